def matmul_kernel(
    a_ptr,
    b_ptr,
    c_ptr,
    M,
    N,
    K,
    stride_am,
    stride_ak,
    stride_bk,
    stride_bn,
    stride_cm,
    stride_cn,
    BLOCK_M: tl.constexpr,
    BLOCK_N: tl.constexpr,
    BLOCK_K: tl.constexpr,
    GROUP_M: tl.constexpr,
):
    pid = tl.program_id(axis=0)
    num_pid_m = tl.cdiv(M, BLOCK_M)
    num_pid_n = tl.cdiv(N, BLOCK_N)
    num_pid_in_group = GROUP_M * num_pid_n
    group_id = pid // num_pid_in_group
    first_pid_m = group_id * GROUP_M
    group_size_m = min(num_pid_m - first_pid_m, GROUP_M)
    pid_m = first_pid_m + ((pid % num_pid_in_group) % group_size_m)
    pid_n = (pid % num_pid_in_group) // group_size_m

    offs_am = (pid_m * BLOCK_M + tl.arange(0, BLOCK_M)) % M
    offs_bn = (pid_n * BLOCK_N + tl.arange(0, BLOCK_N)) % N
    offs_k = tl.arange(0, BLOCK_K)
    a_ptrs = a_ptr + offs_am[:, None] * stride_am + offs_k[None, :] * stride_ak
    b_ptrs = b_ptr + offs_k[:, None] * stride_bk + offs_bn[None, :] * stride_bn

    acc = tl.zeros((BLOCK_M, BLOCK_N), dtype=tl.float32)
    for kk in range(0, tl.cdiv(K, BLOCK_K)):
        a = tl.load(a_ptrs, mask=offs_k[None, :] < K - kk * BLOCK_K, other=0.0)
        b = tl.load(b_ptrs, mask=offs_k[:, None] < K - kk * BLOCK_K, other=0.0)
        acc = tl.dot(a, b, acc)
        a_ptrs += BLOCK_K * stride_ak
        b_ptrs += BLOCK_K * stride_bk

    c = acc.to(c_ptr.dtype.element_ty)
    offs_cm = pid_m * BLOCK_M + tl.arange(0, BLOCK_M)
    offs_cn = pid_n * BLOCK_N + tl.arange(0, BLOCK_N)
    c_ptrs = c_ptr + offs_cm[:, None] * stride_cm + offs_cn[None, :] * stride_cn
    mask = (offs_cm[:, None] < M) & (offs_cn[None, :] < N)
    tl.store(c_ptrs, c, mask=mask)

# config = {"BLOCK_K": 128, "BLOCK_M": 64, "BLOCK_N": 256, "GROUP_M": 8, "arch": "sm_90", "dtype": "fp16", "num_ctas": 1, "num_stages": 3, "num_warps": 1}
# arch = sm_90


// ===== COMPILED SASS (sm_90a) =====

	.target	sm_90a

	.elftype	@"ET_EXEC"


//--------------------- .note.nv.tkinfo           --------------------------
	.section	.note.nv.tkinfo,"",@"SHT_NOTE"
	.sectionflags	@"SHF_NOTE_NV_TKINFO"
	.tkinfo
        /*0018*/ 	.word	0x00000002
        /*0030*/ 	.string	""
        /*0030*/ 	.string	"ptxas"
        /*0030*/ 	.string	"Cuda compilation tools, release 13.0, V13.0.88"
        /*0030*/ 	.string	"Build cuda_13.0.r13.0/compiler.36424714_0"
        /*0030*/ 	.string	"-v  -suppress-debug-info  -lineinfo  -arch sm_90a "



//--------------------- .note.nv.cuinfo           --------------------------
	.section	.note.nv.cuinfo,"",@"SHT_NOTE"
	.sectionflags	@"SHF_NOTE_NV_CUINFO"
        /*0018*/ 	.short	0x0002
        /*001a*/ 	.short	0x005a
        /*001c*/ 	.short	0x0082
	.zero		2


//--------------------- .nv.info                  --------------------------
	.section	.nv.info,"",@"SHT_CUDA_INFO"
	.align	4


	//----- nvinfo : EIATTR_REGCOUNT
	.align		4
        /*0000*/ 	.byte	0x04, 0x2f
        /*0002*/ 	.short	(.L_1 - .L_0)
	.align		4
.L_0:
        /*0004*/ 	.word	index@(matmul_kernel)
        /*0008*/ 	.word	0x00000040


	//----- nvinfo : EIATTR_FRAME_SIZE
	.align		4
.L_1:
        /*000c*/ 	.byte	0x04, 0x11
        /*000e*/ 	.short	(.L_3 - .L_2)
	.align		4
.L_2:
        /*0010*/ 	.word	index@(matmul_kernel)
        /*0014*/ 	.word	0x00006fb8


	//----- nvinfo : EIATTR_MIN_STACK_SIZE
	.align		4
.L_3:
        /*0018*/ 	.byte	0x04, 0x12
        /*001a*/ 	.short	(.L_5 - .L_4)
	.align		4
.L_4:
        /*001c*/ 	.word	index@(matmul_kernel)
        /*0020*/ 	.word	0x00006fb8
.L_5:


//--------------------- .nv.compat                --------------------------
	.section	.nv.compat,"",@"SHT_CUDA_COMPAT_INFO"
	.align	4
        /*0000*/ 	.byte	0x02, 0x09, 0x01, 0x00, 0x02, 0x02, 0x01, 0x00, 0x02, 0x05, 0x05, 0x00, 0x03, 0x07, 0x01, 0x01
        /*0010*/ 	.byte	0x02, 0x03, 0x00, 0x00, 0x02, 0x06, 0x01, 0x00, 0x04, 0x0b, 0x08, 0x00, 0x00, 0x00, 0x00, 0x00
        /*0020*/ 	.byte	0x00, 0x00, 0x00, 0x00


//--------------------- .nv.info.matmul_kernel    --------------------------
	.section	.nv.info.matmul_kernel,"",@"SHT_CUDA_INFO"
	.sectionflags	@""
	.align	4


	//----- nvinfo : EIATTR_CUDA_API_VERSION
	.align		4
        /*0000*/ 	.byte	0x04, 0x37
        /*0002*/ 	.short	(.L_7 - .L_6)
.L_6:
        /*0004*/ 	.word	0x00000082


	//----- nvinfo : EIATTR_KPARAM_INFO
	.align		4
.L_7:
        /*0008*/ 	.byte	0x04, 0x17
        /*000a*/ 	.short	(.L_9 - .L_8)
.L_8:
        /*000c*/ 	.word	0x00000000
        /*0010*/ 	.short	0x000d
        /*0012*/ 	.short	0x0048
        /*0014*/ 	.byte	0x00, 0xf4, 0x21, 0x00


	//----- nvinfo : EIATTR_KPARAM_INFO
	.align		4
.L_9:
        /*0018*/ 	.byte	0x04, 0x17
        /*001a*/ 	.short	(.L_11 - .L_10)
.L_10:
        /*001c*/ 	.word	0x00000000
        /*0020*/ 	.short	0x000c
        /*0022*/ 	.short	0x0040
        /*0024*/ 	.byte	0x00, 0xf4, 0x21, 0x00


	//----- nvinfo : EIATTR_KPARAM_INFO
	.align		4
.L_11:
        /*0028*/ 	.byte	0x04, 0x17
        /*002a*/ 	.short	(.L_13 - .L_12)
.L_12:
        /*002c*/ 	.word	0x00000000
        /*0030*/ 	.short	0x000b
        /*0032*/ 	.short	0x0038
        /*0034*/ 	.byte	0x00, 0xf0, 0x11, 0x00


	//----- nvinfo : EIATTR_KPARAM_INFO
	.align		4
.L_13:
        /*0038*/ 	.byte	0x04, 0x17
        /*003a*/ 	.short	(.L_15 - .L_14)
.L_14:
        /*003c*/ 	.word	0x00000000
        /*0040*/ 	.short	0x000a
        /*0042*/ 	.short	0x0034
        /*0044*/ 	.byte	0x00, 0xf0, 0x11, 0x00


	//----- nvinfo : EIATTR_KPARAM_INFO
	.align		4
.L_15:
        /*0048*/ 	.byte	0x04, 0x17
        /*004a*/ 	.short	(.L_17 - .L_16)
.L_16:
        /*004c*/ 	.word	0x00000000
        /*0050*/ 	.short	0x0009
        /*0052*/ 	.short	0x0030
        /*0054*/ 	.byte	0x00, 0xf0, 0x11, 0x00


	//----- nvinfo : EIATTR_KPARAM_INFO
	.align		4
.L_17:
        /*0058*/ 	.byte	0x04, 0x17
        /*005a*/ 	.short	(.L_19 - .L_18)
.L_18:
        /*005c*/ 	.word	0x00000000
        /*0060*/ 	.short	0x0008
        /*0062*/ 	.short	0x002c
        /*0064*/ 	.byte	0x00, 0xf0, 0x11, 0x00


	//----- nvinfo : EIATTR_KPARAM_INFO
	.align		4
.L_19:
        /*0068*/ 	.byte	0x04, 0x17
        /*006a*/ 	.short	(.L_21 - .L_20)
.L_20:
        /*006c*/ 	.word	0x00000000
        /*0070*/ 	.short	0x0007
        /*0072*/ 	.short	0x0028
        /*0074*/ 	.byte	0x00, 0xf0, 0x11, 0x00


	//----- nvinfo : EIATTR_KPARAM_INFO
	.align		4
.L_21:
        /*0078*/ 	.byte	0x04, 0x17
        /*007a*/ 	.short	(.L_23 - .L_22)
.L_22:
        /*007c*/ 	.word	0x00000000
        /*0080*/ 	.short	0x0006
        /*0082*/ 	.short	0x0024
        /*0084*/ 	.byte	0x00, 0xf0, 0x11, 0x00


	//----- nvinfo : EIATTR_KPARAM_INFO
	.align		4
.L_23:
        /*0088*/ 	.byte	0x04, 0x17
        /*008a*/ 	.short	(.L_25 - .L_24)
.L_24:
        /*008c*/ 	.word	0x00000000
        /*0090*/ 	.short	0x0005
        /*0092*/ 	.short	0x0020
        /*0094*/ 	.byte	0x00, 0xf0, 0x11, 0x00


	//----- nvinfo : EIATTR_KPARAM_INFO
	.align		4
.L_25:
        /*0098*/ 	.byte	0x04, 0x17
        /*009a*/ 	.short	(.L_27 - .L_26)
.L_26:
        /*009c*/ 	.word	0x00000000
        /*00a0*/ 	.short	0x0004
        /*00a2*/ 	.short	0x001c
        /*00a4*/ 	.byte	0x00, 0xf0, 0x11, 0x00


	//----- nvinfo : EIATTR_KPARAM_INFO
	.align		4
.L_27:
        /*00a8*/ 	.byte	0x04, 0x17
        /*00aa*/ 	.short	(.L_29 - .L_28)
.L_28:
        /*00ac*/ 	.word	0x00000000
        /*00b0*/ 	.short	0x0003
        /*00b2*/ 	.short	0x0018
        /*00b4*/ 	.byte	0x00, 0xf0, 0x11, 0x00


	//----- nvinfo : EIATTR_KPARAM_INFO
	.align		4
.L_29:
        /*00b8*/ 	.byte	0x04, 0x17
        /*00ba*/ 	.short	(.L_31 - .L_30)
.L_30:
        /*00bc*/ 	.word	0x00000000
        /*00c0*/ 	.short	0x0002
        /*00c2*/ 	.short	0x0010
        /*00c4*/ 	.byte	0x00, 0xf4, 0x21, 0x00


	//----- nvinfo : EIATTR_KPARAM_INFO
	.align		4
.L_31:
        /*00c8*/ 	.byte	0x04, 0x17
        /*00ca*/ 	.short	(.L_33 - .L_32)
.L_32:
        /*00cc*/ 	.word	0x00000000
        /*00d0*/ 	.short	0x0001
        /*00d2*/ 	.short	0x0008
        /*00d4*/ 	.byte	0x00, 0xf4, 0x21, 0x00


	//----- nvinfo : EIATTR_KPARAM_INFO
	.align		4
.L_33:
        /*00d8*/ 	.byte	0x04, 0x17
        /*00da*/ 	.short	(.L_35 - .L_34)
.L_34:
        /*00dc*/ 	.word	0x00000000
        /*00e0*/ 	.short	0x0000
        /*00e2*/ 	.short	0x0000
        /*00e4*/ 	.byte	0x00, 0xf4, 0x21, 0x00


	//----- nvinfo : EIATTR_SPARSE_MMA_MASK
	.align		4
.L_35:
        /*00e8*/ 	.byte	0x03, 0x50
        /*00ea*/ 	.short	0x0000


	//----- nvinfo : EIATTR_MAXREG_COUNT
	.align		4
        /*00ec*/ 	.byte	0x03, 0x1b
        /*00ee*/ 	.short	0x00ff


	//----- nvinfo : EIATTR_NUM_BARRIERS
	.align		4
        /*00f0*/ 	.byte	0x02, 0x4c
        /*00f2*/ 	.byte	0x01
	.zero		1


	//----- nvinfo : EIATTR_ANNOTATIONS
	.align		4
        /*00f4*/ 	.byte	0x04, 0x55
        /*00f6*/ 	.short	(.L_37 - .L_36)


	//   ....[0]....
.L_36:
        /*00f8*/ 	.word	0x00000001
        /*00fc*/ 	.byte	0xa0, 0x01, 0x00, 0x00, 0x01, 0x00, 0x00, 0x00, 0xf0, 0x01, 0x00, 0x00, 0x01, 0x00, 0x00, 0x00
        /* <DEDUP_REMOVED lines=3298> */
        /*cf2c*/ 	.byte	0x60, 0x2b, 0x03, 0x00, 0x01, 0x00, 0x00, 0x00, 0x80, 0x2b, 0x03, 0x00


	//----- nvinfo : EIATTR_MERCURY_ISA_VERSION
	.align		4
.L_37:
        /*cf38*/ 	.byte	0x03, 0x5f
        /*cf3a*/ 	.short	0x0101


	//----- nvinfo : EIATTR_COOP_GROUP_MASK_REGIDS
	.align		4
        /*cf3c*/ 	.byte	0x04, 0x29
        /*cf3e*/ 	.short	(.L_39 - .L_38)


	//   ....[0]....
.L_38:
        /*cf40*/ 	.word	0xffffffff


	//   ....[1]....
        /*cf44*/ 	.word	0xffffffff


	//   ....[2]....
        /*cf48*/ 	.word	0xffffffff


	//   ....[3]....
        /*cf4c*/ 	.word	0xffffffff


	//   ....[4]....
        /*cf50*/ 	.word	0xffffffff


	//   ....[5]....
        /*cf54*/ 	.word	0xffffffff


	//   ....[6]....
        /*cf58*/ 	.word	0xffffffff


	//   ....[7]....
        /*cf5c*/ 	.word	0xffffffff


	//   ....[8]....
        /*cf60*/ 	.word	0xffffffff


	//   ....[9]....
        /*cf64*/ 	.word	0xffffffff


	//   ....[10]....
        /*cf68*/ 	.word	0xffffffff


	//   ....[11]....
        /*cf6c*/ 	.word	0xffffffff


	//   ....[12]....
        /*cf70*/ 	.word	0xffffffff


	//   ....[13]....
        /*cf74*/ 	.word	0xffffffff


	//   ....[14]....
        /*cf78*/ 	.word	0xffffffff


	//   ....[15]....
        /*cf7c*/ 	.word	0xffffffff


	//   ....[16]....
        /*cf80*/ 	.word	0xffffffff


	//   ....[17]....
        /*cf84*/ 	.word	0xffffffff


	//   ....[18]....
        /*cf88*/ 	.word	0xffffffff


	//   ....[19]....
        /*cf8c*/ 	.word	0xffffffff


	//   ....[20]....
        /*cf90*/ 	.word	0xffffffff


	//   ....[21]....
        /*cf94*/ 	.word	0xffffffff


	//   ....[22]....
        /*cf98*/ 	.word	0xffffffff


	//   ....[23]....
        /*cf9c*/ 	.word	0xffffffff


	//   ....[24]....
        /*cfa0*/ 	.word	0xffffffff


	//   ....[25]....
        /*cfa4*/ 	.word	0xffffffff


	//   ....[26]....
        /*cfa8*/ 	.word	0xffffffff


	//   ....[27]....
        /*cfac*/ 	.word	0xffffffff


	//   ....[28]....
        /*cfb0*/ 	.word	0xffffffff


	//   ....[29]....
        /*cfb4*/ 	.word	0xffffffff


	//   ....[30]....
        /*cfb8*/ 	.word	0xffffffff


	//   ....[31]....
        /*cfbc*/ 	.word	0xffffffff


	//   ....[32]....
        /*cfc0*/ 	.word	0xffffffff


	//   ....[33]....
        /*cfc4*/ 	.word	0xffffffff


	//   ....[34]....
        /*cfc8*/ 	.word	0xffffffff


	//   ....[35]....
        /*cfcc*/ 	.word	0xffffffff


	//   ....[36]....
        /*cfd0*/ 	.word	0xffffffff


	//   ....[37]....
        /*cfd4*/ 	.word	0xffffffff


	//   ....[38]....
        /*cfd8*/ 	.word	0xffffffff


	//   ....[39]....
        /*cfdc*/ 	.word	0xffffffff


	//   ....[40]....
        /*cfe0*/ 	.word	0xffffffff


	//   ....[41]....
        /*cfe4*/ 	.word	0xffffffff


	//   ....[42]....
        /*cfe8*/ 	.word	0xffffffff


	//   ....[43]....
        /*cfec*/ 	.word	0xffffffff


	//   ....[44]....
        /*cff0*/ 	.word	0xffffffff


	//   ....[45]....
        /*cff4*/ 	.word	0xffffffff


	//   ....[46]....
        /*cff8*/ 	.word	0xffffffff


	//   ....[47]....
        /*cffc*/ 	.word	0xffffffff


	//   ....[48]....
        /*d000*/ 	.word	0xffffffff


	//   ....[49]....
        /*d004*/ 	.word	0xffffffff


	//   ....[50]....
        /*d008*/ 	.word	0xffffffff


	//   ....[51]....
        /*d00c*/ 	.word	0xffffffff


	//   ....[52]....
        /*d010*/ 	.word	0xffffffff


	//   ....[53]....
        /*d014*/ 	.word	0xffffffff


	//   ....[54]....
        /*d018*/ 	.word	0xffffffff


	//   ....[55]....
        /*d01c*/ 	.word	0xffffffff


	//   ....[56]....
        /*d020*/ 	.word	0xffffffff


	//   ....[57]....
        /*d024*/ 	.word	0xffffffff


	//   ....[58]....
        /*d028*/ 	.word	0xffffffff


	//   ....[59]....
        /*d02c*/ 	.word	0xffffffff


	//   ....[60]....
        /*d030*/ 	.word	0xffffffff


	//   ....[61]....
        /*d034*/ 	.word	0xffffffff


	//   ....[62]....
        /*d038*/ 	.word	0xffffffff


	//   ....[63]....
        /*d03c*/ 	.word	0xffffffff


	//   ....[64]....
        /*d040*/ 	.word	0xffffffff


	//   ....[65]....
        /*d044*/ 	.word	0xffffffff


	//   ....[66]....
        /*d048*/ 	.word	0xffffffff


	//   ....[67]....
        /*d04c*/ 	.word	0xffffffff


	//   ....[68]....
        /*d050*/ 	.word	0xffffffff


	//   ....[69]....
        /*d054*/ 	.word	0xffffffff


	//   ....[70]....
        /*d058*/ 	.word	0xffffffff


	//   ....[71]....
        /*d05c*/ 	.word	0xffffffff


	//   ....[72]....
        /*d060*/ 	.word	0xffffffff


	//   ....[73]....
        /*d064*/ 	.word	0xffffffff


	//   ....[74]....
        /*d068*/ 	.word	0xffffffff


	//   ....[75]....
        /*d06c*/ 	.word	0xffffffff


	//   ....[76]....
        /*d070*/ 	.word	0xffffffff


	//   ....[77]....
        /*d074*/ 	.word	0xffffffff


	//   ....[78]....
        /*d078*/ 	.word	0xffffffff


	//   ....[79]....
        /*d07c*/ 	.word	0xffffffff


	//   ....[80]....
        /*d080*/ 	.word	0xffffffff


	//   ....[81]....
        /*d084*/ 	.word	0xffffffff


	//   ....[82]....
        /*d088*/ 	.word	0xffffffff


	//   ....[83]....
        /*d08c*/ 	.word	0xffffffff


	//   ....[84]....
        /*d090*/ 	.word	0xffffffff


	//   ....[85]....
        /*d094*/ 	.word	0xffffffff


	//   ....[86]....
        /*d098*/ 	.word	0xffffffff


	//   ....[87]....
        /*d09c*/ 	.word	0xffffffff


	//   ....[88]....
        /*d0a0*/ 	.word	0xffffffff


	//   ....[89]....
        /*d0a4*/ 	.word	0xffffffff


	//   ....[90]....
        /*d0a8*/ 	.word	0xffffffff


	//   ....[91]....
        /*d0ac*/ 	.word	0xffffffff


	//   ....[92]....
        /*d0b0*/ 	.word	0xffffffff


	//   ....[93]....
        /*d0b4*/ 	.word	0xffffffff


	//   ....[94]....
        /*d0b8*/ 	.word	0xffffffff


	//   ....[95]....
        /*d0bc*/ 	.word	0xffffffff


	//   ....[96]....
        /*d0c0*/ 	.word	0xffffffff


	//   ....[97]....
        /*d0c4*/ 	.word	0xffffffff


	//   ....[98]....
        /*d0c8*/ 	.word	0xffffffff


	//   ....[99]....
        /*d0cc*/ 	.word	0xffffffff


	//   ....[100]....
        /*d0d0*/ 	.word	0xffffffff


	//   ....[101]....
        /*d0d4*/ 	.word	0xffffffff


	//   ....[102]....
        /*d0d8*/ 	.word	0xffffffff


	//   ....[103]....
        /*d0dc*/ 	.word	0xffffffff


	//   ....[104]....
        /*d0e0*/ 	.word	0xffffffff


	//   ....[105]....
        /*d0e4*/ 	.word	0xffffffff


	//   ....[106]....
        /*d0e8*/ 	.word	0xffffffff


	//   ....[107]....
        /*d0ec*/ 	.word	0xffffffff


	//   ....[108]....
        /*d0f0*/ 	.word	0xffffffff


	//   ....[109]....
        /*d0f4*/ 	.word	0xffffffff


	//   ....[110]....
        /*d0f8*/ 	.word	0xffffffff


	//   ....[111]....
        /*d0fc*/ 	.word	0xffffffff


	//   ....[112]....
        /*d100*/ 	.word	0xffffffff


	//   ....[113]....
        /*d104*/ 	.word	0xffffffff


	//   ....[114]....
        /*d108*/ 	.word	0xffffffff


	//   ....[115]....
        /*d10c*/ 	.word	0xffffffff


	//   ....[116]....
        /*d110*/ 	.word	0xffffffff


	//   ....[117]....
        /*d114*/ 	.word	0xffffffff


	//   ....[118]....
        /*d118*/ 	.word	0xffffffff


	//   ....[119]....
        /*d11c*/ 	.word	0xffffffff


	//   ....[120]....
        /*d120*/ 	.word	0xffffffff


	//   ....[121]....
        /*d124*/ 	.word	0xffffffff


	//   ....[122]....
        /*d128*/ 	.word	0xffffffff


	//   ....[123]....
        /*d12c*/ 	.word	0xffffffff


	//   ....[124]....
        /*d130*/ 	.word	0xffffffff


	//   ....[125]....
        /*d134*/ 	.word	0xffffffff


	//   ....[126]....
        /*d138*/ 	.word	0xffffffff


	//----- nvinfo : EIATTR_COOP_GROUP_INSTR_OFFSETS
	.align		4
.L_39:
        /*d13c*/ 	.byte	0x04, 0x28
        /*d13e*/ 	.short	(.L_41 - .L_40)


	//   ....[0]....
.L_40:
        /*d140*/ 	.word	0x000c92d0


	//   ....[1]....
        /*d144*/ 	.word	0x000c92f0


	//   ....[2]....
        /*d148*/ 	.word	0x000c9310


	//   ....[3]....
        /*d14c*/ 	.word	0x000c9390


	//   ....[4]....
        /*d150*/ 	.word	0x000c9590


	//   ....[5]....
        /*d154*/ 	.word	0x000c95b0


	//   ....[6]....
        /*d158*/ 	.word	0x000c95d0


	//   ....[7]....
        /*d15c*/ 	.word	0x000c95f0


	//   ....[8]....
        /*d160*/ 	.word	0x000c9610


	//   ....[9]....
        /*d164*/ 	.word	0x000c9630


	//   ....[10]....
        /*d168*/ 	.word	0x000c9660


	//   ....[11]....
        /*d16c*/ 	.word	0x000c9680


	//   ....[12]....
        /*d170*/ 	.word	0x000c96a0


	//   ....[13]....
        /*d174*/ 	.word	0x000c96c0


	//   ....[14]....
        /*d178*/ 	.word	0x000c96f0


	//   ....[15]....
        /*d17c*/ 	.word	0x000c9710


	//   ....[16]....
        /*d180*/ 	.word	0x000c9730


	//   ....[17]....
        /*d184*/ 	.word	0x000c9750


	//   ....[18]....
        /*d188*/ 	.word	0x000c99f0


	//   ....[19]....
        /*d18c*/ 	.word	0x000c9a10


	//   ....[20]....
        /*d190*/ 	.word	0x000c9a90


	//   ....[21]....
        /*d194*/ 	.word	0x000c9ab0


	//   ....[22]....
        /*d198*/ 	.word	0x000c9ad0


	//   ....[23]....
        /*d19c*/ 	.word	0x000c9af0


	//   ....[24]....
        /*d1a0*/ 	.word	0x000c9b10


	//   ....[25]....
        /*d1a4*/ 	.word	0x000c9b30


	//   ....[26]....
        /*d1a8*/ 	.word	0x000c9b50


	//   ....[27]....
        /*d1ac*/ 	.word	0x000c9b70


	//   ....[28]....
        /*d1b0*/ 	.word	0x000c9b90


	//   ....[29]....
        /*d1b4*/ 	.word	0x000c9bb0


	//   ....[30]....
        /*d1b8*/ 	.word	0x000c9bd0


	//   ....[31]....
        /*d1bc*/ 	.word	0x000c9bf0


	//   ....[32]....
        /*d1c0*/ 	.word	0x000c9c10


	//   ....[33]....
        /*d1c4*/ 	.word	0x000c9c30


	//   ....[34]....
        /*d1c8*/ 	.word	0x000c9ef0


	//   ....[35]....
        /*d1cc*/ 	.word	0x000c9f10


	//   ....[36]....
        /*d1d0*/ 	.word	0x000c9f90


	//   ....[37]....
        /*d1d4*/ 	.word	0x000c9fb0


	//   ....[38]....
        /*d1d8*/ 	.word	0x000c9fd0


	//   ....[39]....
        /*d1dc*/ 	.word	0x000c9ff0


	//   ....[40]....
        /*d1e0*/ 	.word	0x000ca010


	//   ....[41]....
        /*d1e4*/ 	.word	0x000ca030


	//   ....[42]....
        /*d1e8*/ 	.word	0x000ca050


	//   ....[43]....
        /*d1ec*/ 	.word	0x000ca070


	//   ....[44]....
        /*d1f0*/ 	.word	0x000ca090


	//   ....[45]....
        /*d1f4*/ 	.word	0x000ca0b0


	//   ....[46]....
        /*d1f8*/ 	.word	0x000ca0d0


	//   ....[47]....
        /*d1fc*/ 	.word	0x000ca0f0


	//   ....[48]....
        /*d200*/ 	.word	0x000ca110


	//   ....[49]....
        /*d204*/ 	.word	0x000ca130


	//   ....[50]....
        /*d208*/ 	.word	0x000ca3f0


	//   ....[51]....
        /*d20c*/ 	.word	0x000ca410


	//   ....[52]....
        /*d210*/ 	.word	0x000ca490


	//   ....[53]....
        /*d214*/ 	.word	0x000ca4b0


	//   ....[54]....
        /*d218*/ 	.word	0x000ca4d0


	//   ....[55]....
        /*d21c*/ 	.word	0x000ca4f0


	//   ....[56]....
        /*d220*/ 	.word	0x000ca510


	//   ....[57]....
        /*d224*/ 	.word	0x000ca530


	//   ....[58]....
        /*d228*/ 	.word	0x000ca550


	//   ....[59]....
        /*d22c*/ 	.word	0x000ca570


	//   ....[60]....
        /*d230*/ 	.word	0x000ca590


	//   ....[61]....
        /*d234*/ 	.word	0x000ca5b0


	//   ....[62]....
        /*d238*/ 	.word	0x000ca5d0


	//   ....[63]....
        /*d23c*/ 	.word	0x000ca5f0


	//   ....[64]....
        /*d240*/ 	.word	0x000ca610


	//   ....[65]....
        /*d244*/ 	.word	0x000ca630


	//   ....[66]....
        /*d248*/ 	.word	0x000ca8f0


	//   ....[67]....
        /*d24c*/ 	.word	0x000ca910


	//   ....[68]....
        /*d250*/ 	.word	0x000ca990


	//   ....[69]....
        /*d254*/ 	.word	0x000ca9b0


	//   ....[70]....
        /*d258*/ 	.word	0x000ca9d0


	//   ....[71]....
        /*d25c*/ 	.word	0x000ca9f0


	//   ....[72]....
        /*d260*/ 	.word	0x000caa10


	//   ....[73]....
        /*d264*/ 	.word	0x000caa30


	//   ....[74]....
        /*d268*/ 	.word	0x000caa50


	//   ....[75]....
        /*d26c*/ 	.word	0x000caa70


	//   ....[76]....
        /*d270*/ 	.word	0x000caa90


	//   ....[77]....
        /*d274*/ 	.word	0x000caab0


	//   ....[78]....
        /*d278*/ 	.word	0x000caad0


	//   ....[79]....
        /*d27c*/ 	.word	0x000caaf0


	//   ....[80]....
        /*d280*/ 	.word	0x000cab10


	//   ....[81]....
        /*d284*/ 	.word	0x000cab30


	//   ....[82]....
        /*d288*/ 	.word	0x000cae30


	//   ....[83]....
        /*d28c*/ 	.word	0x000cae50


	//   ....[84]....
        /*d290*/ 	.word	0x000caeb0


	//   ....[85]....
        /*d294*/ 	.word	0x000caed0


	//   ....[86]....
        /*d298*/ 	.word	0x000caef0


	//   ....[87]....
        /*d29c*/ 	.word	0x000caf10


	//   ....[88]....
        /*d2a0*/ 	.word	0x000caf30


	//   ....[89]....
        /*d2a4*/ 	.word	0x000caf50


	//   ....[90]....
        /*d2a8*/ 	.word	0x000caf70


	//   ....[91]....
        /*d2ac*/ 	.word	0x000caf90


	//   ....[92]....
        /*d2b0*/ 	.word	0x000cafb0


	//   ....[93]....
        /*d2b4*/ 	.word	0x000cafd0


	//   ....[94]....
        /*d2b8*/ 	.word	0x000caff0


	//   ....[95]....
        /*d2bc*/ 	.word	0x000cb010


	//   ....[96]....
        /*d2c0*/ 	.word	0x000cb030


	//   ....[97]....
        /*d2c4*/ 	.word	0x000cb050


	//   ....[98]....
        /*d2c8*/ 	.word	0x000cb070


	//   ....[99]....
        /*d2cc*/ 	.word	0x000cb090


	//   ....[100]....
        /*d2d0*/ 	.word	0x000cb2d0


	//   ....[101]....
        /*d2d4*/ 	.word	0x000cb2f0


	//   ....[102]....
        /*d2d8*/ 	.word	0x000cb310


	//   ....[103]....
        /*d2dc*/ 	.word	0x000cb350


	//   ....[104]....
        /*d2e0*/ 	.word	0x000cb370


	//   ....[105]....
        /*d2e4*/ 	.word	0x000cb3b0


	//   ....[106]....
        /*d2e8*/ 	.word	0x000cb3d0


	//   ....[107]....
        /*d2ec*/ 	.word	0x000cb410


	//   ....[108]....
        /*d2f0*/ 	.word	0x000cb430


	//   ....[109]....
        /*d2f4*/ 	.word	0x000cb450


	//   ....[110]....
        /*d2f8*/ 	.word	0x000cb470


	//   ....[111]....
        /*d2fc*/ 	.word	0x000cb490


	//   ....[112]....
        /*d300*/ 	.word	0x000cb4b0


	//   ....[113]....
        /*d304*/ 	.word	0x000cb4d0


	//   ....[114]....
        /*d308*/ 	.word	0x000cb4f0


	//   ....[115]....
        /*d30c*/ 	.word	0x000cb510


	//   ....[116]....
        /*d310*/ 	.word	0x000cb530


	//   ....[117]....
        /*d314*/ 	.word	0x000cb550


	//   ....[118]....
        /*d318*/ 	.word	0x000cb570


	//   ....[119]....
        /*d31c*/ 	.word	0x000cb5a0


	//   ....[120]....
        /*d320*/ 	.word	0x000cb5e0


	//   ....[121]....
        /*d324*/ 	.word	0x000cb620


	//   ....[122]....
        /*d328*/ 	.word	0x000cb660


	//   ....[123]....
        /*d32c*/ 	.word	0x000cb6a0


	//   ....[124]....
        /*d330*/ 	.word	0x000cb6e0


	//   ....[125]....
        /*d334*/ 	.word	0x000cb720


	//   ....[126]....
        /*d338*/ 	.word	0x000cb7c0


	//----- nvinfo : EIATTR_EXIT_INSTR_OFFSETS
	.align		4
.L_41:
        /*d33c*/ 	.byte	0x04, 0x1c
        /*d33e*/ 	.short	(.L_43 - .L_42)


	//   ....[0]....
.L_42:
        /*d340*/ 	.word	0x000da2b0


	//   ....[1]....
        /*d344*/ 	.word	0x000da2e0


	//----- nvinfo : EIATTR_REQNTID
	.align		4
.L_43:
        /*d348*/ 	.byte	0x04, 0x10
        /*d34a*/ 	.short	(.L_45 - .L_44)
.L_44:
        /*d34c*/ 	.word	0x00000020
        /*d350*/ 	.word	0x00000001
        /*d354*/ 	.word	0x00000001


	//----- nvinfo : EIATTR_CBANK_PARAM_SIZE
	.align		4
.L_45:
        /*d358*/ 	.byte	0x03, 0x19
        /*d35a*/ 	.short	0x0050


	//----- nvinfo : EIATTR_PARAM_CBANK
	.align		4
        /*d35c*/ 	.byte	0x04, 0x0a
        /*d35e*/ 	.short	(.L_47 - .L_46)
	.align		4
.L_46:
        /*d360*/ 	.word	index@(.nv.constant0.matmul_kernel)
        /*d364*/ 	.short	0x0210
        /*d366*/ 	.short	0x0050


	//----- nvinfo : EIATTR_SW_WAR
	.align		4
.L_47:
        /*d368*/ 	.byte	0x04, 0x36
        /*d36a*/ 	.short	(.L_49 - .L_48)
.L_48:
        /*d36c*/ 	.word	0x00000008
.L_49:


//--------------------- .nv.callgraph             --------------------------
	.section	.nv.callgraph,"",@"SHT_CUDA_CALLGRAPH"
	.align	4
	.sectionentsize	8
	.align		4
        /*0000*/ 	.word	0x00000000
	.align		4
        /*0004*/ 	.word	0xffffffff
	.align		4
        /*0008*/ 	.word	0x00000000
	.align		4
        /*000c*/ 	.word	0xfffffffe
	.align		4
        /*0010*/ 	.word	0x00000000
	.align		4
        /*0014*/ 	.word	0xfffffffd
	.align		4
        /*0018*/ 	.word	0x00000000
	.align		4
        /*001c*/ 	.word	0xfffffffc


//--------------------- .text.matmul_kernel       --------------------------
	.section	.text.matmul_kernel,"ax",@progbits
	.align	128
        .global         matmul_kernel
        .type           matmul_kernel,@function
        .size           matmul_kernel,(.L_x_3 - matmul_kernel)
        .other          matmul_kernel,@"STO_CUDA_ENTRY STV_DEFAULT"
matmul_kernel:
.text.matmul_kernel:
[----:B------:R-:W0:Y:S08]  /*0000*/  LDC R1, c[0x0][0x28] ;  /* 0x00000a00ff017b82 */ /* 0x000e300000000800 */
[----:B------:R-:W1:Y:S01]  /*0010*/  LDC.64 R2, c[0x0][0x228] ;  /* 0x00008a00ff027b82 */ /* 0x000e620000000a00 */
[----:B------:R-:W2:Y:S01]  /*0020*/  S2R R7, SR_CTAID.X ;  /* 0x0000000000077919 */ /* 0x000ea20000002500 */
[----:B0-----:R-:W-:Y:S01]  /*0030*/  VIADD R1, R1, 0xffff9048 ;  /* 0xffff904801017836 */ /* 0x001fe20000000000 */
[----:B------:R-:W-:Y:S01]  /*0040*/  UMOV UR4, 0x400 ;  /* 0x0000040000047882 */ /* 0x000fe20000000000 */
[----:B------:R-:W-:-:S02]  /*0050*/  CS2R R14, SRZ ;  /* 0x00000000000e7805 */ /* 0x000fc4000001ff00 */
[----:B------:R-:W-:Y:S02]  /*0060*/  CS2R R16, SRZ ;  /* 0x0000000000107805 */ /* 0x000fe4000001ff00 */
[----:B------:R-:W-:Y:S02]  /*0070*/  CS2R R18, SRZ ;  /* 0x0000000000127805 */ /* 0x000fe4000001ff00 */
[----:B------:R-:W-:Y:S01]  /*0080*/  CS2R R20, SRZ ;  /* 0x0000000000147805 */ /* 0x000fe2000001ff00 */
[----:B------:R-:W0:Y:S01]  /*0090*/  LDC R61, c[0x0][0x230] ;  /* 0x00008c00ff3d7b82 */ /* 0x000e220000000800 */
[----:B------:R-:W-:Y:S02]  /*00a0*/  CS2R R22, SRZ ;  /* 0x0000000000167805 */ /* 0x000fe4000001ff00 */
[----:B------:R-:W-:Y:S02]  /*00b0*/  CS2R R24, SRZ ;  /* 0x0000000000187805 */ /* 0x000fe4000001ff00 */
[----:B------:R-:W-:-:S02]  /*00c0*/  CS2R R26, SRZ ;  /* 0x00000000001a7805 */ /* 0x000fc4000001ff00 */
[----:B------:R-:W-:Y:S02]  /*00d0*/  CS2R R28, SRZ ;  /* 0x00000000001c7805 */ /* 0x000fe4000001ff00 */
[----:B------:R-:W-:Y:S02]  /*00e0*/  CS2R R30, SRZ ;  /* 0x00000000001e7805 */ /* 0x000fe4000001ff00 */
[----:B------:R-:W-:Y:S02]  /*00f0*/  CS2R R32, SRZ ;  /* 0x0000000000207805 */ /* 0x000fe4000001ff00 */
[----:B------:R-:W-:Y:S01]  /*0100*/  CS2R R34, SRZ ;  /* 0x0000000000227805 */ /* 0x000fe2000001ff00 */
[----:B------:R-:W3:Y:S01]  /*0110*/  S2UR UR5, SR_CgaCtaId ;  /* 0x00000000000579c3 */ /* 0x000ee20000008800 */
[----:B------:R-:W-:Y:S02]  /*0120*/  CS2R R36, SRZ ;  /* 0x0000000000247805 */ /* 0x000fe4000001ff00 */
[----:B------:R-:W-:-:S02]  /*0130*/  CS2R R38, SRZ ;  /* 0x0000000000267805 */ /* 0x000fc4000001ff00 */
[----:B------:R-:W-:Y:S02]  /*0140*/  CS2R R40, SRZ ;  /* 0x0000000000287805 */ /* 0x000fe4000001ff00 */
[----:B------:R-:W-:Y:S02]  /*0150*/  CS2R R42, SRZ ;  /* 0x00000000002a7805 */ /* 0x000fe4000001ff00 */
[----:B------:R-:W-:Y:S02]  /*0160*/  CS2R R44, SRZ ;  /* 0x00000000002c7805 */ /* 0x000fe4000001ff00 */
[----:B------:R-:W-:Y:S02]  /*0170*/  CS2R R46, SRZ ;  /* 0x00000000002e7805 */ /* 0x000fe4000001ff00 */
[----:B------:R-:W-:Y:S01]  /*0180*/  CS2R R48, SRZ ;  /* 0x0000000000307805 */ /* 0x000fe2000001ff00 */
[----:B-1----:R-:W-:Y:S01]  /*0190*/  VIADD R0, R3, 0xff ;  /* 0x000000ff03007836 */ /* 0x002fe20000000000 */
[----:B------:R-:W-:Y:S01]  /*01a0*/  STL [R1+0x3f98], R3 ;  /* 0x003f980301007387 */ /* 0x000fe20000100800 */
[----:B------:R-:W-:-:S02]  /*01b0*/  CS2R R50, SRZ ;  /* 0x0000000000327805 */ /* 0x000fc4000001ff00 */
[----:B------:R-:W-:Y:S02]  /*01c0*/  CS2R R52, SRZ ;  /* 0x0000000000347805 */ /* 0x000fe4000001ff00 */
[----:B------:R-:W-:Y:S02]  /*01d0*/  CS2R R54, SRZ ;  /* 0x0000000000367805 */ /* 0x000fe4000001ff00 */
[----:B------:R-:W-:Y:S01]  /*01e0*/  SHF.R.S32.HI R5, RZ, 0x1f, R0 ;  /* 0x0000001fff057819 */ /* 0x000fe20000011400 */
[----:B------:R0:W-:Y:S01]  /*01f0*/  STL [R1+0x3f9c], R2 ;  /* 0x003f9c0201007387 */ /* 0x0001e20000100800 */
[----:B------:R-:W-:Y:S02]  /*0200*/  CS2R R56, SRZ ;  /* 0x0000000000387805 */ /* 0x000fe4000001ff00 */
[----:B------:R-:W-:Y:S02]  /*0210*/  CS2R R58, SRZ ;  /* 0x00000000003a7805 */ /* 0x000fe4000001ff00 */
[----:B------:R-:W-:Y:S01]  /*0220*/  LEA.HI R5, R5, R0, RZ, 0x8 ;  /* 0x0000000005057211 */ /* 0x000fe200078f40ff */
[----:B------:R-:W-:Y:S01]  /*0230*/  STL [R1+0x310], RZ ;  /* 0x000310ff01007387 */ /* 0x000fe20000100800 */
[----:B--2---:R-:W-:-:S02]  /*0240*/  IABS R10, R7 ;  /* 0x00000007000a7213 */ /* 0x004fc40000000000 */
[----:B------:R-:W-:Y:S01]  /*0250*/  SHF.R.S32.HI R5, RZ, 0x8, R5 ;  /* 0x00000008ff057819 */ /* 0x000fe20000011405 */
[----:B------:R-:W-:Y:S01]  /*0260*/  STL [R1+0x314], RZ ;  /* 0x000314ff01007387 */ /* 0x000fe20000100800 */
[----:B------:R-:W-:Y:S01]  /*0270*/  ULDC.64 UR6, c[0x0][0x208] ;  /* 0x0000820000067ab9 */ /* 0x000fe20000000a00 */
[----:B---3--:R-:W-:Y:S02]  /*0280*/  ULEA UR4, UR5, UR4, 0x18 ;  /* 0x0000000405047291 */ /* 0x008fe4000f8ec03f */
[----:B------:R-:W-:Y:S01]  /*0290*/  IMAD.SHL.U32 R6, R5, 0x8, RZ ;  /* 0x0000000805067824 */ /* 0x000fe200078e00ff */
[----:B------:R-:W-:Y:S04]  /*02a0*/  STL [R1+0x318], RZ ;  /* 0x000318ff01007387 */ /* 0x000fe80000100800 */
[-C--:B------:R-:W-:Y:S01]  /*02b0*/  IABS R9, R6.reuse ;  /* 0x0000000600097213 */ /* 0x080fe20000000000 */
[----:B------:R-:W-:Y:S01]  /*02c0*/  STL [R1+0x31c], RZ ;  /* 0x00031cff01007387 */ /* 0x000fe20000100800 */
[----:B------:R-:W-:-:S02]  /*02d0*/  IABS R12, R6 ;  /* 0x00000006000c7213 */ /* 0x000fc40000000000 */
[----:B------:R-:W1:Y:S01]  /*02e0*/  I2F.RP R0, R9 ;  /* 0x0000000900007306 */ /* 0x000e620000209400 */
[----:B------:R-:W-:Y:S04]  /*02f0*/  STL [R1+0x300], RZ ;  /* 0x000300ff01007387 */ /* 0x000fe80000100800 */
[----:B------:R-:W-:Y:S04]  /*0300*/  STL [R1+0x304], RZ ;  /* 0x000304ff01007387 */ /* 0x000fe80000100800 */
[----:B------:R-:W-:Y:S04]  /*0310*/  STL [R1+0x308], RZ ;  /* 0x000308ff01007387 */ /* 0x000fe80000100800 */
[----:B------:R-:W-:Y:S01]  /*0320*/  STL [R1+0x30c], RZ ;  /* 0x00030cff01007387 */ /* 0x000fe20000100800 */
[----:B-1----:R-:W1:Y:S03]  /*0330*/  MUFU.RCP R0, R0 ;  /* 0x0000000000007308 */ /* 0x002e660000001000 */
[----:B------:R-:W-:Y:S04]  /*0340*/  STL [R1+0x2f0], RZ ;  /* 0x0002f0ff01007387 */ /* 0x000fe80000100800 */
[----:B------:R-:W-:Y:S04]  /*0350*/  STL [R1+0x2f4], RZ ;  /* 0x0002f4ff01007387 */ /* 0x000fe80000100800 */
[----:B------:R-:W-:Y:S04]  /*0360*/  STL [R1+0x2f8], RZ ;  /* 0x0002f8ff01007387 */ /* 0x000fe80000100800 */
[----:B------:R-:W-:Y:S01]  /*0370*/  STL [R1+0x2fc], RZ ;  /* 0x0002fcff01007387 */ /* 0x000fe20000100800 */
[----:B-1----:R-:W-:-:S03]  /*0380*/  VIADD R4, R0, 0xffffffe ;  /* 0x0ffffffe00047836 */ /* 0x002fc60000000000 */
[----:B------:R-:W-:Y:S01]  /*0390*/  STL [R1+0x2e0], RZ ;  /* 0x0002e0ff01007387 */ /* 0x000fe20000100800 */
[----:B------:R-:W-:Y:S01]  /*03a0*/  IMAD.MOV R0, RZ, RZ, -R12 ;  /* 0x000000ffff007224 */ /* 0x000fe200078e0a0c */
[----:B------:R1:W2:Y:S02]  /*03b0*/  F2I.FTZ.U32.TRUNC.NTZ R5, R4 ;  /* 0x0000000400057305 */ /* 0x0002a4000021f000 */
[----:B------:R-:W-:Y:S04]  /*03c0*/  STL [R1+0x2e4], RZ ;  /* 0x0002e4ff01007387 */ /* 0x000fe80000100800 */
[----:B------:R-:W-:Y:S01]  /*03d0*/  STL [R1+0x2e8], RZ ;  /* 0x0002e8ff01007387 */ /* 0x000fe20000100800 */
[----:B-1----:R-:W-:-:S03]  /*03e0*/  IMAD.MOV.U32 R4, RZ, RZ, RZ ;  /* 0x000000ffff047224 */ /* 0x002fc600078e00ff */
[----:B------:R-:W-:Y:S04]  /*03f0*/  STL [R1+0x2ec], RZ ;  /* 0x0002ecff01007387 */ /* 0x000fe80000100800 */
[----:B------:R-:W-:Y:S01]  /*0400*/  STL [R1+0x2d0], RZ ;  /* 0x0002d0ff01007387 */ /* 0x000fe20000100800 */
[----:B--2---:R-:W-:-:S03]  /*0410*/  IMAD.MOV R8, RZ, RZ, -R5 ;  /* 0x000000ffff087224 */ /* 0x004fc600078e0a05 */
[----:B------:R-:W-:Y:S01]  /*0420*/  STL [R1+0x2d4], RZ ;  /* 0x0002d4ff01007387 */ /* 0x000fe20000100800 */
[----:B------:R-:W-:Y:S02]  /*0430*/  IMAD R11, R8, R9, RZ ;  /* 0x00000009080b7224 */ /* 0x000fe400078e02ff */
[----:B------:R-:W-:Y:S01]  /*0440*/  IMAD.MOV.U32 R8, RZ, RZ, R10 ;  /* 0x000000ffff087224 */ /* 0x000fe200078e000a */
[----:B------:R-:W-:Y:S01]  /*0450*/  STL [R1+0x2d8], RZ ;  /* 0x0002d8ff01007387 */ /* 0x000fe20000100800 */
[----:B------:R-:W-:-:S03]  /*0460*/  IMAD.HI.U32 R5, R5, R11, R4 ;  /* 0x0000000b05057227 */ /* 0x000fc600078e0004 */
[----:B------:R-:W-:Y:S03]  /*0470*/  STL [R1+0x2dc], RZ ;  /* 0x0002dcff01007387 */ /* 0x000fe60000100800 */
[----:B------:R-:W-:Y:S01]  /*0480*/  IMAD.HI.U32 R5, R5, R8, RZ ;  /* 0x0000000805057227 */ /* 0x000fe200078e00ff */
[----:B------:R-:W-:Y:S03]  /*0490*/  STL [R1+0x2c0], RZ ;  /* 0x0002c0ff01007387 */ /* 0x000fe60000100800 */
[----:B------:R-:W-:Y:S01]  /*04a0*/  IMAD R0, R5, R0, R8 ;  /* 0x0000000005007224 */ /* 0x000fe200078e0208 */
[----:B------:R-:W-:Y:S04]  /*04b0*/  STL [R1+0x2c4], RZ ;  /* 0x0002c4ff01007387 */ /* 0x000fe80000100800 */
[----:B------:R-:W-:Y:S01]  /*04c0*/  ISETP.GT.U32.AND P1, PT, R9, R0, PT ;  /* 0x000000000900720c */ /* 0x000fe20003f24070 */
[----:B------:R-:W-:Y:S04]  /*04d0*/  STL [R1+0x2c8], RZ ;  /* 0x0002c8ff01007387 */ /* 0x000fe80000100800 */
[----:B------:R-:W-:Y:S04]  /*04e0*/  STL [R1+0x2cc], RZ ;  /* 0x0002ccff01007387 */ /* 0x000fe80000100800 */
[----:B------:R-:W-:Y:S04]  /*04f0*/  STL [R1+0x2b0], RZ ;  /* 0x0002b0ff01007387 */ /* 0x000fe80000100800 */
[----:B------:R-:W-:Y:S01]  /*0500*/  @!P1 IMAD.IADD R0, R0, 0x1, -R9 ;  /* 0x0000000100009824 */ /* 0x000fe200078e0a09 */
[----:B------:R-:W-:Y:S01]  /*0510*/  STL [R1+0x2b4], RZ ;  /* 0x0002b4ff01007387 */ /* 0x000fe20000100800 */
[----:B------:R-:W-:Y:S01]  /*0520*/  @!P1 VIADD R5, R5, 0x1 ;  /* 0x0000000105059836 */ /* 0x000fe20000000000 */
[----:B------:R-:W-:-:S02]  /*0530*/  ISETP.NE.AND P1, PT, R6, RZ, PT ;  /* 0x000000ff0600720c */ /* 0x000fc40003f25270 */
[----:B------:R-:W-:Y:S01]  /*0540*/  ISETP.GE.U32.AND P0, PT, R0, R9, PT ;  /* 0x000000090000720c */ /* 0x000fe20003f06070 */
[----:B------:R-:W-:Y:S01]  /*0550*/  STL [R1+0x2b8], RZ ;  /* 0x0002b8ff01007387 */ /* 0x000fe20000100800 */
[----:B------:R-:W-:-:S03]  /*0560*/  LOP3.LUT R0, R7, R6, RZ, 0x3c, !PT ;  /* 0x0000000607007212 */ /* 0x000fc600078e3cff */
[----:B------:R-:W-:Y:S01]  /*0570*/  STL [R1+0x2bc], RZ ;  /* 0x0002bcff01007387 */ /* 0x000fe20000100800 */
[----:B------:R-:W-:Y:S01]  /*0580*/  ISETP.GE.AND P2, PT, R0, RZ, PT ;  /* 0x000000ff0000720c */ /* 0x000fe20003f46270 */
[----:B------:R-:W-:Y:S02]  /*0590*/  VIADD R0, R2, 0x3f ;  /* 0x0000003f02007836 */ /* 0x000fe40000000000 */
[----:B------:R-:W-:Y:S01]  /*05a0*/  STL [R1+0x2a0], RZ ;  /* 0x0002a0ff01007387 */ /* 0x000fe20000100800 */
[----:B0-----:R-:W-:-:S03]  /*05b0*/  VIADD R2, R61, 0x7f ;  /* 0x0000007f3d027836 */ /* 0x001fc60000000000 */
[----:B------:R-:W-:Y:S01]  /*05c0*/  STL [R1+0x2a4], RZ ;  /* 0x0002a4ff01007387 */ /* 0x000fe20000100800 */
[----:B------:R-:W-:-:S03]  /*05d0*/  @P0 VIADD R5, R5, 0x1 ;  /* 0x0000000105050836 */ /* 0x000fc60000000000 */
[----:B------:R-:W-:Y:S01]  /*05e0*/  STL [R1+0x2a8], RZ ;  /* 0x0002a8ff01007387 */ /* 0x000fe20000100800 */
[----:B------:R-:W-:Y:S01]  /*05f0*/  IMAD.MOV.U32 R4, RZ, RZ, R5 ;  /* 0x000000ffff047224 */ /* 0x000fe200078e0005 */
[----:B------:R-:W-:Y:S02]  /*0600*/  SHF.R.S32.HI R5, RZ, 0x1f, R0 ;  /* 0x0000001fff057819 */ /* 0x000fe40000011400 */
[----:B------:R-:W-:Y:S01]  /*0610*/  STL [R1+0x2ac], RZ ;  /* 0x0002acff01007387 */ /* 0x000fe20000100800 */
[----:B------:R-:W-:Y:S01]  /*0620*/  @!P2 IMAD.MOV R4, RZ, RZ, -R4 ;  /* 0x000000ffff04a224 */ /* 0x000fe200078e0a04 */
[----:B------:R-:W-:Y:S02]  /*0630*/  @!P1 LOP3.LUT R4, RZ, R6, RZ, 0x33, !PT ;  /* 0x00000006ff049212 */ /* 0x000fe400078e33ff */
[----:B------:R-:W-:Y:S01]  /*0640*/  STL [R1+0x290], RZ ;  /* 0x000290ff01007387 */ /* 0x000fe20000100800 */
[----:B------:R-:W-:Y:S02]  /*0650*/  LEA.HI R5, R5, R0, RZ, 0x6 ;  /* 0x0000000005057211 */ /* 0x000fe400078f30ff */
[----:B------:R-:W-:Y:S01]  /*0660*/  IMAD.SHL.U32 R8, R4, 0x8, RZ ;  /* 0x0000000804087824 */ /* 0x000fe200078e00ff */
[----:B------:R-:W-:Y:S01]  /*0670*/  STL [R1+0x294], RZ ;  /* 0x000294ff01007387 */ /* 0x000fe20000100800 */
[----:B------:R-:W-:-:S03]  /*0680*/  IMAD.MOV R4, RZ, RZ, -R4 ;  /* 0x000000ffff047224 */ /* 0x000fc600078e0a04 */
[----:B------:R-:W-:Y:S01]  /*0690*/  STL [R1+0x298], RZ ;  /* 0x000298ff01007387 */ /* 0x000fe20000100800 */
[----:B------:R-:W-:Y:S01]  /*06a0*/  LEA.HI.SX32 R5, R5, -R8, 0x1a ;  /* 0x8000000805057211 */ /* 0x000fe200078fd2ff */
[----:B------:R-:W-:Y:S02]  /*06b0*/  IMAD R6, R6, R4, R7 ;  /* 0x0000000406067224 */ /* 0x000fe400078e0207 */
[----:B------:R-:W-:Y:S01]  /*06c0*/  STL [R1+0x29c], RZ ;  /* 0x00029cff01007387 */ /* 0x000fe20000100800 */
[----:B------:R-:W-:Y:S02]  /*06d0*/  VIMNMX R13, R5, 0x8, PT ;  /* 0x00000008050d7848 */ /* 0x000fe40003fe0100 */
[----:B------:R-:W-:Y:S01]  /*06e0*/  IABS R11, R6 ;  /* 0x00000006000b7213 */ /* 0x000fe20000000000 */
[----:B------:R-:W-:Y:S01]  /*06f0*/  STL [R1+0x280], RZ ;  /* 0x000280ff01007387 */ /* 0x000fe20000100800 */
[----:B------:R-:W-:-:S03]  /*0700*/  IABS R9, R13 ;  /* 0x0000000d00097213 */ /* 0x000fc60000000000 */
[----:B------:R-:W-:Y:S01]  /*0710*/  STL [R1+0x284], RZ ;  /* 0x000284ff01007387 */ /* 0x000fe20000100800 */
[----:B------:R-:W0:Y:S03]  /*0720*/  I2F.RP R0, R9 ;  /* 0x0000000900007306 */ /* 0x000e260000209400 */
[----:B------:R-:W-:Y:S04]  /*0730*/  STL [R1+0x288], RZ ;  /* 0x000288ff01007387 */ /* 0x000fe80000100800 */
[----:B------:R-:W-:Y:S04]  /*0740*/  STL [R1+0x28c], RZ ;  /* 0x00028cff01007387 */ /* 0x000fe80000100800 */
[----:B------:R-:W-:Y:S04]  /*0750*/  STL [R1+0x270], RZ ;  /* 0x000270ff01007387 */ /* 0x000fe80000100800 */
[----:B------:R-:W-:Y:S01]  /*0760*/  STL [R1+0x274], RZ ;  /* 0x000274ff01007387 */ /* 0x000fe20000100800 */
[----:B0-----:R-:W0:Y:S03]  /*0770*/  MUFU.RCP R0, R0 ;  /* 0x0000000000007308 */ /* 0x001e260000001000 */
[----:B------:R-:W-:Y:S04]  /*0780*/  STL [R1+0x278], RZ ;  /* 0x000278ff01007387 */ /* 0x000fe80000100800 */
[----:B------:R-:W-:Y:S04]  /*0790*/  STL [R1+0x27c], RZ ;  /* 0x00027cff01007387 */ /* 0x000fe80000100800 */
[----:B------:R-:W-:Y:S04]  /*07a0*/  STL [R1+0x260], RZ ;  /* 0x000260ff01007387 */ /* 0x000fe80000100800 */
[----:B------:R-:W-:Y:S01]  /*07b0*/  STL [R1+0x264], RZ ;  /* 0x000264ff01007387 */ /* 0x000fe20000100800 */
[----:B0-----:R-:W-:-:S03]  /*07c0*/  VIADD R5, R0, 0xffffffe ;  /* 0x0ffffffe00057836 */ /* 0x001fc60000000000 */
[----:B------:R-:W-:Y:S04]  /*07d0*/  STL [R1+0x268], RZ ;  /* 0x000268ff01007387 */ /* 0x000fe80000100800 */
[----:B------:R-:W-:Y:S01]  /*07e0*/  STL [R1+0x26c], RZ ;  /* 0x00026cff01007387 */ /* 0x000fe20000100800 */
[----:B------:R-:W0:Y:S03]  /*07f0*/  F2I.FTZ.U32.TRUNC.NTZ R5, R5 ;  /* 0x0000000500057305 */ /* 0x000e26000021f000 */
[----:B------:R-:W-:Y:S04]  /*0800*/  STL [R1+0x250], RZ ;  /* 0x000250ff01007387 */ /* 0x000fe80000100800 */
[----:B------:R-:W-:Y:S04]  /*0810*/  STL [R1+0x254], RZ ;  /* 0x000254ff01007387 */ /* 0x000fe80000100800 */
[----:B------:R-:W-:Y:S04]  /*0820*/  STL [R1+0x258], RZ ;  /* 0x000258ff01007387 */ /* 0x000fe80000100800 */
[----:B------:R-:W-:Y:S01]  /*0830*/  STL [R1+0x25c], RZ ;  /* 0x00025cff01007387 */ /* 0x000fe20000100800 */
[----:B0-----:R-:W-:-:S03]  /*0840*/  IMAD.MOV R10, RZ, RZ, -R5 ;  /* 0x000000ffff0a7224 */ /* 0x001fc600078e0a05 */
[----:B------:R-:W-:Y:S02]  /*0850*/  STL [R1+0x240], RZ ;  /* 0x000240ff01007387 */ /* 0x000fe40000100800 */
[----:B------:R-:W-:Y:S02]  /*0860*/  MOV R4, R10 ;  /* 0x0000000a00047202 */ /* 0x000fe40000000f00 */
[----:B------:R-:W-:Y:S01]  /*0870*/  STL [R1+0x244], RZ ;  /* 0x000244ff01007387 */ /* 0x000fe20000100800 */
[----:B------:R-:W-:Y:S02]  /*0880*/  IABS R10, R13 ;  /* 0x0000000d000a7213 */ /* 0x000fe40000000000 */
[----:B------:R-:W-:Y:S01]  /*0890*/  IMAD R7, R4, R9, RZ ;  /* 0x0000000904077224 */ /* 0x000fe200078e02ff */
[----:B------:R-:W-:Y:S01]  /*08a0*/  STL [R1+0x248], RZ ;  /* 0x000248ff01007387 */ /* 0x000fe20000100800 */
[----:B------:R-:W-:-:S03]  /*08b0*/  IMAD.MOV.U32 R4, RZ, RZ, RZ ;  /* 0x000000ffff047224 */ /* 0x000fc600078e00ff */
[----:B------:R-:W-:Y:S01]  /*08c0*/  STL [R1+0x24c], RZ ;  /* 0x00024cff01007387 */ /* 0x000fe20000100800 */
[----:B------:R-:W-:-:S03]  /*08d0*/  IMAD.HI.U32 R4, R5, R7, R4 ;  /* 0x0000000705047227 */ /* 0x000fc600078e0004 */
[----:B------:R-:W-:Y:S01]  /*08e0*/  STL [R1+0x230], RZ ;  /* 0x000230ff01007387 */ /* 0x000fe20000100800 */
[----:B------:R-:W-:Y:S02]  /*08f0*/  IMAD.MOV R5, RZ, RZ, -R10 ;  /* 0x000000ffff057224 */ /* 0x000fe400078e0a0a */
[----:B------:R-:W-:Y:S01]  /*0900*/  IMAD.HI.U32 R0, R4, R11, RZ ;  /* 0x0000000b04007227 */ /* 0x000fe200078e00ff */
[----:B------:R-:W-:Y:S03]  /*0910*/  STL [R1+0x234], RZ ;  /* 0x000234ff01007387 */ /* 0x000fe60000100800 */
[----:B------:R-:W-:Y:S01]  /*0920*/  IMAD R4, R0, R5, R11 ;  /* 0x0000000500047224 */ /* 0x000fe200078e020b */
[----:B------:R-:W-:Y:S01]  /*0930*/  STL [R1+0x238], RZ ;  /* 0x000238ff01007387 */ /* 0x000fe20000100800 */
[----:B------:R-:W-:-:S03]  /*0940*/  CS2R R10, SRZ ;  /* 0x00000000000a7805 */ /* 0x000fc6000001ff00 */
[----:B------:R-:W-:Y:S01]  /*0950*/  STL [R1+0x23c], RZ ;  /* 0x00023cff01007387 */ /* 0x000fe20000100800 */
[----:B------:R-:W-:-:S03]  /*0960*/  ISETP.GT.U32.AND P1, PT, R9, R4, PT ;  /* 0x000000040900720c */ /* 0x000fc60003f24070 */
[----:B------:R-:W-:Y:S04]  /*0970*/  STL [R1+0x220], RZ ;  /* 0x000220ff01007387 */ /* 0x000fe80000100800 */
[----:B------:R-:W-:Y:S04]  /*0980*/  STL [R1+0x224], RZ ;  /* 0x000224ff01007387 */ /* 0x000fe80000100800 */
[----:B------:R-:W-:Y:S02]  /*0990*/  STL [R1+0x228], RZ ;  /* 0x000228ff01007387 */ /* 0x000fe40000100800 */
[----:B------:R-:W-:-:S02]  /*09a0*/  @!P1 IMAD.IADD R4, R4, 0x1, -R9 ;  /* 0x0000000104049824 */ /* 0x000fc400078e0a09 */
[----:B------:R-:W-:Y:S01]  /*09b0*/  STL [R1+0x22c], RZ ;  /* 0x00022cff01007387 */ /* 0x000fe20000100800 */
[----:B------:R-:W-:Y:S01]  /*09c0*/  @!P1 VIADD R0, R0, 0x1 ;  /* 0x0000000100009836 */ /* 0x000fe20000000000 */
[----:B------:R-:W-:Y:S02]  /*09d0*/  ISETP.NE.AND P1, PT, R13, RZ, PT ;  /* 0x000000ff0d00720c */ /* 0x000fe40003f25270 */
[----:B------:R-:W-:Y:S01]  /*09e0*/  STL [R1+0x210], RZ ;  /* 0x000210ff01007387 */ /* 0x000fe20000100800 */
[----:B------:R-:W-:Y:S02]  /*09f0*/  ISETP.GE.U32.AND P0, PT, R4, R9, PT ;  /* 0x000000090400720c */ /* 0x000fe40003f06070 */
[----:B------:R-:W-:Y:S01]  /*0a00*/  LOP3.LUT R4, R6, R13, RZ, 0x3c, !PT ;  /* 0x0000000d06047212 */ /* 0x000fe200078e3cff */
[----:B------:R-:W-:Y:S03]  /*0a10*/  STL [R1+0x214], RZ ;  /* 0x000214ff01007387 */ /* 0x000fe60000100800 */
[----:B------:R-:W-:Y:S01]  /*0a20*/  ISETP.GE.AND P2, PT, R4, RZ, PT ;  /* 0x000000ff0400720c */ /* 0x000fe20003f46270 */
[----:B------:R-:W-:Y:S01]  /*0a30*/  STL [R1+0x218], RZ ;  /* 0x000218ff01007387 */ /* 0x000fe20000100800 */
[----:B------:R-:W-:-:S03]  /*0a40*/  CS2R R4, SRZ ;  /* 0x0000000000047805 */ /* 0x000fc6000001ff00 */
[----:B------:R-:W-:Y:S02]  /*0a50*/  STL [R1+0x21c], RZ ;  /* 0x00021cff01007387 */ /* 0x000fe40000100800 */
[----:B------:R-:W-:Y:S01]  /*0a60*/  @P0 VIADD R0, R0, 0x1 ;  /* 0x0000000100000836 */ /* 0x000fe20000000000 */
[----:B------:R-:W-:Y:S01]  /*0a70*/  ISETP.GE.AND P0, PT, R2, 0x80, PT ;  /* 0x000000800200780c */ /* 0x000fe20003f06270 */
[----:B------:R-:W-:Y:S04]  /*0a80*/  STL [R1+0x200], RZ ;  /* 0x000200ff01007387 */ /* 0x000fe80000100800 */
[----:B------:R-:W-:Y:S01]  /*0a90*/  STL [R1+0x204], RZ ;  /* 0x000204ff01007387 */ /* 0x000fe20000100800 */
[----:B------:R-:W-:Y:S01]  /*0aa0*/  @!P2 IMAD.MOV R0, RZ, RZ, -R0 ;  /* 0x000000ffff00a224 */ /* 0x000fe200078e0a00 */
[----:B------:R-:W-:-:S02]  /*0ab0*/  @!P1 LOP3.LUT R0, RZ, R13, RZ, 0x33, !PT ;  /* 0x0000000dff009212 */ /* 0x000fc400078e33ff */
[----:B------:R-:W-:Y:S03]  /*0ac0*/  STL [R1+0x208], RZ ;  /* 0x000208ff01007387 */ /* 0x000fe60000100800 */
[----:B------:R-:W-:Y:S01]  /*0ad0*/  IMAD.SHL.U32 R3, R0, 0x100, RZ ;  /* 0x0000010000037824 */ /* 0x000fe200078e00ff */
[----:B------:R-:W-:Y:S01]  /*0ae0*/  STL [R1+0x20c], RZ ;  /* 0x00020cff01007387 */ /* 0x000fe20000100800 */
[----:B------:R-:W-:Y:S02]  /*0af0*/  IMAD.MOV R60, RZ, RZ, -R0 ;  /* 0x000000ffff3c7224 */ /* 0x000fe400078e0a00 */
[C---:B------:R-:W-:Y:S01]  /*0b00*/  VIADD R0, R3.reuse, 0x1 ;  /* 0x0000000103007836 */ /* 0x040fe20000000000 */
[----:B------:R-:W-:Y:S01]  /*0b10*/  STL [R1+0x1f0], RZ ;  /* 0x0001f0ff01007387 */ /* 0x000fe20000100800 */
[----:B------:R-:W-:Y:S02]  /*0b20*/  VIADD R2, R3, 0x2 ;  /* 0x0000000203027836 */ /* 0x000fe40000000000 */
[----:B------:R-:W-:Y:S01]  /*0b30*/  IMAD R60, R13, R60, R6 ;  /* 0x0000003c0d3c7224 */ /* 0x000fe200078e0206 */
[----:B------:R-:W-:Y:S01]  /*0b40*/  STL [R1+0x1f4], RZ ;  /* 0x0001f4ff01007387 */ /* 0x000fe20000100800 */
[----:B------:R-:W-:-:S02]  /*0b50*/  CS2R R6, SRZ ;  /* 0x0000000000067805 */ /* 0x000fc4000001ff00 */
[----:B------:R-:W-:Y:S01]  /*0b60*/  CS2R R12, SRZ ;  /* 0x00000000000c7805 */ /* 0x000fe2000001ff00 */
[----:B------:R-:W-:Y:S01]  /*0b70*/  IMAD.IADD R60, R8, 0x1, R60 ;  /* 0x00000001083c7824 */ /* 0x000fe200078e023c */
[----:B------:R-:W-:Y:S01]  /*0b80*/  STL [R1+0x1f8], RZ ;  /* 0x0001f8ff01007387 */ /* 0x000fe20000100800 */
[----:B------:R-:W-:-:S03]  /*0b90*/  CS2R R8, SRZ ;  /* 0x0000000000087805 */ /* 0x000fc6000001ff00 */
[----:B------:R-:W-:Y:S04]  /*0ba0*/  STL [R1+0x1fc], RZ ;  /* 0x0001fcff01007387 */ /* 0x000fe80000100800 */
        /* <DEDUP_REMOVED lines=120> */
[----:B------:R-:W-:Y:S04]  /*1330*/  STL [R1], RZ ;  /* 0x000000ff01007387 */ /* 0x000fe80000100800 */
[----:B------:R-:W-:Y:S04]  /*1340*/  STL [R1+0x4], RZ ;  /* 0x000004ff01007387 */ /* 0x000fe80000100800 */
[----:B------:R-:W-:Y:S04]  /*1350*/  STL [R1+0x8], RZ ;  /* 0x000008ff01007387 */ /* 0x000fe80000100800 */
[----:B------:R-:W-:Y:S04]  /*1360*/  STL [R1+0xc], RZ ;  /* 0x00000cff01007387 */ /* 0x000fe80000100800 */
[----:B------:R-:W-:Y:S04]  /*1370*/  STL [R1+0x9c0], R3 ;  /* 0x0009c00301007387 */ /* 0x000fe80000100800 */
[----:B------:R0:W-:Y:S04]  /*1380*/  STL [R1+0x710], R0 ;  /* 0x0007100001007387 */ /* 0x0001e80000100800 */
[----:B------:R1:W-:Y:S01]  /*1390*/  STL [R1+0x70c], R2 ;  /* 0x00070c0201007387 */ /* 0x0003e20000100800 */
[----:B------:R-:W2:Y:S01]  /*13a0*/  S2R R61, SR_TID.X ;  /* 0x00000000003d7919 */ /* 0x000ea20000002100 */
[----:B0-----:R-:W-:-:S02]  /*13b0*/  VIADD R0, R3, 0x3 ;  /* 0x0000000303007836 */ /* 0x001fc40000000000 */
[----:B-1----:R-:W-:-:S03]  /*13c0*/  VIADD R2, R3, 0x4 ;  /* 0x0000000403027836 */ /* 0x002fc60000000000 */
[----:B------:R0:W-:Y:S04]  /*13d0*/  STL [R1+0x708], R0 ;  /* 0x0007080001007387 */ /* 0x0001e80000100800 */
[----:B------:R1:W-:Y:S01]  /*13e0*/  STL [R1+0x704], R2 ;  /* 0x0007040201007387 */ /* 0x0003e20000100800 */
[C---:B0-----:R-:W-:Y:S02]  /*13f0*/  VIADD R0, R3.reuse, 0x5 ;  /* 0x0000000503007836 */ /* 0x041fe40000000000 */
[----:B-1----:R-:W-:-:S03]  /*1400*/  VIADD R2, R3, 0x6 ;  /* 0x0000000603027836 */ /* 0x002fc60000000000 */
[----:B------:R0:W-:Y:S04]  /*1410*/  STL [R1+0x700], R0 ;  /* 0x0007000001007387 */ /* 0x0001e80000100800 */
[----:B------:R1:W-:Y:S01]  /*1420*/  STL [R1+0x6fc], R2 ;  /* 0x0006fc0201007387 */ /* 0x0003e20000100800 */
[----:B0-----:R-:W-:Y:S01]  /*1430*/  VIADD R0, R3, 0x7 ;  /* 0x0000000703007836 */ /* 0x001fe20000000000 */
[----:B--2---:R-:W-:Y:S01]  /*1440*/  LOP3.LUT R61, R61, 0x1f, RZ, 0xc0, !PT ;  /* 0x0000001f3d3d7812 */ /* 0x004fe200078ec0ff */
[----:B-1----:R-:W-:-:S03]  /*1450*/  VIADD R2, R3, 0x8 ;  /* 0x0000000803027836 */ /* 0x002fc60000000000 */
[----:B------:R0:W-:Y:S04]  /*1460*/  STL [R1+0x6f8], R0 ;  /* 0x0006f80001007387 */ /* 0x0001e80000100800 */
[----:B------:R1:W-:Y:S01]  /*1470*/  STL [R1+0x6f0], R2 ;  /* 0x0006f00201007387 */ /* 0x0003e20000100800 */
[C---:B0-----:R-:W-:Y:S01]  /*1480*/  IADD3 R0, R3.reuse, 0x9, RZ ;  /* 0x0000000903007810 */ /* 0x041fe20007ffe0ff */
[----:B-1----:R-:W-:-:S04]  /*1490*/  VIADD R2, R3, 0xa ;  /* 0x0000000a03027836 */ /* 0x002fc80000000000 */
[----:B------:R0:W-:Y:S04]  /*14a0*/  STL [R1+0x6ec], R0 ;  /* 0x0006ec0001007387 */ /* 0x0001e80000100800 */
[----:B------:R1:W-:Y:S01]  /*14b0*/  STL [R1+0x6e8], R2 ;  /* 0x0006e80201007387 */ /* 0x0003e20000100800 */
[C---:B0-----:R-:W-:Y:S02]  /*14c0*/  VIADD R0, R3.reuse, 0xb ;  /* 0x0000000b03007836 */ /* 0x041fe40000000000 */
[----:B-1----:R-:W-:-:S03]  /*14d0*/  VIADD R2, R3, 0xc ;  /* 0x0000000c03027836 */ /* 0x002fc60000000000 */
        /* <DEDUP_REMOVED lines=30> */
[C---:B0-----:R-:W-:Y:S01]  /*16c0*/  VIADD R0, R3.reuse, 0x1b ;  /* 0x0000001b03007836 */ /* 0x041fe20000000000 */
[----:B-1----:R-:W-:-:S04]  /*16d0*/  IADD3 R2, R3, 0x1c, RZ ;  /* 0x0000001c03027810 */ /* 0x002fc80007ffe0ff */
        /* <DEDUP_REMOVED lines=386> */
[----:B0-----:R-:W-:Y:S02]  /*2f00*/  IMAD.SHL.U32 R0, R60, 0x40, RZ ;  /* 0x000000403c007824 */ /* 0x001fe400078e00ff */
[----:B------:R-:W0:Y:S01]  /*2f10*/  S2R R60, SR_TID.X ;  /* 0x00000000003c7919 */ /* 0x000e220000002100 */
[----:B-1----:R-:W-:-:S05]  /*2f20*/  VIADD R2, R3, 0xdd ;  /* 0x000000dd03027836 */ /* 0x002fca0000000000 */
[----:B------:R1:W-:Y:S02]  /*2f30*/  STL [R1+0x3a0], R2 ;  /* 0x0003a00201007387 */ /* 0x0003e40000100800 */
[----:B-1----:R-:W-:-:S05]  /*2f40*/  VIADD R2, R3, 0xde ;  /* 0x000000de03027836 */ /* 0x002fca0000000000 */
[----:B------:R1:W-:Y:S02]  /*2f50*/  STL [R1+0x39c], R2 ;  /* 0x00039c0201007387 */ /* 0x0003e40000100800 */
[----:B-1----:R-:W-:Y:S01]  /*2f60*/  VIADD R2, R3, 0xdf ;  /* 0x000000df03027836 */ /* 0x002fe20000000000 */
[----:B0-----:R-:W-:-:S04]  /*2f70*/  LOP3.LUT R60, R0, 0x1f, R60, 0xf8, !PT ;  /* 0x0000001f003c7812 */ /* 0x001fc800078ef83c */
[----:B------:R0:W-:Y:S04]  /*2f80*/  STL [R1+0x398], R2 ;  /* 0x0003980201007387 */ /* 0x0001e80000100800 */
[----:B0-----:R0:W5:Y:S04]  /*2f90*/  LDL.LU R2, [R1+0x3f9c] ;  /* 0x003f9c0001027983 */ /* 0x0011680000300800 */
[----:B------:R1:W-:Y:S02]  /*2fa0*/  STL [R1+0x9dc], R60 ;  /* 0x0009dc3c01007387 */ /* 0x0003e40000100800 */
[----:B-1----:R-:W-:Y:S01]  /*2fb0*/  LOP3.LUT R60, R0, 0x20, R61, 0xfe, !PT ;  /* 0x00000020003c7812 */ /* 0x002fe200078efe3d */
[----:B------:R-:W-:-:S02]  /*2fc0*/  VIADD R0, R3, 0xe0 ;  /* 0x000000e003007836 */ /* 0x000fc40000000000 */
[C---:B------:R-:W-:Y:S02]  /*2fd0*/  VIADD R61, R3.reuse, 0xe1 ;  /* 0x000000e1033d7836 */ /* 0x040fe40000000000 */
[----:B------:R1:W-:Y:S04]  /*2fe0*/  STL [R1+0x1130], R60 ;  /* 0x0011303c01007387 */ /* 0x0003e80000100800 */
[----:B------:R2:W-:Y:S04]  /*2ff0*/  STL [R1+0x394], R0 ;  /* 0x0003940001007387 */ /* 0x0005e80000100800 */
[----:B------:R3:W-:Y:S01]  /*3000*/  STL [R1+0x390], R61 ;  /* 0x0003903d01007387 */ /* 0x0007e20000100800 */
[----:B-1----:R-:W-:-:S02]  /*3010*/  VIADD R60, R3, 0xe2 ;  /* 0x000000e2033c7836 */ /* 0x002fc40000000000 */
[----:B--2---:R-:W-:-:S03]  /*3020*/  VIADD R0, R3, 0xe3 ;  /* 0x000000e303007836 */ /* 0x004fc60000000000 */
[----:B------:R1:W-:Y:S01]  /*3030*/  STL [R1+0x38c], R60 ;  /* 0x00038c3c01007387 */ /* 0x0003e20000100800 */
[----:B---3--:R-:W-:-:S03]  /*3040*/  VIADD R61, R3, 0xe4 ;  /* 0x000000e4033d7836 */ /* 0x008fc60000000000 */
[----:B------:R2:W-:Y:S04]  /*3050*/  STL [R1+0x388], R0 ;  /* 0x0003880001007387 */ /* 0x0005e80000100800 */
[----:B------:R3:W-:Y:S01]  /*3060*/  STL [R1+0x384], R61 ;  /* 0x0003843d01007387 */ /* 0x0007e20000100800 */
[C---:B-1----:R-:W-:Y:S02]  /*3070*/  VIADD R60, R3.reuse, 0xe5 ;  /* 0x000000e5033c7836 */ /* 0x042fe40000000000 */
        /* <DEDUP_REMOVED lines=11> */
[C---:B-1----:R-:W-:Y:S01]  /*3130*/  VIADD R60, R3.reuse, 0xeb ;  /* 0x000000eb033c7836 */ /* 0x042fe20000000000 */
[----:B--2---:R-:W-:-:S04]  /*3140*/  IADD3 R0, R3, 0xec, RZ ;  /* 0x000000ec03007810 */ /* 0x004fc80007ffe0ff */
[----:B------:R1:W-:Y:S01]  /*3150*/  STL [R1+0x368], R60 ;  /* 0x0003683c01007387 */ /* 0x0003e20000100800 */
[----:B---3--:R-:W-:-:S03]  /*3160*/  VIADD R61, R3, 0xed ;  /* 0x000000ed033d7836 */ /* 0x008fc60000000000 */
[----:B------:R2:W-:Y:S04]  /*3170*/  STL [R1+0x364], R0 ;  /* 0x0003640001007387 */ /* 0x0005e80000100800 */
[----:B------:R3:W-:Y:S01]  /*3180*/  STL [R1+0x360], R61 ;  /* 0x0003603d01007387 */ /* 0x0007e20000100800 */
[C---:B-1----:R-:W-:Y:S02]  /*3190*/  VIADD R60, R3.reuse, 0xee ;  /* 0x000000ee033c7836 */ /* 0x042fe40000000000 */
[----:B--2---:R-:W-:-:S03]  /*31a0*/  VIADD R0, R3, 0xef ;  /* 0x000000ef03007836 */ /* 0x004fc60000000000 */
[----:B------:R1:W-:Y:S01]  /*31b0*/  STL [R1+0x35c], R60 ;  /* 0x00035c3c01007387 */ /* 0x0003e20000100800 */
[----:B---3--:R-:W-:-:S05]  /*31c0*/  VIADD R61, R3, 0xf0 ;  /* 0x000000f0033d7836 */ /* 0x008fca0000000000 */
[----:B------:R2:W-:Y:S01]  /*31d0*/  STL [R1+0x354], R61 ;  /* 0x0003543d01007387 */ /* 0x0005e20000100800 */
[----:B-1----:R-:W-:-:S05]  /*31e0*/  VIADD R60, R3, 0xf1 ;  /* 0x000000f1033c7836 */ /* 0x002fca0000000000 */
[----:B------:R1:W-:Y:S01]  /*31f0*/  STL [R1+0x350], R60 ;  /* 0x0003503c01007387 */ /* 0x0003e20000100800 */
[----:B--2---:R-:W-:-:S05]  /*3200*/  VIADD R61, R3, 0xf2 ;  /* 0x000000f2033d7836 */ /* 0x004fca0000000000 */
        /* <DEDUP_REMOVED lines=23> */
[C---:B--2---:R-:W-:Y:S01]  /*3380*/  VIADD R61, R3.reuse, 0xfe ;  /* 0x000000fe033d7836 */ /* 0x044fe20000000000 */
[----:B-1----:R-:W-:Y:S02]  /*3390*/  IADD3 R60, R3, 0xff, RZ ;  /* 0x000000ff033c7810 */ /* 0x002fe40007ffe0ff */
[----:B------:R0:W5:Y:S01]  /*33a0*/  LDL.LU R3, [R1+0x3f98] ;  /* 0x003f980001037983 */ /* 0x0001620000300800 */
[----:B------:R-:W-:Y:S05]  /*33b0*/  @!P0 BRA `(.L_x_0) ;  /* 0x00000c5800ec8947 */ /* 0x000fea0003800000 */
[----:B------:R-:W2:Y:S01]  /*33c0*/  LDL R26, [R1+0x1130] ;  /* 0x00113000011a7983 */ /* 0x000ea20000100800 */
[----:B-----5:R-:W-:Y:S01]  /*33d0*/  IABS R8, R2 ;  /* 0x0000000200087213 */ /* 0x020fe20000000000 */
[----:B------:R-:W-:Y:S01]  /*33e0*/  IMAD.MOV.U32 R43, RZ, RZ, R0 ;  /* 0x000000ffff2b7224 */ /* 0x000fe200078e0000 */
[----:B------:R-:W-:Y:S01]  /*33f0*/  IABS R11, R60 ;  /* 0x0000003c000b7213 */ /* 0x000fe20000000000 */
[----:B------:R-:W3:Y:S01]  /*3400*/  LDL.LU R28, [R1+0x32c] ;  /* 0x00032c00011c7983 */ /* 0x000ee20000300800 */
[----:B------:R-:W-:Y:S01]  /*3410*/  ISETP.GE.AND P4, PT, R60, RZ, PT ;  /* 0x000000ff3c00720c */ /* 0x000fe20003f86270 */
[----:B------:R-:W-:Y:S01]  /*3420*/  ULDC.64 UR8, c[0x0][0x218] ;  /* 0x0000860000087ab9 */ /* 0x000fe20000000a00 */
[----:B------:R-:W-:Y:S01]  /*3430*/  ULDC UR5, c[0x0][0x240] ;  /* 0x0000900000057ab9 */ /* 0x000fe20000000800 */
[----:B------:R-:W4:Y:S04]  /*3440*/  LDL.LU R27, [R1+0x328] ;  /* 0x00032800011b7983 */ /* 0x000f280000300800 */
[----:B------:R-:W3:Y:S04]  /*3450*/  LDL.LU R25, [R1+0x324] ;  /* 0x0003240001197983 */ /* 0x000ee80000300800 */
[----:B------:R-:W4:Y:S04]  /*3460*/  LDL.LU R29, [R1+0x320] ;  /* 0x00032000011d7983 */ /* 0x000f280000300800 */
[----:B------:R-:W3:Y:S04]  /*3470*/  LDL.LU R49, [R1+0x374] ;  /* 0x0003740001317983 */ /* 0x000ee80000300800 */
        /* <DEDUP_REMOVED lines=15> */
[----:B------:R-:W4:Y:S04]  /*3570*/  LDL R24, [R1+0x9dc] ;  /* 0x0009dc0001187983 */ /* 0x000f280000100800 */
        /* <DEDUP_REMOVED lines=10> */
[----:B------:R-:W3:Y:S01]  /*3620*/  LDL.LU R56, [R1+0x398] ;  /* 0x0003980001387983 */ /* 0x000ee20000300800 */
[----:B------:R-:W1:Y:S01]  /*3630*/  I2F.RP R5, R8 ;  /* 0x0000000800057306 */ /* 0x000e620000209400 */
[----:B------:R-:W-:-:S02]  /*3640*/  IABS R0, R3 ;  /* 0x0000000300007213 */ /* 0x000fc40000000000 */
[----:B------:R-:W3:Y:S04]  /*3650*/  LDL.LU R53, [R1+0x5c0] ;  /* 0x0005c00001357983 */ /* 0x000ee80000300800 */
[----:B------:R-:W3:Y:S01]  /*3660*/  LDL.LU R45, [R1+0x3b4] ;  /* 0x0003b400012d7983 */ /* 0x000ee20000300800 */
[----:B------:R-:W0:Y:S03]  /*3670*/  I2F.RP R4, R0 ;  /* 0x0000000000047306 */ /* 0x000e260000209400 */
[----:B------:R3:W-:Y:S05]  /*3680*/  STL [R1+0x42b4], R3 ;  /* 0x0042b40301007387 */ /* 0x0007ea0000100800 */
[----:B-1----:R-:W1:Y:S08]  /*3690*/  MUFU.RCP R5, R5 ;  /* 0x0000000500057308 */ /* 0x002e700000001000 */
[----:B0-----:R-:W0:Y:S01]  /*36a0*/  MUFU.RCP R4, R4 ;  /* 0x0000000400047308 */ /* 0x001e220000001000 */
[----:B-1----:R-:W-:-:S07]  /*36b0*/  VIADD R5, R5, 0xffffffe ;  /* 0x0ffffffe05057836 */ /* 0x002fce0000000000 */
[----:B------:R-:W1:Y:S01]  /*36c0*/  F2I.FTZ.U32.TRUNC.NTZ R5, R5 ;  /* 0x0000000500057305 */ /* 0x000e62000021f000 */
[----:B0-----:R-:W-:-:S07]  /*36d0*/  VIADD R4, R4, 0xffffffe ;  /* 0x0ffffffe04047836 */ /* 0x001fce0000000000 */
[----:B------:R1:W0:Y:S02]  /*36e0*/  F2I.FTZ.U32.TRUNC.NTZ R7, R4 ;  /* 0x0000000400077305 */ /* 0x000224000021f000 */
[----:B-1----:R-:W-:-:S04]  /*36f0*/  IMAD.MOV R4, RZ, RZ, -R5 ;  /* 0x000000ffff047224 */ /* 0x002fc800078e0a05 */
[----:B------:R-:W-:Y:S02]  /*3700*/  IMAD R10, R4, R8, RZ ;  /* 0x00000008040a7224 */ /* 0x000fe400078e02ff */
[----:B------:R-:W-:-:S04]  /*3710*/  IMAD.MOV.U32 R4, RZ, RZ, RZ ;  /* 0x000000ffff047224 */ /* 0x000fc800078e00ff */
[----:B------:R-:W-:-:S04]  /*3720*/  IMAD.HI.U32 R10, R5, R10, R4 ;  /* 0x0000000a050a7227 */ /* 0x000fc800078e0004 */
[----:B0-----:R-:W-:-:S04]  /*3730*/  IMAD.MOV R4, RZ, RZ, -R7 ;  /* 0x000000ffff047224 */ /* 0x001fc800078e0a07 */
[----:B------:R-:W-:Y:S01]  /*3740*/  IMAD R4, R4, R0, RZ ;  /* 0x0000000004047224 */ /* 0x000fe200078e02ff */
[----:B--2---:R-:W-:Y:S02]  /*3750*/  IABS R9, R26 ;  /* 0x0000001a00097213 */ /* 0x004fe40000000000 */
[----:B------:R-:W-:Y:S02]  /*3760*/  ISETP.GE.AND P2, PT, R26, RZ, PT ;  /* 0x000000ff1a00720c */ /* 0x000fe40003f46270 */
[----:B----4-:R-:W-:Y:S02]  /*3770*/  IABS R6, R24 ;  /* 0x0000001800067213 */ /* 0x010fe40000000000 */
[----:B------:R-:W-:-:S03]  /*3780*/  ISETP.GE.AND P6, PT, R24, RZ, PT ;  /* 0x000000ff1800720c */ /* 0x000fc60003fc6270 */
[----:B------:R-:W-:Y:S02]  /*3790*/  IMAD.MOV.U32 R5, RZ, RZ, R6 ;  /* 0x000000ffff057224 */ /* 0x000fe400078e0006 */
[----:B------:R-:W-:Y:S02]  /*37a0*/  IMAD.MOV.U32 R6, RZ, RZ, RZ ;  /* 0x000000ffff067224 */ /* 0x000fe400078e00ff */
[----:B------:R-:W-:-:S04]  /*37b0*/  IMAD.HI.U32 R12, R10, R5, RZ ;  /* 0x000000050a0c7227 */ /* 0x000fc800078e00ff */
[----:B------:R-:W-:-:S04]  /*37c0*/  IMAD.HI.U32 R10, R10, R9, RZ ;  /* 0x000000090a0a7227 */ /* 0x000fc800078e00ff */
[----:B------:R-:W-:Y:S02]  /*37d0*/  IMAD.MOV R12, RZ, RZ, -R12 ;  /* 0x000000ffff0c7224 */ /* 0x000fe400078e0a0c */
[----:B------:R-:W-:Y:S02]  /*37e0*/  IMAD.MOV R10, RZ, RZ, -R10 ;  /* 0x000000ffff0a7224 */ /* 0x000fe400078e0a0a */
[----:B------:R-:W-:Y:S02]  /*37f0*/  IMAD R5, R8, R12, R5 ;  /* 0x0000000c08057224 */ /* 0x000fe400078e0205 */
[----:B------:R-:W-:-:S03]  /*3800*/  IMAD.HI.U32 R4, R7, R4, R6 ;  /* 0x0000000407047227 */ /* 0x000fc600078e0006 */
[C---:B------:R-:W-:Y:S01]  /*3810*/  ISETP.GT.U32.AND P0, PT, R8.reuse, R5, PT ;  /* 0x000000050800720c */ /* 0x040fe20003f04070 */
[----:B------:R-:W-:Y:S01]  /*3820*/  IMAD R6, R8, R10, R9 ;  /* 0x0000000a08067224 */ /* 0x000fe200078e0209 */
[----:B------:R-:W-:Y:S01]  /*3830*/  IABS R10, R29 ;  /* 0x0000001d000a7213 */ /* 0x000fe20000000000 */
[----:B------:R-:W-:Y:S01]  /*3840*/  IMAD.HI.U32 R7, R4, R11, RZ ;  /* 0x0000000b04077227 */ /* 0x000fe200078e00ff */
[----:B------:R-:W-:Y:S02]  /*3850*/  IABS R9, R61 ;  /* 0x0000003d00097213 */ /* 0x000fe40000000000 */
[----:B------:R-:W-:Y:S01]  /*3860*/  ISETP.GT.U32.AND P1, PT, R8, R6, PT ;  /* 0x000000060800720c */ /* 0x000fe20003f24070 */
[----:B------:R-:W-:Y:S02]  /*3870*/  IMAD.MOV R7, RZ, RZ, -R7 ;  /* 0x000000ffff077224 */ /* 0x000fe400078e0a07 */
[----:B------:R-:W-:-:S04]  /*3880*/  IMAD.HI.U32 R12, R4, R9, RZ ;  /* 0x00000009040c7227 */ /* 0x000fc800078e00ff */
[----:B------:R-:W-:Y:S02]  /*3890*/  @!P0 IMAD.IADD R5, R5, 0x1, -R8 ;  /* 0x0000000105058824 */ /* 0x000fe400078e0a08 */
[----:B------:R-:W-:Y:S01]  /*38a0*/  IMAD R7, R0, R7, R11 ;  /* 0x0000000700077224 */ /* 0x000fe200078e020b */
[----:B---3--:R-:W-:Y:S01]  /*38b0*/  IABS R11, R25 ;  /* 0x00000019000b7213 */ /* 0x008fe20000000000 */
[----:B------:R-:W-:Y:S01]  /*38c0*/  IMAD.MOV R12, RZ, RZ, -R12 ;  /* 0x000000ffff0c7224 */ /* 0x000fe200078e0a0c */
[----:B------:R-:W-:Y:S01]  /*38d0*/  ISETP.GT.U32.AND P3, PT, R8, R5, PT ;  /* 0x000000050800720c */ /* 0x000fe20003f64070 */
[----:B------:R-:W-:Y:S01]  /*38e0*/  @!P1 IMAD.IADD R6, R6, 0x1, -R8 ;  /* 0x0000000106069824 */ /* 0x000fe200078e0a08 */
[----:B------:R-:W-:Y:S01]  /*38f0*/  ISETP.GT.U32.AND P0, PT, R0, R7, PT ;  /* 0x000000070000720c */ /* 0x000fe20003f04070 */
[----:B------:R-:W-:Y:S01]  /*3900*/  IMAD.HI.U32 R13, R4, R10, RZ ;  /* 0x0000000a040d7227 */ /* 0x000fe200078e00ff */
[----:B------:R-:W-:Y:S02]  /*3910*/  ISETP.GE.AND P1, PT, R61, RZ, PT ;  /* 0x000000ff3d00720c */ /* 0x000fe40003f26270 */
[----:B------:R-:W-:Y:S01]  /*3920*/  ISETP.GT.U32.AND P5, PT, R8, R6, PT ;  /* 0x000000060800720c */ /* 0x000fe20003fa4070 */
[----:B------:R-:W-:-:S02]  /*3930*/  IMAD R9, R0, R12, R9 ;  /* 0x0000000c00097224 */ /* 0x000fc400078e0209 */
[----:B------:R-:W-:Y:S02]  /*3940*/  IMAD.MOV R13, RZ, RZ, -R13 ;  /* 0x000000ffff0d7224 */ /* 0x000fe400078e0a0d */
[----:B------:R-:W-:-:S04]  /*3950*/  IMAD.HI.U32 R12, R4, R11, RZ ;  /* 0x0000000b040c7227 */ /* 0x000fc800078e00ff */
[----:B------:R-:W-:Y:S01]  /*3960*/  @!P3 IMAD.IADD R5, R5, 0x1, -R8 ;  /* 0x000000010505b824 */ /* 0x000fe200078e0a08 */
[C---:B------:R-:W-:Y:S01]  /*3970*/  ISETP.GT.U32.AND P3, PT, R0.reuse, R9, PT ;  /* 0x000000090000720c */ /* 0x040fe20003f64070 */
[----:B------:R-:W-:Y:S01]  /*3980*/  IMAD R10, R0, R13, R10 ;  /* 0x0000000d000a7224 */ /* 0x000fe200078e020a */
[----:B------:R-:W-:Y:S01]  /*3990*/  @!P0 IADD3 R7, R7, -R0, RZ ;  /* 0x8000000007078210 */ /* 0x000fe20007ffe0ff */
[----:B------:R-:W-:Y:S02]  /*39a0*/  @!P5 IMAD.IADD R6, R6, 0x1, -R8 ;  /* 0x000000010606d824 */ /* 0x000fe400078e0a08 */
[----:B------:R-:W-:Y:S01]  /*39b0*/  @!P6 IMAD.MOV R5, RZ, RZ, -R5 ;  /* 0x000000ffff05e224 */ /* 0x000fe200078e0a05 */
[----:B------:R-:W-:Y:S01]  /*39c0*/  ISETP.GE.AND P6, PT, R29, RZ, PT ;  /* 0x000000ff1d00720c */ /* 0x000fe20003fc6270 */
[----:B------:R-:W-:Y:S01]  /*39d0*/  IMAD.MOV.U32 R29, RZ, RZ, R30 ;  /* 0x000000ffff1d7224 */ /* 0x000fe200078e001e */
[----:B------:R-:W-:Y:S01]  /*39e0*/  ISETP.GT.U32.AND P5, PT, R0, R10, PT ;  /* 0x0000000a0000720c */ /* 0x000fe20003fa4070 */
[----:B------:R-:W-:-:S02]  /*39f0*/  IMAD.MOV.U32 R30, RZ, RZ, R31 ;  /* 0x000000ffff1e7224 */ /* 0x000fc400078e001f */
[----:B------:R-:W-:Y:S01]  /*3a00*/  @!P2 IMAD.MOV R6, RZ, RZ, -R6 ;  /* 0x000000ffff06a224 */ /* 0x000fe200078e0a06 */
[----:B------:R-:W-:Y:S01]  /*3a10*/  ISETP.NE.AND P2, PT, R2, RZ, PT ;  /* 0x000000ff0200720c */ /* 0x000fe20003f45270 */
[----:B------:R-:W-:Y:S01]  /*3a20*/  IMAD.MOV.U32 R31, RZ, RZ, R41 ;  /* 0x000000ffff1f7224 */ /* 0x000fe200078e0029 */
[----:B------:R-:W-:Y:S01]  /*3a30*/  LOP3.LUT R2, RZ, R2, RZ, 0x33, !PT ;  /* 0x00000002ff027212 */ /* 0x000fe200078e33ff */
[----:B------:R-:W-:Y:S02]  /*3a40*/  IMAD.MOV.U32 R26, RZ, RZ, R30 ;  /* 0x000000ffff1a7224 */ /* 0x000fe400078e001e */
[----:B------:R-:W-:Y:S01]  /*3a50*/  IMAD.MOV.U32 R30, RZ, RZ, R31 ;  /* 0x000000ffff1e7224 */ /* 0x000fe200078e001f */
[C---:B------:R-:W-:Y:S01]  /*3a60*/  SEL R3, R2.reuse, R5, !P2 ;  /* 0x0000000502037207 */ /* 0x040fe20005000000 */
[----:B------:R-:W-:Y:S01]  /*3a70*/  IMAD.MOV.U32 R31, RZ, RZ, R32 ;  /* 0x000000ffff1f7224 */ /* 0x000fe200078e0020 */
[----:B------:R-:W-:Y:S01]  /*3a80*/  SEL R2, R2, R6, !P2 ;  /* 0x0000000602027207 */ /* 0x000fe20005000000 */
[----:B------:R-:W-:-:S02]  /*3a90*/  IMAD.MOV.U32 R32, RZ, RZ, R33 ;  /* 0x000000ffff207224 */ /* 0x000fc400078e0021 */
[----:B------:R-:W-:Y:S02]  /*3aa0*/  IMAD.MOV.U32 R33, RZ, RZ, R34 ;  /* 0x000000ffff217224 */ /* 0x000fe400078e0022 */
[----:B------:R-:W-:Y:S02]  /*3ab0*/  IMAD.MOV.U32 R41, RZ, RZ, R56 ;  /* 0x000000ffff297224 */ /* 0x000fe400078e0038 */
[----:B------:R-:W-:Y:S01]  /*3ac0*/  IMAD.MOV.U32 R34, RZ, RZ, R35 ;  /* 0x000000ffff227224 */ /* 0x000fe200078e0023 */
[----:B------:R-:W2:Y:S01]  /*3ad0*/  LDL.LU R56, [R1+0x378] ;  /* 0x0003780001387983 */ /* 0x000ea20000300800 */
[----:B------:R-:W-:Y:S02]  /*3ae0*/  IMAD.MOV.U32 R35, RZ, RZ, R36 ;  /* 0x000000ffff237224 */ /* 0x000fe400078e0024 */
[----:B------:R-:W-:Y:S01]  /*3af0*/  IMAD.MOV.U32 R36, RZ, RZ, R37 ;  /* 0x000000ffff247224 */ /* 0x000fe200078e0025 */
[----:B------:R-:W-:Y:S01]  /*3b00*/  STL [R1+0x1790], R3 ;  /* 0x0017900301007387 */ /* 0x000fe20000100800 */
[----:B------:R-:W-:-:S02]  /*3b10*/  IMAD.MOV.U32 R37, RZ, RZ, R39 ;  /* 0x000000ffff257224 */ /* 0x000fc400078e0027 */
[----:B------:R-:W-:Y:S01]  /*3b20*/  IMAD.MOV R12, RZ, RZ, -R12 ;  /* 0x000000ffff0c7224 */ /* 0x000fe200078e0a0c */
[----:B------:R0:W-:Y:S04]  /*3b30*/  STL [R1+0x1134], R2 ;  /* 0x0011340201007387 */ /* 0x0001e80000100800 */
[----:B------:R-:W3:Y:S01]  /*3b40*/  LDL.LU R39, [R1+0x380] ;  /* 0x0003800001277983 */ /* 0x000ee20000300800 */
[----:B------:R-:W-:Y:S01]  /*3b50*/  ISETP.GT.U32.AND P0, PT, R0, R7, PT ;  /* 0x000000070000720c */ /* 0x000fe20003f04070 */
[--C-:B------:R-:W-:Y:S02]  /*3b60*/  @!P3 IMAD.IADD R9, R9, 0x1, -R0.reuse ;  /* 0x000000010909b824 */ /* 0x100fe400078e0a00 */
[----:B------:R-:W-:Y:S01]  /*3b70*/  @!P5 IMAD.IADD R10, R10, 0x1, -R0 ;  /* 0x000000010a0ad824 */ /* 0x000fe200078e0a00 */
[----:B------:R-:W-:Y:S01]  /*3b80*/  IABS R8, R28 ;  /* 0x0000001c00087213 */ /* 0x000fe20000000000 */
[C---:B------:R-:W-:Y:S01]  /*3b90*/  IMAD R11, R0.reuse, R12, R11 ;  /* 0x0000000c000b7224 */ /* 0x040fe200078e020b */
[----:B------:R-:W-:Y:S01]  /*3ba0*/  ISETP.GT.U32.AND P3, PT, R0, R9, PT ;  /* 0x000000090000720c */ /* 0x000fe20003f64070 */
[----:B------:R-:W4:Y:S01]  /*3bb0*/  LDL.LU R22, [R1+0x33c] ;  /* 0x00033c0001167983 */ /* 0x000f220000300800 */
[----:B------:R-:W-:-:S05]  /*3bc0*/  IABS R12, R27 ;  /* 0x0000001b000c7213 */ /* 0x000fca0000000000 */
[----:B------:R-:W-:Y:S01]  /*3bd0*/  @!P0 IMAD.IADD R7, R7, 0x1, -R0 ;  /* 0x0000000107078824 */ /* 0x000fe200078e0a00 */
[----:B------:R-:W-:Y:S01]  /*3be0*/  ISETP.GT.U32.AND P0, PT, R0, R10, PT ;  /* 0x0000000a0000720c */ /* 0x000fe20003f04070 */
[----:B0-----:R-:W-:-:S03]  /*3bf0*/  IMAD.HI.U32 R2, R4, R12, RZ ;  /* 0x0000000c04027227 */ /* 0x001fc600078e00ff */
[----:B------:R-:W-:Y:S01]  /*3c00*/  MOV R3, R7 ;  /* 0x0000000700037202 */ /* 0x000fe20000000f00 */
[----:B------:R-:W-:Y:S01]  /*3c10*/  @!P3 IMAD.IADD R9, R9, 0x1, -R0 ;  /* 0x000000010909b824 */ /* 0x000fe200078e0a00 */
[----:B------:R-:W-:Y:S01]  /*3c20*/  ISETP.GE.AND P3, PT, R28, RZ, PT ;  /* 0x000000ff1c00720c */ /* 0x000fe20003f66270 */
[----:B------:R-:W-:Y:S02]  /*3c30*/  IMAD.MOV R2, RZ, RZ, -R2 ;  /* 0x000000ffff027224 */ /* 0x000fe400078e0a02 */
[----:B------:R-:W-:Y:S02]  /*3c40*/  IMAD.MOV.U32 R28, RZ, RZ, R30 ;  /* 0x000000ffff1c7224 */ /* 0x000fe400078e001e */
[----:B------:R-:W-:Y:S02]  /*3c50*/  IMAD.MOV.U32 R30, RZ, RZ, R31 ;  /* 0x000000ffff1e7224 */ /* 0x000fe400078e001f */
[----:B------:R-:W-:Y:S02]  /*3c60*/  @!P4 IMAD.MOV R3, RZ, RZ, -R3 ;  /* 0x000000ffff03c224 */ /* 0x000fe400078e0a03 */
[----:B------:R-:W-:-:S02]  /*3c70*/  IMAD.MOV.U32 R31, RZ, RZ, R32 ;  /* 0x000000ffff1f7224 */ /* 0x000fc400078e0020 */
[----:B------:R-:W-:Y:S02]  /*3c80*/  IMAD.MOV.U32 R32, RZ, RZ, R33 ;  /* 0x000000ffff207224 */ /* 0x000fe400078e0021 */
[----:B------:R-:W-:Y:S01]  /*3c90*/  IMAD R12, R0, R2, R12 ;  /* 0x00000002000c7224 */ /* 0x000fe200078e020c */
[----:B------:R-:W-:Y:S01]  /*3ca0*/  IABS R2, R28 ;  /* 0x0000001c00027213 */ /* 0x000fe20000000000 */
[----:B------:R-:W-:Y:S01]  /*3cb0*/  @!P0 IMAD.IADD R10, R10, 0x1, -R0 ;  /* 0x000000010a0a8824 */ /* 0x000fe200078e0a00 */
[----:B------:R-:W-:Y:S01]  /*3cc0*/  ISETP.GE.AND P0, PT, R28, RZ, PT ;  /* 0x000000ff1c00720c */ /* 0x000fe20003f06270 */
[----:B------:R-:W-:Y:S01]  /*3cd0*/  IMAD.MOV.U32 R33, RZ, RZ, R34 ;  /* 0x000000ffff217224 */ /* 0x000fe200078e0022 */
[----:B------:R-:W-:Y:S01]  /*3ce0*/  MOV R28, R30 ;  /* 0x0000001e001c7202 */ /* 0x000fe20000000f00 */
[----:B------:R-:W-:Y:S01]  /*3cf0*/  IMAD.MOV.U32 R34, RZ, RZ, R35 ;  /* 0x000000ffff227224 */ /* 0x000fe200078e0023 */
[----:B------:R0:W-:Y:S01]  /*3d00*/  STL [R1+0x168], R3 ;  /* 0x0001680301007387 */ /* 0x0001e20000100800 */
[----:B------:R-:W-:-:S02]  /*3d10*/  IMAD.MOV.U32 R35, RZ, RZ, R36 ;  /* 0x000000ffff237224 */ /* 0x000fc400078e0024 */
[----:B------:R-:W-:Y:S02]  /*3d20*/  IMAD.MOV.U32 R30, RZ, RZ, R31 ;  /* 0x000000ffff1e7224 */ /* 0x000fe400078e001f */
[----:B------:R-:W-:Y:S02]  /*3d30*/  IMAD.MOV.U32 R36, RZ, RZ, R37 ;  /* 0x000000ffff247224 */ /* 0x000fe400078e0025 */
[----:B------:R-:W-:Y:S02]  /*3d40*/  IMAD.MOV.U32 R31, RZ, RZ, R32 ;  /* 0x000000ffff1f7224 */ /* 0x000fe400078e0020 */
[----:B------:R-:W-:Y:S02]  /*3d50*/  IMAD.MOV.U32 R32, RZ, RZ, R33 ;  /* 0x000000ffff207224 */ /* 0x000fe400078e0021 */
[----:B0-----:R-:W-:Y:S02]  /*3d60*/  IMAD.MOV.U32 R3, RZ, RZ, R9 ;  /* 0x000000ffff037224 */ /* 0x001fe400078e0009 */
[----:B------:R-:W-:-:S02]  /*3d70*/  IMAD.MOV.U32 R33, RZ, RZ, R34 ;  /* 0x000000ffff217224 */ /* 0x000fc400078e0022 */
[----:B------:R-:W-:Y:S02]  /*3d80*/  IMAD.MOV.U32 R34, RZ, RZ, R35 ;  /* 0x000000ffff227224 */ /* 0x000fe400078e0023 */
[----:B------:R-:W-:Y:S02]  /*3d90*/  @!P1 IMAD.MOV R3, RZ, RZ, -R3 ;  /* 0x000000ffff039224 */ /* 0x000fe400078e0a03 */
[----:B------:R-:W-:Y:S02]  /*3da0*/  IMAD.MOV.U32 R35, RZ, RZ, R36 ;  /* 0x000000ffff237224 */ /* 0x000fe400078e0024 */
[----:B---3--:R-:W-:Y:S02]  /*3db0*/  IMAD.MOV.U32 R37, RZ, RZ, R39 ;  /* 0x000000ffff257224 */ /* 0x008fe400078e0027 */
[----:B------:R-:W-:Y:S02]  /*3dc0*/  IMAD.MOV.U32 R39, RZ, RZ, R43 ;  /* 0x000000ffff277224 */ /* 0x000fe400078e002b */
[----:B------:R-:W-:Y:S01]  /*3dd0*/  IMAD.MOV.U32 R36, RZ, RZ, R37 ;  /* 0x000000ffff247224 */ /* 0x000fe200078e0025 */
[----:B------:R-:W3:Y:S01]  /*3de0*/  LDL.LU R43, [R1+0x3b8] ;  /* 0x0003b800012b7983 */ /* 0x000ee20000300800 */
[----:B------:R-:W-:-:S02]  /*3df0*/  IMAD.MOV.U32 R37, RZ, RZ, R39 ;  /* 0x000000ffff257224 */ /* 0x000fc400078e0027 */
[----:B------:R-:W-:Y:S01]  /*3e00*/  IMAD.MOV.U32 R39, RZ, RZ, R46 ;  /* 0x000000ffff277224 */ /* 0x000fe200078e002e */
[----:B------:R0:W-:Y:S01]  /*3e10*/  STL [R1+0x164], R3 ;  /* 0x0001640301007387 */ /* 0x0001e20000100800 */
[----:B------:R-:W-:Y:S02]  /*3e20*/  IMAD.MOV.U32 R46, RZ, RZ, R47 ;  /* 0x000000ffff2e7224 */ /* 0x000fe400078e002f */
[----:B--2---:R-:W-:Y:S02]  /*3e30*/  IMAD.MOV.U32 R47, RZ, RZ, R56 ;  /* 0x000000ffff2f7224 */ /* 0x004fe400078e0038 */
[----:B------:R-:W2:Y:S01]  /*3e40*/  LDL.LU R56, [R1+0x360] ;  /* 0x0003600001387983 */ /* 0x000ea20000300800 */
[----:B------:R-:W-:-:S13]  /*3e50*/  ISETP.GT.U32.AND P2, PT, R0, R11, PT ;  /* 0x0000000b0000720c */ /* 0x000fda0003f44070 */
[----:B------:R-:W-:-:S05]  /*3e60*/  @!P2 IMAD.IADD R11, R11, 0x1, -R0 ;  /* 0x000000010b0ba824 */ /* 0x000fca00078e0a00 */
[----:B------:R-:W-:Y:S01]  /*3e70*/  ISETP.GT.U32.AND P1, PT, R0, R11, PT ;  /* 0x0000000b0000720c */ /* 0x000fe20003f24070 */
[----:B0-----:R-:W-:Y:S01]  /*3e80*/  IMAD.MOV.U32 R3, RZ, RZ, R10 ;  /* 0x000000ffff037224 */ /* 0x001fe200078e000a */
[----:B------:R-:W-:Y:S01]  /*3e90*/  ISETP.GE.AND P5, PT, R25, RZ, PT ;  /* 0x000000ff1900720c */ /* 0x000fe20003fa6270 */
[----:B------:R-:W-:Y:S02]  /*3ea0*/  IMAD.MOV.U32 R24, RZ, RZ, R30 ;  /* 0x000000ffff187224 */ /* 0x000fe400078e001e */
[----:B------:R-:W-:Y:S01]  /*3eb0*/  IMAD.MOV.U32 R23, RZ, RZ, R31 ;  /* 0x000000ffff177224 */ /* 0x000fe200078e001f */
[----:B------:R-:W-:Y:S01]  /*3ec0*/  ISETP.GE.AND P2, PT, R28, RZ, PT ;  /* 0x000000ff1c00720c */ /* 0x000fe20003f46270 */
[----:B------:R-:W-:Y:S01]  /*3ed0*/  IMAD.MOV.U32 R30, RZ, RZ, R33 ;  /* 0x000000ffff1e7224 */ /* 0x000fe200078e0021 */
[----:B------:R-:W-:Y:S01]  /*3ee0*/  IABS R7, R28 ;  /* 0x0000001c00077213 */ /* 0x000fe20000000000 */
[----:B------:R-:W-:Y:S02]  /*3ef0*/  IMAD.MOV.U32 R31, RZ, RZ, R34 ;  /* 0x000000ffff1f7224 */ /* 0x000fe400078e0022 */
[----:B------:R-:W-:-:S02]  /*3f00*/  IMAD.MOV.U32 R33, RZ, RZ, R35 ;  /* 0x000000ffff217224 */ /* 0x000fc400078e0023 */
[----:B------:R-:W-:Y:S02]  /*3f10*/  IMAD.MOV.U32 R34, RZ, RZ, R36 ;  /* 0x000000ffff227224 */ /* 0x000fe400078e0024 */
[----:B------:R-:W-:Y:S02]  /*3f20*/  @!P6 IMAD.MOV R3, RZ, RZ, -R3 ;  /* 0x000000ffff03e224 */ /* 0x000fe400078e0a03 */
[----:B------:R-:W-:Y:S01]  /*3f30*/  IMAD.MOV.U32 R28, RZ, RZ, R32 ;  /* 0x000000ffff1c7224 */ /* 0x000fe200078e0020 */
[----:B------:R-:W-:Y:S01]  /*3f40*/  MOV R32, R37 ;  /* 0x0000002500207202 */ /* 0x000fe20000000f00 */
[----:B------:R-:W-:Y:S02]  /*3f50*/  IMAD.MOV.U32 R36, RZ, RZ, R47 ;  /* 0x000000ffff247224 */ /* 0x000fe400078e002f */
[----:B------:R-:W4:Y:S01]  /*3f60*/  LDL.LU R47, [R1+0x460] ;  /* 0x00046000012f7983 */ /* 0x000f220000300800 */
[----:B------:R-:W-:Y:S02]  /*3f70*/  @!P1 IMAD.IADD R11, R11, 0x1, -R0 ;  /* 0x000000010b0b9824 */ /* 0x000fe400078e0a00 */
[----:B------:R-:W-:Y:S01]  /*3f80*/  IMAD.MOV.U32 R37, RZ, RZ, R46 ;  /* 0x000000ffff257224 */ /* 0x000fe200078e002e */
[----:B------:R-:W-:Y:S01]  /*3f90*/  ISETP.GE.AND P4, PT, R27, RZ, PT ;  /* 0x000000ff1b00720c */ /* 0x000fe20003f86270 */
[----:B------:R-:W-:-:S02]  /*3fa0*/  IMAD.MOV.U32 R27, RZ, RZ, R30 ;  /* 0x000000ffff1b7224 */ /* 0x000fc400078e001e */
[----:B------:R-:W-:Y:S01]  /*3fb0*/  IMAD.MOV.U32 R30, RZ, RZ, R32 ;  /* 0x000000ffff1e7224 */ /* 0x000fe200078e0020 */
[----:B------:R-:W-:Y:S01]  /*3fc0*/  MOV R25, R31 ;  /* 0x0000001f00197202 */ /* 0x000fe20000000f00 */
[----:B------:R-:W-:Y:S02]  /*3fd0*/  IMAD.MOV.U32 R31, RZ, RZ, R39 ;  /* 0x000000ffff1f7224 */ /* 0x000fe400078e0027 */
[----:B------:R-:W-:Y:S01]  /*3fe0*/  IMAD.MOV.U32 R39, RZ, RZ, R49 ;  /* 0x000000ffff277224 */ /* 0x000fe200078e0031 */
[----:B------:R-:W-:Y:S01]  /*3ff0*/  ISETP.GT.U32.AND P6, PT, R0, R12, PT ;  /* 0x0000000c0000720c */ /* 0x000fe20003fc4070 */
[----:B------:R-:W-:-:S04]  /*4000*/  IMAD.HI.U32 R5, R4, R8, RZ ;  /* 0x0000000804057227 */ /* 0x000fc800078e00ff */
[----:B------:R-:W-:-:S04]  /*4010*/  IMAD.HI.U32 R13, R4, R2, RZ ;  /* 0x00000002040d7227 */ /* 0x000fc800078e00ff */
[----:B------:R-:W-:Y:S02]  /*4020*/  IMAD.MOV R5, RZ, RZ, -R5 ;  /* 0x000000ffff057224 */ /* 0x000fe400078e0a05 */
[----:B--2---:R-:W-:Y:S02]  /*4030*/  IMAD.MOV.U32 R35, RZ, RZ, R56 ;  /* 0x000000ffff237224 */ /* 0x004fe400078e0038 */
[----:B------:R-:W-:Y:S02]  /*4040*/  IMAD.MOV.U32 R56, RZ, RZ, R58 ;  /* 0x000000ffff387224 */ /* 0x000fe400078e003a */
[----:B------:R-:W2:Y:S04]  /*4050*/  LDL.LU R58, [R1+0x464] ;  /* 0x00046400013a7983 */ /* 0x000ea80000300800 */
[----:B------:R-:W2:Y:S04]  /*4060*/  LDL.LU R46, [R1+0x3dc] ;  /* 0x0003dc00012e7983 */ /* 0x000ea80000300800 */
[----:B------:R0:W-:Y:S01]  /*4070*/  STL [R1+0x15c], R3 ;  /* 0x00015c0301007387 */ /* 0x0001e20000100800 */
[----:B------:R-:W-:-:S02]  /*4080*/  IMAD.MOV.U32 R32, RZ, RZ, R35 ;  /* 0x000000ffff207224 */ /* 0x000fc400078e0023 */
[----:B------:R-:W-:Y:S02]  /*4090*/  IMAD.MOV.U32 R35, RZ, RZ, R37 ;  /* 0x000000ffff237224 */ /* 0x000fe400078e0025 */
[----:B0-----:R-:W-:-:S04]  /*40a0*/  IMAD.MOV.U32 R3, RZ, RZ, R11 ;  /* 0x000000ffff037224 */ /* 0x001fc800078e000b */
[----:B------:R-:W-:Y:S02]  /*40b0*/  @!P5 IMAD.MOV R3, RZ, RZ, -R3 ;  /* 0x000000ffff03d224 */ /* 0x000fe400078e0a03 */
[----:B------:R-:W-:Y:S02]  /*40c0*/  IMAD.MOV.U32 R37, RZ, RZ, R40 ;  /* 0x000000ffff257224 */ /* 0x000fe400078e0028 */
[----:B---3--:R-:W-:Y:S01]  /*40d0*/  IMAD.MOV.U32 R40, RZ, RZ, R43 ;  /* 0x000000ffff287224 */ /* 0x008fe200078e002b */
[----:B------:R0:W-:Y:S01]  /*40e0*/  STL [R1+0x158], R3 ;  /* 0x0001580301007387 */ /* 0x0001e20000100800 */
[----:B------:R-:W-:-:S03]  /*40f0*/  IMAD.MOV.U32 R43, RZ, RZ, R48 ;  /* 0x000000ffff2b7224 */ /* 0x000fc600078e0030 */
[----:B------:R-:W3:Y:S04]  /*4100*/  LDL.LU R49, [R1+0x3b0] ;  /* 0x0003b00001317983 */ /* 0x000ee80000300800 */
[----:B------:R-:W3:Y:S01]  /*4110*/  LDL.LU R48, [R1+0x390] ;  /* 0x0003900001307983 */ /* 0x000ee20000300800 */
[----:B------:R-:W-:Y:S02]  /*4120*/  IMAD.MOV R13, RZ, RZ, -R13 ;  /* 0x000000ffff0d7224 */ /* 0x000fe400078e0a0d */
[C---:B------:R-:W-:Y:S02]  /*4130*/  IMAD R8, R0.reuse, R5, R8 ;  /* 0x0000000500087224 */ /* 0x040fe400078e0208 */
[----:B------:R-:W-:Y:S02]  /*4140*/  IMAD R2, R0, R13, R2 ;  /* 0x0000000d00027224 */ /* 0x000fe400078e0202 */
[----:B------:R-:W-:Y:S01]  /*4150*/  @!P6 IMAD.IADD R12, R12, 0x1, -R0 ;  /* 0x000000010c0ce824 */ /* 0x000fe200078e0a00 */
[----:B------:R-:W-:-:S02]  /*4160*/  ISETP.GT.U32.AND P1, PT, R0, R8, PT ;  /* 0x000000080000720c */ /* 0x000fc40003f24070 */
[----:B------:R-:W-:Y:S01]  /*4170*/  ISETP.GT.U32.AND P6, PT, R0, R2, PT ;  /* 0x000000020000720c */ /* 0x000fe20003fc4070 */
[----:B------:R-:W-:Y:S01]  /*4180*/  IMAD.HI.U32 R10, R4, R7, RZ ;  /* 0x00000007040a7227 */ /* 0x000fe200078e00ff */
[----:B------:R-:W-:-:S03]  /*4190*/  IABS R9, R26 ;  /* 0x0000001a00097213 */ /* 0x000fc60000000000 */
[----:B------:R-:W-:-:S06]  /*41a0*/  IMAD.MOV R10, RZ, RZ, -R10 ;  /* 0x000000ffff0a7224 */ /* 0x000fcc00078e0a0a */
[--C-:B------:R-:W-:Y:S01]  /*41b0*/  @!P1 IMAD.IADD R8, R8, 0x1, -R0.reuse ;  /* 0x0000000108089824 */ /* 0x100fe200078e0a00 */
[----:B------:R-:W-:Y:S01]  /*41c0*/  ISETP.GT.U32.AND P1, PT, R0, R12, PT ;  /* 0x0000000c0000720c */ /* 0x000fe20003f24070 */
[----:B------:R-:W-:Y:S02]  /*41d0*/  @!P6 IMAD.IADD R2, R2, 0x1, -R0 ;  /* 0x000000010202e824 */ /* 0x000fe400078e0a00 */
[----:B------:R-:W-:Y:S02]  /*41e0*/  IMAD R7, R0, R10, R7 ;  /* 0x0000000a00077224 */ /* 0x000fe400078e0207 */
[----:B------:R-:W-:Y:S01]  /*41f0*/  IMAD.HI.U32 R10, R4, R9, RZ ;  /* 0x00000009040a7227 */ /* 0x000fe200078e00ff */
[C---:B------:R-:W-:Y:S02]  /*4200*/  ISETP.GT.U32.AND P6, PT, R0.reuse, R2, PT ;  /* 0x000000020000720c */ /* 0x040fe40003fc4070 */
[----:B----4-:R-:W-:Y:S01]  /*4210*/  IABS R5, R22 ;  /* 0x0000001600057213 */ /* 0x010fe20000000000 */
[----:B------:R-:W-:Y:S01]  /*4220*/  IMAD.MOV R10, RZ, RZ, -R10 ;  /* 0x000000ffff0a7224 */ /* 0x000fe200078e0a0a */
[----:B------:R-:W-:-:S03]  /*4230*/  ISETP.GT.U32.AND P5, PT, R0, R8, PT ;  /* 0x000000080000720c */ /* 0x000fc60003fa4070 */
[----:B------:R-:W-:Y:S02]  /*4240*/  IMAD R9, R0, R10, R9 ;  /* 0x0000000a00097224 */ /* 0x000fe400078e0209 */
[----:B------:R-:W-:Y:S02]  /*4250*/  @!P1 IMAD.IADD R12, R12, 0x1, -R0 ;  /* 0x000000010c0c9824 */ /* 0x000fe400078e0a00 */
[----:B------:R-:W-:-:S04]  /*4260*/  IMAD.HI.U32 R13, R4, R5, RZ ;  /* 0x00000005040d7227 */ /* 0x000fc800078e00ff */
[----:B0-----:R-:W-:Y:S02]  /*4270*/  IMAD.MOV.U32 R3, RZ, RZ, R12 ;  /* 0x000000ffff037224 */ /* 0x001fe400078e000c */
[--C-:B------:R-:W-:Y:S01]  /*4280*/  @!P6 IMAD.IADD R2, R2, 0x1, -R0.reuse ;  /* 0x000000010202e824 */ /* 0x100fe200078e0a00 */
[C---:B------:R-:W-:Y:S01]  /*4290*/  ISETP.GT.U32.AND P6, PT, R0.reuse, R9, PT ;  /* 0x000000090000720c */ /* 0x040fe20003fc4070 */
[----:B------:R-:W-:Y:S02]  /*42a0*/  IMAD.MOV R13, RZ, RZ, -R13 ;  /* 0x000000ffff0d7224 */ /* 0x000fe400078e0a0d */
[----:B------:R-:W-:Y:S02]  /*42b0*/  @!P4 IMAD.MOV R3, RZ, RZ, -R3 ;  /* 0x000000ffff03c224 */ /* 0x000fe400078e0a03 */
[----:B------:R-:W-:Y:S01]  /*42c0*/  IMAD R5, R0, R13, R5 ;  /* 0x0000000d00057224 */ /* 0x000fe200078e0205 */
[----:B------:R-:W-:Y:S01]  /*42d0*/  IABS R13, R28 ;  /* 0x0000001c000d7213 */ /* 0x000fe20000000000 */
[----:B------:R-:W-:Y:S01]  /*42e0*/  @!P5 IMAD.IADD R8, R8, 0x1, -R0 ;  /* 0x000000010808d824 */ /* 0x000fe200078e0a00 */
[----:B------:R0:W-:Y:S01]  /*42f0*/  STL [R1+0x154], R3 ;  /* 0x0001540301007387 */ /* 0x0001e20000100800 */
[----:B------:R-:W-:-:S02]  /*4300*/  ISETP.GT.U32.AND P1, PT, R0, R7, PT ;  /* 0x000000070000720c */ /* 0x000fc40003f24070 */
[----:B------:R-:W-:-:S04]  /*4310*/  IMAD.HI.U32 R12, R4, R13, RZ ;  /* 0x0000000d040c7227 */ /* 0x000fc800078e00ff */
[----:B0-----:R-:W-:Y:S02]  /*4320*/  IMAD.MOV.U32 R3, RZ, RZ, R8 ;  /* 0x000000ffff037224 */ /* 0x001fe400078e0008 */
[----:B------:R-:W-:Y:S02]  /*4330*/  @!P6 IMAD.IADD R9, R9, 0x1, -R0 ;  /* 0x000000010909e824 */ /* 0x000fe400078e0a00 */
[----:B------:R-:W-:Y:S02]  /*4340*/  @!P3 IMAD.MOV R3, RZ, RZ, -R3 ;  /* 0x000000ffff03b224 */ /* 0x000fe400078e0a03 */
[----:B------:R-:W-:Y:S01]  /*4350*/  IMAD.MOV R12, RZ, RZ, -R12 ;  /* 0x000000ffff0c7224 */ /* 0x000fe200078e0a0c */
[C---:B------:R-:W-:Y:S02]  /*4360*/  ISETP.GT.U32.AND P3, PT, R0.reuse, R9, PT ;  /* 0x000000090000720c */ /* 0x040fe40003f64070 */
[----:B------:R0:W-:Y:S01]  /*4370*/  STL [R1+0x150], R3 ;  /* 0x0001500301007387 */ /* 0x0001e20000100800 */
[----:B------:R-:W-:Y:S01]  /*4380*/  IMAD R12, R0, R12, R13 ;  /* 0x0000000c000c7224 */ /* 0x000fe200078e020d */
[----:B------:R-:W-:Y:S01]  /*4390*/  @!P1 IADD3 R7, R7, -R0, RZ ;  /* 0x8000000007079210 */ /* 0x000fe20007ffe0ff */
[----:B0-----:R-:W-:-:S04]  /*43a0*/  IMAD.MOV.U32 R3, RZ, RZ, R2 ;  /* 0x000000ffff037224 */ /* 0x001fc800078e0002 */
[----:B------:R-:W-:Y:S01]  /*43b0*/  @!P0 IMAD.MOV R3, RZ, RZ, -R3 ;  /* 0x000000ffff038224 */ /* 0x000fe200078e0a03 */
[----:B------:R-:W-:Y:S02]  /*43c0*/  ISETP.GT.U32.AND P0, PT, R0, R12, PT ;  /* 0x0000000c0000720c */ /* 0x000fe40003f04070 */
[----:B------:R-:W-:Y:S02]  /*43d0*/  IABS R6, R29 ;  /* 0x0000001d00067213 */ /* 0x000fe40000000000 */
[----:B------:R-:W-:Y:S01]  /*43e0*/  ISETP.GE.AND P1, PT, R29, RZ, PT ;  /* 0x000000ff1d00720c */ /* 0x000fe20003f26270 */
[----:B------:R-:W-:Y:S02]  /*43f0*/  IMAD.MOV.U32 R29, RZ, RZ, R30 ;  /* 0x000000ffff1d7224 */ /* 0x000fe400078e001e */
[----:B------:R-:W-:Y:S01]  /*4400*/  IMAD.MOV.U32 R30, RZ, RZ, R31 ;  /* 0x000000ffff1e7224 */ /* 0x000fe200078e001f */
[----:B------:R-:W-:Y:S01]  /*4410*/  @!P3 IADD3 R9, R9, -R0, RZ ;  /* 0x800000000909b210 */ /* 0x000fe20007ffe0ff */
[----:B------:R-:W-:Y:S01]  /*4420*/  IMAD.MOV.U32 R31, RZ, RZ, R32 ;  /* 0x000000ffff1f7224 */ /* 0x000fe200078e0020 */
[----:B------:R-:W-:Y:S01]  /*4430*/  ISETP.GE.AND P3, PT, R26, RZ, PT ;  /* 0x000000ff1a00720c */ /* 0x000fe20003f66270 */
[----:B------:R-:W-:-:S02]  /*4440*/  IMAD.MOV.U32 R32, RZ, RZ, R39 ;  /* 0x000000ffff207224 */ /* 0x000fc400078e0027 */
[----:B------:R-:W-:Y:S02]  /*4450*/  IMAD.MOV.U32 R26, RZ, RZ, R30 ;  /* 0x000000ffff1a7224 */ /* 0x000fe400078e001e */
[----:B------:R-:W-:Y:S02]  /*4460*/  IMAD.MOV.U32 R39, RZ, RZ, R45 ;  /* 0x000000ffff277224 */ /* 0x000fe400078e002d */
[----:B------:R-:W-:Y:S01]  /*4470*/  IMAD.MOV.U32 R30, RZ, RZ, R31 ;  /* 0x000000ffff1e7224 */ /* 0x000fe200078e001f */
[----:B------:R0:W-:Y:S01]  /*4480*/  STL [R1+0x14c], R3 ;  /* 0x00014c0301007387 */ /* 0x0001e20000100800 */
[----:B------:R-:W-:Y:S02]  /*4490*/  IMAD.MOV.U32 R31, RZ, RZ, R32 ;  /* 0x000000ffff1f7224 */ /* 0x000fe400078e0020 */
[----:B------:R-:W-:Y:S02]  /*44a0*/  IMAD.MOV.U32 R32, RZ, RZ, R33 ;  /* 0x000000ffff207224 */ /* 0x000fe400078e0021 */
[----:B------:R-:W-:Y:S01]  /*44b0*/  @!P0 IMAD.IADD R12, R12, 0x1, -R0 ;  /* 0x000000010c0c8824 */ /* 0x000fe200078e0a00 */
[----:B------:R-:W-:Y:S01]  /*44c0*/  ISETP.GE.AND P0, PT, R28, RZ, PT ;  /* 0x000000ff1c00720c */ /* 0x000fe20003f06270 */
[----:B------:R-:W-:-:S02]  /*44d0*/  IMAD.MOV.U32 R33, RZ, RZ, R37 ;  /* 0x000000ffff217224 */ /* 0x000fc400078e0025 */
[----:B------:R-:W-:Y:S02]  /*44e0*/  IMAD.MOV.U32 R28, RZ, RZ, R30 ;  /* 0x000000ffff1c7224 */ /* 0x000fe400078e001e */
[----:B--2---:R-:W-:Y:S02]  /*44f0*/  IMAD.MOV.U32 R45, RZ, RZ, R46 ;  /* 0x000000ffff2d7224 */ /* 0x004fe400078e002e */
[----:B------:R-:W-:Y:S02]  /*4500*/  IMAD.MOV.U32 R46, RZ, RZ, R47 ;  /* 0x000000ffff2e7224 */ /* 0x000fe400078e002f */
[----:B---3--:R-:W-:Y:S02]  /*4510*/  IMAD.MOV.U32 R47, RZ, RZ, R48 ;  /* 0x000000ffff2f7224 */ /* 0x008fe400078e0030 */
[----:B------:R-:W2:Y:S04]  /*4520*/  LDL.LU R48, [R1+0x418] ;  /* 0x0004180001307983 */ /* 0x000ea80000300800 */
[----:B------:R-:W3:Y:S04]  /*4530*/  LDL.LU R37, [R1+0x388] ;  /* 0x0003880001257983 */ /* 0x000ee80000300800 */
[----:B------:R-:W4:Y:S01]  /*4540*/  LDL.LU R30, [R1+0x36c] ;  /* 0x00036c00011e7983 */ /* 0x000f220000300800 */
[----:B------:R-:W-:-:S04]  /*4550*/  IMAD.HI.U32 R14, R4, R6, RZ ;  /* 0x00000006040e7227 */ /* 0x000fc800078e00ff */
[----:B------:R-:W-:Y:S01]  /*4560*/  IMAD.MOV R14, RZ, RZ, -R14 ;  /* 0x000000ffff0e7224 */ /* 0x000fe200078e0a0e */
[----:B------:R-:W-:-:S03]  /*4570*/  ISETP.GT.U32.AND P5, PT, R0, R5, PT ;  /* 0x000000050000720c */ /* 0x000fc60003fa4070 */
[----:B------:R-:W-:Y:S01]  /*4580*/  IMAD R6, R0, R14, R6 ;  /* 0x0000000e00067224 */ /* 0x000fe200078e0206 */
[----:B------:R-:W-:-:S04]  /*4590*/  IABS R10, R23 ;  /* 0x00000017000a7213 */ /* 0x000fc80000000000 */
[----:B------:R-:W-:Y:S02]  /*45a0*/  ISETP.GT.U32.AND P4, PT, R0, R6, PT ;  /* 0x000000060000720c */ /* 0x000fe40003f84070 */
[----:B------:R-:W-:Y:S01]  /*45b0*/  IABS R14, R24 ;  /* 0x00000018000e7213 */ /* 0x000fe20000000000 */
[----:B------:R-:W-:Y:S02]  /*45c0*/  IMAD.MOV.U32 R11, RZ, RZ, R10 ;  /* 0x000000ffff0b7224 */ /* 0x000fe400078e000a */
[----:B------:R-:W-:Y:S02]  /*45d0*/  @!P5 IMAD.IADD R5, R5, 0x1, -R0 ;  /* 0x000000010505d824 */ /* 0x000fe400078e0a00 */
[----:B------:R-:W-:-:S03]  /*45e0*/  IMAD.MOV.U32 R10, RZ, RZ, R14 ;  /* 0x000000ffff0a7224 */ /* 0x000fc600078e000e */
[----:B------:R-:W-:Y:S01]  /*45f0*/  ISETP.GT.U32.AND P6, PT, R0, R5, PT ;  /* 0x000000050000720c */ /* 0x000fe20003fc4070 */
[----:B------:R-:W-:-:S04]  /*4600*/  IMAD.HI.U32 R14, R4, R10, RZ ;  /* 0x0000000a040e7227 */ /* 0x000fc800078e00ff */
[----:B------:R-:W-:Y:S01]  /*4610*/  @!P4 IMAD.IADD R6, R6, 0x1, -R0 ;  /* 0x000000010606c824 */ /* 0x000fe200078e0a00 */
[----:B------:R-:W-:Y:S01]  /*4620*/  ISETP.GT.U32.AND P4, PT, R0, R7, PT ;  /* 0x000000070000720c */ /* 0x000fe20003f84070 */
[----:B------:R-:W-:-:S03]  /*4630*/  IMAD.MOV R14, RZ, RZ, -R14 ;  /* 0x000000ffff0e7224 */ /* 0x000fc600078e0a0e */
[C---:B------:R-:W-:Y:S01]  /*4640*/  ISETP.GT.U32.AND P5, PT, R0.reuse, R6, PT ;  /* 0x000000060000720c */ /* 0x040fe20003fa4070 */
[C---:B------:R-:W-:Y:S02]  /*4650*/  IMAD R10, R0.reuse, R14, R10 ;  /* 0x0000000e000a7224 */ /* 0x040fe400078e020a */
[----:B------:R-:W-:Y:S01]  /*4660*/  @!P6 IMAD.IADD R5, R5, 0x1, -R0 ;  /* 0x000000010505e824 */ /* 0x000fe200078e0a00 */
[----:B------:R-:W-:Y:S02]  /*4670*/  IABS R8, R25 ;  /* 0x0000001900087213 */ /* 0x000fe40000000000 */
[----:B------:R-:W-:-:S03]  /*4680*/  ISETP.GT.U32.AND P6, PT, R0, R10, PT ;  /* 0x0000000a0000720c */ /* 0x000fc60003fc4070 */
[----:B------:R-:W-:Y:S02]  /*4690*/  @!P4 IMAD.IADD R7, R7, 0x1, -R0 ;  /* 0x000000010707c824 */ /* 0x000fe400078e0a00 */
[----:B------:R-:W-:-:S04]  /*46a0*/  IMAD.HI.U32 R13, R4, R8, RZ ;  /* 0x00000008040d7227 */ /* 0x000fc800078e00ff */
[----:B------:R-:W-:Y:S01]  /*46b0*/  @!P5 IMAD.IADD R6, R6, 0x1, -R0 ;  /* 0x000000010606d824 */ /* 0x000fe200078e0a00 */
[----:B------:R-:W-:Y:S01]  /*46c0*/  ISETP.GE.AND P5, PT, R22, RZ, PT ;  /* 0x000000ff1600720c */ /* 0x000fe20003fa6270 */
[----:B------:R-:W-:Y:S02]  /*46d0*/  @!P2 IMAD.MOV R7, RZ, RZ, -R7 ;  /* 0x000000ffff07a224 */ /* 0x000fe400078e0a07 */
[----:B0-----:R-:W-:Y:S01]  /*46e0*/  IMAD.MOV.U32 R3, RZ, RZ, R6 ;  /* 0x000000ffff037224 */ /* 0x001fe200078e0006 */
[----:B------:R-:W-:Y:S01]  /*46f0*/  ISETP.GT.U32.AND P2, PT, R0, R12, PT ;  /* 0x0000000c0000720c */ /* 0x000fe20003f44070 */
[----:B------:R-:W-:Y:S02]  /*4700*/  IMAD.MOV R13, RZ, RZ, -R13 ;  /* 0x000000ffff0d7224 */ /* 0x000fe400078e0a0d */
[----:B------:R-:W-:Y:S02]  /*4710*/  @!P1 IMAD.MOV R3, RZ, RZ, -R3 ;  /* 0x000000ffff039224 */ /* 0x000fe400078e0a03 */
[----:B------:R-:W-:-:S02]  /*4720*/  @!P6 IMAD.IADD R10, R10, 0x1, -R0 ;  /* 0x000000010a0ae824 */ /* 0x000fc400078e0a00 */
[C---:B------:R-:W-:Y:S02]  /*4730*/  IMAD R8, R0.reuse, R13, R8 ;  /* 0x0000000d00087224 */ /* 0x040fe400078e0208 */
[----:B------:R-:W-:Y:S01]  /*4740*/  IMAD.MOV.U32 R6, RZ, RZ, R5 ;  /* 0x000000ffff067224 */ /* 0x000fe200078e0005 */
[----:B------:R-:W-:Y:S01]  /*4750*/  STL [R1+0x148], R7 ;  /* 0x0001480701007387 */ /* 0x000fe20000100800 */
[C---:B------:R-:W-:Y:S02]  /*4760*/  ISETP.GT.U32.AND P6, PT, R0.reuse, R10, PT ;  /* 0x0000000a0000720c */ /* 0x040fe40003fc4070 */
[----:B------:R-:W-:Y:S01]  /*4770*/  @!P5 IMAD.MOV R6, RZ, RZ, -R6 ;  /* 0x000000ffff06d224 */ /* 0x000fe200078e0a06 */
[----:B------:R0:W-:Y:S01]  /*4780*/  STL [R1+0x144], R3 ;  /* 0x0001440301007387 */ /* 0x0001e20000100800 */
[----:B------:R-:W-:Y:S02]  /*4790*/  ISETP.GT.U32.AND P5, PT, R0, R8, PT ;  /* 0x000000080000720c */ /* 0x000fe40003fa4070 */
[----:B------:R-:W-:Y:S01]  /*47a0*/  @!P2 IADD3 R12, R12, -R0, RZ ;  /* 0x800000000c0ca210 */ /* 0x000fe20007ffe0ff */
[----:B0-----:R-:W-:-:S04]  /*47b0*/  IMAD.MOV.U32 R3, RZ, RZ, R9 ;  /* 0x000000ffff037224 */ /* 0x001fc800078e0009 */
[----:B------:R-:W-:Y:S01]  /*47c0*/  @!P3 IMAD.MOV R3, RZ, RZ, -R3 ;  /* 0x000000ffff03b224 */ /* 0x000fe200078e0a03 */
[----:B------:R-:W-:Y:S04]  /*47d0*/  STL [R1+0x134], R6 ;  /* 0x0001340601007387 */ /* 0x000fe80000100800 */
[----:B------:R0:W-:Y:S01]  /*47e0*/  STL [R1+0x128], R3 ;  /* 0x0001280301007387 */ /* 0x0001e20000100800 */
[--C-:B------:R-:W-:Y:S01]  /*47f0*/  @!P6 IMAD.IADD R10, R10, 0x1, -R0.reuse ;  /* 0x000000010a0ae824 */ /* 0x100fe200078e0a00 */
[----:B------:R-:W-:Y:S01]  /*4800*/  IABS R2, R27 ;  /* 0x0000001b00027213 */ /* 0x000fe20000000000 */
[----:B------:R-:W-:Y:S01]  /*4810*/  @!P5 IMAD.IADD R8, R8, 0x1, -R0 ;  /* 0x000000010808d824 */ /* 0x000fe200078e0a00 */
[----:B------:R-:W-:Y:S01]  /*4820*/  ISETP.GE.AND P6, PT, R27, RZ, PT ;  /* 0x000000ff1b00720c */ /* 0x000fe20003fc6270 */
[----:B------:R-:W-:-:S02]  /*4830*/  IMAD.MOV.U32 R27, RZ, RZ, R31 ;  /* 0x000000ffff1b7224 */ /* 0x000fc400078e001f */
[----:B0-----:R-:W-:Y:S01]  /*4840*/  IMAD.MOV.U32 R3, RZ, RZ, R12 ;  /* 0x000000ffff037224 */ /* 0x001fe200078e000c */
[----:B------:R-:W-:Y:S01]  /*4850*/  IABS R5, R29 ;  /* 0x0000001d00057213 */ /* 0x000fe20000000000 */
[----:B------:R-:W-:Y:S01]  /*4860*/  IMAD.MOV.U32 R31, RZ, RZ, R33 ;  /* 0x000000ffff1f7224 */ /* 0x000fe200078e0021 */
[----:B------:R-:W-:Y:S01]  /*4870*/  ISETP.GE.AND P5, PT, R29, RZ, PT ;  /* 0x000000ff1d00720c */ /* 0x000fe20003fa6270 */
[----:B------:R-:W-:Y:S02]  /*4880*/  @!P0 IMAD.MOV R3, RZ, RZ, -R3 ;  /* 0x000000ffff038224 */ /* 0x000fe400078e0a03 */
[----:B------:R-:W-:-:S03]  /*4890*/  IMAD.MOV.U32 R33, RZ, RZ, R35 ;  /* 0x000000ffff217224 */ /* 0x000fc600078e0023 */
[----:B------:R0:W-:Y:S01]  /*48a0*/  STL [R1+0x124], R3 ;  /* 0x0001240301007387 */ /* 0x0001e20000100800 */
[----:B---3--:R-:W-:Y:S02]  /*48b0*/  IMAD.MOV.U32 R35, RZ, RZ, R37 ;  /* 0x000000ffff237224 */ /* 0x008fe400078e0025 */
[----:B----4-:R-:W-:Y:S02]  /*48c0*/  IMAD.MOV.U32 R29, RZ, RZ, R30 ;  /* 0x000000ffff1d7224 */ /* 0x010fe400078e001e */
[----:B------:R-:W-:Y:S02]  /*48d0*/  IMAD.MOV.U32 R30, RZ, RZ, R32 ;  /* 0x000000ffff1e7224 */ /* 0x000fe400078e0020 */
[----:B------:R-:W-:Y:S02]  /*48e0*/  IMAD.MOV.U32 R32, RZ, RZ, R34 ;  /* 0x000000ffff207224 */ /* 0x000fe400078e0022 */
[----:B------:R-:W-:Y:S02]  /*48f0*/  IMAD.MOV.U32 R34, RZ, RZ, R36 ;  /* 0x000000ffff227224 */ /* 0x000fe400078e0024 */
[----:B------:R-:W-:-:S02]  /*4900*/  IMAD.MOV.U32 R37, RZ, RZ, R41 ;  /* 0x000000ffff257224 */ /* 0x000fc400078e0029 */
[----:B------:R-:W-:Y:S01]  /*4910*/  IMAD.MOV.U32 R36, RZ, RZ, R38 ;  /* 0x000000ffff247224 */ /* 0x000fe200078e0026 */
[----:B------:R-:W3:Y:S04]  /*4920*/  LDL.LU R41, [R1+0x454] ;  /* 0x0004540001297983 */ /* 0x000ee80000300800 */
[----:B------:R-:W4:Y:S01]  /*4930*/  LDL.LU R38, [R1+0x3cc] ;  /* 0x0003cc0001267983 */ /* 0x000f220000300800 */
[----:B------:R-:W-:-:S04]  /*4940*/  IMAD.HI.U32 R15, R4, R11, RZ ;  /* 0x0000000b040f7227 */ /* 0x000fc800078e00ff */
[----:B------:R-:W-:Y:S01]  /*4950*/  IMAD.HI.U32 R14, R4, R2, RZ ;  /* 0x00000002040e7227 */ /* 0x000fe200078e00ff */
[----:B------:R-:W-:Y:S01]  /*4960*/  ISETP.GE.AND P3, PT, R24, RZ, PT ;  /* 0x000000ff1800720c */ /* 0x000fe20003f66270 */
[----:B------:R-:W2:Y:S02]  /*4970*/  LDL.LU R22, [R1+0x370] ;  /* 0x0003700001167983 */ /* 0x000ea40000300800 */
[----:B------:R-:W-:-:S04]  /*4980*/  IMAD.MOV R15, RZ, RZ, -R15 ;  /* 0x000000ffff0f7224 */ /* 0x000fc800078e0a0f */
[----:B------:R-:W-:Y:S02]  /*4990*/  IMAD R11, R0, R15, R11 ;  /* 0x0000000f000b7224 */ /* 0x000fe400078e020b */
[----:B------:R-:W-:-:S03]  /*49a0*/  IMAD.MOV R14, RZ, RZ, -R14 ;  /* 0x000000ffff0e7224 */ /* 0x000fc600078e0a0e */
[C---:B------:R-:W-:Y:S01]  /*49b0*/  ISETP.GT.U32.AND P4, PT, R0.reuse, R11, PT ;  /* 0x0000000b0000720c */ /* 0x040fe20003f84070 */
[----:B------:R-:W-:-:S05]  /*49c0*/  IMAD R2, R0, R14, R2 ;  /* 0x0000000e00027224 */ /* 0x000fca00078e0202 */
[----:B------:R-:W-:-:S07]  /*49d0*/  ISETP.GT.U32.AND P2, PT, R0, R2, PT ;  /* 0x000000020000720c */ /* 0x000fce0003f44070 */
[----:B------:R-:W-:-:S05]  /*49e0*/  @!P4 IMAD.IADD R11, R11, 0x1, -R0 ;  /* 0x000000010b0bc824 */ /* 0x000fca00078e0a00 */
[----:B------:R-:W-:Y:S01]  /*49f0*/  ISETP.GT.U32.AND P1, PT, R0, R11, PT ;  /* 0x0000000b0000720c */ /* 0x000fe20003f24070 */
[----:B------:R-:W-:Y:S01]  /*4a00*/  @!P2 IMAD.IADD R2, R2, 0x1, -R0 ;  /* 0x000000010202a824 */ /* 0x000fe200078e0a00 */
[C---:B------:R-:W-:Y:S02]  /*4a10*/  ISETP.GT.U32.AND P2, PT, R0.reuse, R8, PT ;  /* 0x000000080000720c */ /* 0x040fe40003f44070 */
[----:B------:R-:W-:Y:S02]  /*4a20*/  ISETP.GE.AND P4, PT, R23, RZ, PT ;  /* 0x000000ff1700720c */ /* 0x000fe40003f86270 */
[----:B------:R-:W-:Y:S02]  /*4a30*/  ISETP.GT.U32.AND P0, PT, R0, R2, PT ;  /* 0x000000020000720c */ /* 0x000fe40003f04070 */
[----:B0-----:R-:W-:-:S05]  /*4a40*/  MOV R3, R10 ;  /* 0x0000000a00037202 */ /* 0x001fca0000000f00 */
[----:B------:R-:W-:-:S04]  /*4a50*/  @!P1 IMAD.IADD R11, R11, 0x1, -R0 ;  /* 0x000000010b0b9824 */ /* 0x000fc800078e0a00 */
[----:B------:R-:W-:Y:S01]  /*4a60*/  IMAD.MOV.U32 R12, RZ, RZ, R11 ;  /* 0x000000ffff0c7224 */ /* 0x000fe200078e000b */
[----:B------:R-:W-:Y:S01]  /*4a70*/  ISETP.GE.AND P1, PT, R25, RZ, PT ;  /* 0x000000ff1900720c */ /* 0x000fe20003f26270 */
[----:B------:R-:W-:Y:S01]  /*4a80*/  @!P2 IMAD.IADD R8, R8, 0x1, -R0 ;  /* 0x000000010808a824 */ /* 0x000fe200078e0a00 */
[----:B------:R-:W-:Y:S01]  /*4a90*/  IABS R9, R28 ;  /* 0x0000001c00097213 */ /* 0x000fe20000000000 */
[----:B------:R-:W-:Y:S01]  /*4aa0*/  @!P4 IMAD.MOV R12, RZ, RZ, -R12 ;  /* 0x000000ffff0cc224 */ /* 0x000fe200078e0a0c */
[----:B------:R-:W-:Y:S01]  /*4ab0*/  ISETP.GE.AND P2, PT, R28, RZ, PT ;  /* 0x000000ff1c00720c */ /* 0x000fe20003f46270 */
[----:B------:R-:W-:Y:S02]  /*4ac0*/  IMAD.MOV.U32 R28, RZ, RZ, R30 ;  /* 0x000000ffff1c7224 */ /* 0x000fe400078e001e */
[----:B------:R-:W-:Y:S02]  /*4ad0*/  @!P3 IMAD.MOV R3, RZ, RZ, -R3 ;  /* 0x000000ffff03b224 */ /* 0x000fe400078e0a03 */
[----:B------:R-:W-:-:S02]  /*4ae0*/  IMAD.MOV.U32 R30, RZ, RZ, R31 ;  /* 0x000000ffff1e7224 */ /* 0x000fc400078e001f */
[----:B------:R-:W-:Y:S01]  /*4af0*/  IMAD.MOV.U32 R31, RZ, RZ, R32 ;  /* 0x000000ffff1f7224 */ /* 0x000fe200078e0020 */
[----:B------:R0:W-:Y:S01]  /*4b00*/  STL [R1+0x11c], R12 ;  /* 0x00011c0c01007387 */ /* 0x0001e20000100800 */
[----:B------:R-:W-:Y:S02]  /*4b10*/  IMAD.MOV.U32 R32, RZ, RZ, R33 ;  /* 0x000000ffff207224 */ /* 0x000fe400078e0021 */
[----:B------:R-:W-:Y:S02]  /*4b20*/  IMAD.MOV.U32 R33, RZ, RZ, R34 ;  /* 0x000000ffff217224 */ /* 0x000fe400078e0022 */
[----:B------:R-:W-:Y:S01]  /*4b30*/  @!P0 IMAD.IADD R2, R2, 0x1, -R0 ;  /* 0x0000000102028824 */ /* 0x000fe200078e0a00 */
[----:B------:R-:W-:Y:S01]  /*4b40*/  ISETP.GE.AND P0, PT, R28, RZ, PT ;  /* 0x000000ff1c00720c */ /* 0x000fe20003f06270 */
[----:B------:R-:W-:Y:S01]  /*4b50*/  IMAD.MOV.U32 R34, RZ, RZ, R35 ;  /* 0x000000ffff227224 */ /* 0x000fe200078e0023 */
[----:B------:R1:W-:Y:S01]  /*4b60*/  STL [R1+0x118], R3 ;  /* 0x0001180301007387 */ /* 0x0003e20000100800 */
[----:B------:R-:W-:Y:S01]  /*4b70*/  IMAD.MOV.U32 R35, RZ, RZ, R36 ;  /* 0x000000ffff237224 */ /* 0x000fe200078e0024 */
[----:B0-----:R-:W-:Y:S01]  /*4b80*/  IABS R12, R28 ;  /* 0x0000001c000c7213 */ /* 0x001fe20000000000 */
[----:B------:R-:W-:-:S02]  /*4b90*/  IMAD.MOV.U32 R28, RZ, RZ, R30 ;  /* 0x000000ffff1c7224 */ /* 0x000fc400078e001e */
[----:B------:R-:W-:Y:S02]  /*4ba0*/  IMAD.MOV.U32 R36, RZ, RZ, R37 ;  /* 0x000000ffff247224 */ /* 0x000fe400078e0025 */
[----:B------:R-:W-:Y:S02]  /*4bb0*/  IMAD.MOV.U32 R30, RZ, RZ, R31 ;  /* 0x000000ffff1e7224 */ /* 0x000fe400078e001f */
[----:B------:R-:W-:Y:S01]  /*4bc0*/  IMAD.MOV.U32 R31, RZ, RZ, R32 ;  /* 0x000000ffff1f7224 */ /* 0x000fe200078e0020 */
[----:B-1----:R-:W-:Y:S01]  /*4bd0*/  MOV R3, R8 ;  /* 0x0000000800037202 */ /* 0x002fe20000000f00 */
[----:B------:R-:W-:Y:S02]  /*4be0*/  IMAD.MOV.U32 R32, RZ, RZ, R33 ;  /* 0x000000ffff207224 */ /* 0x000fe400078e0021 */
[----:B------:R-:W-:Y:S02]  /*4bf0*/  IMAD.MOV.U32 R33, RZ, RZ, R34 ;  /* 0x000000ffff217224 */ /* 0x000fe400078e0022 */
[----:B------:R-:W-:-:S02]  /*4c00*/  IMAD.MOV.U32 R34, RZ, RZ, R35 ;  /* 0x000000ffff227224 */ /* 0x000fc400078e0023 */
[----:B------:R-:W-:Y:S02]  /*4c10*/  @!P1 IMAD.MOV R3, RZ, RZ, -R3 ;  /* 0x000000ffff039224 */ /* 0x000fe400078e0a03 */
[----:B------:R-:W-:Y:S02]  /*4c20*/  IMAD.MOV.U32 R35, RZ, RZ, R36 ;  /* 0x000000ffff237224 */ /* 0x000fe400078e0024 */
[----:B----4-:R-:W-:Y:S02]  /*4c30*/  IMAD.MOV.U32 R37, RZ, RZ, R38 ;  /* 0x000000ffff257224 */ /* 0x010fe400078e0026 */
[----:B------:R-:W-:Y:S02]  /*4c40*/  IMAD.MOV.U32 R38, RZ, RZ, R39 ;  /* 0x000000ffff267224 */ /* 0x000fe400078e0027 */
[----:B------:R-:W-:Y:S02]  /*4c50*/  IMAD.MOV.U32 R39, RZ, RZ, R43 ;  /* 0x000000ffff277224 */ /* 0x000fe400078e002b */
[----:B------:R-:W-:-:S02]  /*4c60*/  IMAD.MOV.U32 R36, RZ, RZ, R38 ;  /* 0x000000ffff247224 */ /* 0x000fc400078e0026 */
[----:B------:R-:W-:Y:S02]  /*4c70*/  IMAD.MOV.U32 R38, RZ, RZ, R39 ;  /* 0x000000ffff267224 */ /* 0x000fe400078e0027 */
[----:B------:R-:W-:Y:S02]  /*4c80*/  IMAD.MOV.U32 R43, RZ, RZ, R45 ;  /* 0x000000ffff2b7224 */ /* 0x000fe400078e002d */
[----:B------:R-:W-:Y:S01]  /*4c90*/  IMAD.MOV.U32 R39, RZ, RZ, R47 ;  /* 0x000000ffff277224 */ /* 0x000fe200078e002f */
[----:B------:R-:W4:Y:S01]  /*4ca0*/  LDL.LU R45, [R1+0x3f0] ;  /* 0x0003f000012d7983 */ /* 0x000f220000300800 */
[----:B------:R-:W-:Y:S02]  /*4cb0*/  IMAD.MOV.U32 R47, RZ, RZ, R49 ;  /* 0x000000ffff2f7224 */ /* 0x000fe400078e0031 */
[----:B------:R-:W-:Y:S01]  /*4cc0*/  IMAD.MOV.U32 R49, RZ, RZ, R57 ;  /* 0x000000ffff317224 */ /* 0x000fe200078e0039 */
[----:B------:R0:W-:Y:S04]  /*4cd0*/  STL [R1+0x114], R3 ;  /* 0x0001140301007387 */ /* 0x0001e80000100800 */
[----:B------:R-:W3:Y:S01]  /*4ce0*/  LDL.LU R57, [R1+0x394] ;  /* 0x0003940001397983 */ /* 0x000ee20000300800 */
[----:B------:R-:W-:-:S04]  /*4cf0*/  IMAD.HI.U32 R6, R4, R5, RZ ;  /* 0x0000000504067227 */ /* 0x000fc800078e00ff */
[----:B------:R-:W-:-:S04]  /*4d00*/  IMAD.MOV R6, RZ, RZ, -R6 ;  /* 0x000000ffff067224 */ /* 0x000fc800078e0a06 */
[----:B------:R-:W-:-:S05]  /*4d10*/  IMAD R6, R0, R6, R5 ;  /* 0x0000000600067224 */ /* 0x000fca00078e0205 */
[----:B------:R-:W-:Y:S01]  /*4d20*/  ISETP.GT.U32.AND P4, PT, R0, R6, PT ;  /* 0x000000060000720c */ /* 0x000fe20003f84070 */
[----:B0-----:R-:W-:-:S12]  /*4d30*/  IMAD.MOV.U32 R3, RZ, RZ, R2 ;  /* 0x000000ffff037224 */ /* 0x001fd800078e0002 */
[----:B------:R-:W-:-:S05]  /*4d40*/  @!P4 IMAD.IADD R6, R6, 0x1, -R0 ;  /* 0x000000010606c824 */ /* 0x000fca00078e0a00 */
[----:B------:R-:W-:Y:S01]  /*4d50*/  ISETP.GT.U32.AND P1, PT, R0, R6, PT ;  /* 0x000000060000720c */ /* 0x000fe20003f24070 */
[----:B------:R-:W-:Y:S02]  /*4d60*/  IMAD.MOV.U32 R24, RZ, RZ, R30 ;  /* 0x000000ffff187224 */ /* 0x000fe400078e001e */
[----:B------:R-:W-:Y:S01]  /*4d70*/  IMAD.MOV.U32 R30, RZ, RZ, R33 ;  /* 0x000000ffff1e7224 */ /* 0x000fe200078e0021 */
[----:B------:R-:W-:Y:S01]  /*4d80*/  ISETP.GE.AND P4, PT, R28, RZ, PT ;  /* 0x000000ff1c00720c */ /* 0x000fe20003f86270 */
[----:B------:R-:W-:Y:S01]  /*4d90*/  IMAD.MOV.U32 R23, RZ, RZ, R31 ;  /* 0x000000ffff177224 */ /* 0x000fe200078e001f */
[----:B------:R-:W-:Y:S01]  /*4da0*/  IABS R10, R28 ;  /* 0x0000001c000a7213 */ /* 0x000fe20000000000 */
[----:B------:R-:W-:Y:S01]  /*4db0*/  IMAD.MOV.U32 R33, RZ, RZ, R35 ;  /* 0x000000ffff217224 */ /* 0x000fe200078e0023 */
[----:B------:R-:W-:Y:S01]  /*4dc0*/  MOV R31, R34 ;  /* 0x00000022001f7202 */ /* 0x000fe20000000f00 */
[----:B------:R-:W-:Y:S02]  /*4dd0*/  @!P6 IMAD.MOV R3, RZ, RZ, -R3 ;  /* 0x000000ffff03e224 */ /* 0x000fe400078e0a03 */
[----:B------:R-:W-:-:S02]  /*4de0*/  IMAD.MOV.U32 R28, RZ, RZ, R32 ;  /* 0x000000ffff1c7224 */ /* 0x000fc400078e0020 */
[----:B------:R-:W-:Y:S02]  /*4df0*/  IMAD.MOV.U32 R34, RZ, RZ, R36 ;  /* 0x000000ffff227224 */ /* 0x000fe400078e0024 */
[----:B------:R-:W-:Y:S02]  /*4e00*/  IMAD.MOV.U32 R32, RZ, RZ, R38 ;  /* 0x000000ffff207224 */ /* 0x000fe400078e0026 */
[----:B------:R-:W-:Y:S02]  /*4e10*/  IMAD.MOV.U32 R36, RZ, RZ, R49 ;  /* 0x000000ffff247224 */ /* 0x000fe400078e0031 */
[----:B------:R-:W-:Y:S02]  /*4e20*/  @!P1 IMAD.IADD R6, R6, 0x1, -R0 ;  /* 0x0000000106069824 */ /* 0x000fe400078e0a00 */
[----:B------:R-:W-:Y:S01]  /*4e30*/  IMAD.MOV.U32 R38, RZ, RZ, R47 ;  /* 0x000000ffff267224 */ /* 0x000fe200078e002f */
[----:B------:R-:W-:Y:S02]  /*4e40*/  IABS R7, R26 ;  /* 0x0000001a00077213 */ /* 0x000fe40000000000 */
[----:B------:R-:W-:Y:S01]  /*4e50*/  ISETP.GE.AND P3, PT, R26, RZ, PT ;  /* 0x000000ff1a00720c */ /* 0x000fe20003f66270 */
[----:B------:R-:W-:-:S02]  /*4e60*/  IMAD.MOV.U32 R26, RZ, RZ, R30 ;  /* 0x000000ffff1a7224 */ /* 0x000fc400078e001e */
[----:B------:R-:W-:Y:S02]  /*4e70*/  IMAD.MOV.U32 R25, RZ, RZ, R31 ;  /* 0x000000ffff197224 */ /* 0x000fe400078e001f */
[----:B------:R-:W-:Y:S02]  /*4e80*/  IMAD.MOV.U32 R30, RZ, RZ, R32 ;  /* 0x000000ffff1e7224 */ /* 0x000fe400078e0020 */
[----:B------:R-:W-:Y:S02]  /*4e90*/  IMAD.MOV.U32 R31, RZ, RZ, R39 ;  /* 0x000000ffff1f7224 */ /* 0x000fe400078e0027 */
[----:B------:R-:W-:Y:S02]  /*4ea0*/  IMAD.MOV.U32 R39, RZ, RZ, R42 ;  /* 0x000000ffff277224 */ /* 0x000fe400078e002a */
[----:B------:R-:W-:Y:S02]  /*4eb0*/  IMAD.MOV.U32 R42, RZ, RZ, R43 ;  /* 0x000000ffff2a7224 */ /* 0x000fe400078e002b */
[----:B------:R-:W-:-:S02]  /*4ec0*/  IMAD.MOV.U32 R43, RZ, RZ, R44 ;  /* 0x000000ffff2b7224 */ /* 0x000fc400078e002c */
[----:B------:R-:W-:-:S04]  /*4ed0*/  IMAD.HI.U32 R5, R4, R7, RZ ;  /* 0x0000000704057227 */ /* 0x000fc800078e00ff */
[----:B---3--:R-:W-:Y:S02]  /*4ee0*/  IMAD.MOV.U32 R35, RZ, RZ, R57 ;  /* 0x000000ffff237224 */ /* 0x008fe400078e0039 */
[----:B------:R-:W-:Y:S02]  /*4ef0*/  IMAD.MOV.U32 R57, RZ, RZ, R59 ;  /* 0x000000ffff397224 */ /* 0x000fe400078e003b */
[----:B------:R-:W3:Y:S04]  /*4f00*/  LDL.LU R59, [R1+0x4ec] ;  /* 0x0004ec00013b7983 */ /* 0x000ee80000300800 */
[----:B------:R-:W4:Y:S04]  /*4f10*/  LDL.LU R49, [R1+0x420] ;  /* 0x0004200001317983 */ /* 0x000f280000300800 */
[----:B------:R-:W3:Y:S04]  /*4f20*/  LDL.LU R47, [R1+0x3c8] ;  /* 0x0003c800012f7983 */ /* 0x000ee80000300800 */
[----:B------:R0:W-:Y:S01]  /*4f30*/  STL [R1+0x110], R3 ;  /* 0x0001100301007387 */ /* 0x0001e20000100800 */
[----:B------:R-:W-:-:S02]  /*4f40*/  IMAD.MOV.U32 R32, RZ, RZ, R35 ;  /* 0x000000ffff207224 */ /* 0x000fc400078e0023 */
[----:B0-----:R-:W-:-:S04]  /*4f50*/  IMAD.MOV.U32 R3, RZ, RZ, R6 ;  /* 0x000000ffff037224 */ /* 0x001fc800078e0006 */
[----:B------:R-:W-:Y:S02]  /*4f60*/  @!P5 IMAD.MOV R3, RZ, RZ, -R3 ;  /* 0x000000ffff03d224 */ /* 0x000fe400078e0a03 */
[----:B------:R-:W-:Y:S02]  /*4f70*/  IMAD.MOV.U32 R35, RZ, RZ, R38 ;  /* 0x000000ffff237224 */ /* 0x000fe400078e0026 */
[----:B------:R-:W-:Y:S01]  /*4f80*/  IMAD.MOV.U32 R38, RZ, RZ, R51 ;  /* 0x000000ffff267224 */ /* 0x000fe200078e0033 */
[----:B------:R0:W-:Y:S04]  /*4f90*/  STL [R1+0x10c], R3 ;  /* 0x00010c0301007387 */ /* 0x0001e80000100800 */
[----:B------:R-:W3:Y:S04]  /*4fa0*/  LDL.LU R51, [R1+0x46c] ;  /* 0x00046c0001337983 */ /* 0x000ee80000300800 */
[----:B------:R-:W4:Y:S01]  /*4fb0*/  LDL.LU R44, [R1+0x3c4] ;  /* 0x0003c400012c7983 */ /* 0x000f220000300800 */
[----:B------:R-:W-:-:S04]  /*4fc0*/  IMAD.MOV R5, RZ, RZ, -R5 ;  /* 0x000000ffff057224 */ /* 0x000fc800078e0a05 */
[----:B------:R-:W-:Y:S02]  /*4fd0*/  IMAD R7, R0, R5, R7 ;  /* 0x0000000500077224 */ /* 0x000fe400078e0207 */
[----:B------:R-:W-:-:S03]  /*4fe0*/  IMAD.HI.U32 R11, R4, R9, RZ ;  /* 0x00000009040b7227 */ /* 0x000fc600078e00ff */
[----:B------:R-:W-:Y:S01]  /*4ff0*/  ISETP.GT.U32.AND P6, PT, R0, R7, PT ;  /* 0x000000070000720c */ /* 0x000fe20003fc4070 */
[----:B------:R-:W-:-:S04]  /*5000*/  IMAD.HI.U32 R2, R4, R12, RZ ;  /* 0x0000000c04027227 */ /* 0x000fc800078e00ff */
[----:B------:R-:W-:Y:S02]  /*5010*/  IMAD.MOV R11, RZ, RZ, -R11 ;  /* 0x000000ffff0b7224 */ /* 0x000fe400078e0a0b */
[----:B------:R-:W-:Y:S02]  /*5020*/  IMAD.MOV R2, RZ, RZ, -R2 ;  /* 0x000000ffff027224 */ /* 0x000fe400078e0a02 */
[C---:B------:R-:W-:Y:S02]  /*5030*/  IMAD R9, R0.reuse, R11, R9 ;  /* 0x0000000b00097224 */ /* 0x040fe400078e0209 */
[C---:B------:R-:W-:Y:S02]  /*5040*/  IMAD R2, R0.reuse, R2, R12 ;  /* 0x0000000200027224 */ /* 0x040fe400078e020c */
[----:B------:R-:W-:Y:S01]  /*5050*/  @!P6 IMAD.IADD R7, R7, 0x1, -R0 ;  /* 0x000000010707e824 */ /* 0x000fe200078e0a00 */
[C---:B------:R-:W-:Y:S02]  /*5060*/  ISETP.GT.U32.AND P1, PT, R0.reuse, R9, PT ;  /* 0x000000090000720c */ /* 0x040fe40003f24070 */
[----:B------:R-:W-:-:S02]  /*5070*/  ISETP.GT.U32.AND P6, PT, R0, R2, PT ;  /* 0x000000020000720c */ /* 0x000fc40003fc4070 */
[----:B------:R-:W-:Y:S01]  /*5080*/  IABS R11, R27 ;  /* 0x0000001b000b7213 */ /* 0x000fe20000000000 */
[----:B------:R-:W-:-:S08]  /*5090*/  IMAD.HI.U32 R13, R4, R10, RZ ;  /* 0x0000000a040d7227 */ /* 0x000fd000078e00ff */
[----:B------:R-:W-:Y:S01]  /*50a0*/  @!P1 IMAD.IADD R9, R9, 0x1, -R0 ;  /* 0x0000000109099824 */ /* 0x000fe200078e0a00 */
[----:B------:R-:W-:Y:S02]  /*50b0*/  ISETP.GT.U32.AND P1, PT, R0, R7, PT ;  /* 0x000000070000720c */ /* 0x000fe40003f24070 */
[----:B------:R-:W-:Y:S01]  /*50c0*/  @!P6 IADD3 R2, R2, -R0, RZ ;  /* 0x800000000202e210 */ /* 0x000fe20007ffe0ff */
[----:B------:R-:W-:-:S03]  /*50d0*/  IMAD.HI.U32 R12, R4, R11, RZ ;  /* 0x0000000b040c7227 */ /* 0x000fc600078e00ff */
[C---:B------:R-:W-:Y:S01]  /*50e0*/  ISETP.GT.U32.AND P6, PT, R0.reuse, R2, PT ;  /* 0x000000020000720c */ /* 0x040fe20003fc4070 */
[----:B------:R-:W-:Y:S01]  /*50f0*/  IMAD.MOV R12, RZ, RZ, -R12 ;  /* 0x000000ffff0c7224 */ /* 0x000fe200078e0a0c */
[----:B--2---:R-:W-:Y:S01]  /*5100*/  IABS R5, R22 ;  /* 0x0000001600057213 */ /* 0x004fe20000000000 */
[----:B------:R-:W-:Y:S01]  /*5110*/  IMAD.MOV R13, RZ, RZ, -R13 ;  /* 0x000000ffff0d7224 */ /* 0x000fe200078e0a0d */
[C---:B------:R-:W-:Y:S01]  /*5120*/  ISETP.GT.U32.AND P5, PT, R0.reuse, R9, PT ;  /* 0x000000090000720c */ /* 0x040fe20003fa4070 */
[C---:B------:R-:W-:Y:S02]  /*5130*/  IMAD R11, R0.reuse, R12, R11 ;  /* 0x0000000c000b7224 */ /* 0x040fe400078e020b */
[----:B------:R-:W-:Y:S02]  /*5140*/  @!P1 IMAD.IADD R7, R7, 0x1, -R0 ;  /* 0x0000000107079824 */ /* 0x000fe400078e0a00 */
[----:B------:R-:W-:Y:S02]  /*5150*/  IMAD R10, R0, R13, R10 ;  /* 0x0000000d000a7224 */ /* 0x000fe400078e020a */
[----:B------:R-:W-:-:S04]  /*5160*/  IMAD.HI.U32 R13, R4, R5, RZ ;  /* 0x00000005040d7227 */ /* 0x000fc800078e00ff */
[----:B0-----:R-:W-:Y:S02]  /*5170*/  IMAD.MOV.U32 R3, RZ, RZ, R7 ;  /* 0x000000ffff037224 */ /* 0x001fe400078e0007 */
[--C-:B------:R-:W-:Y:S01]  /*5180*/  @!P6 IMAD.IADD R2, R2, 0x1, -R0.reuse ;  /* 0x000000010202e824 */ /* 0x100fe200078e0a00 */
[C---:B------:R-:W-:Y:S01]  /*5190*/  ISETP.GT.U32.AND P6, PT, R0.reuse, R11, PT ;  /* 0x0000000b0000720c */ /* 0x040fe20003fc4070 */
[----:B------:R-:W-:Y:S02]  /*51a0*/  IMAD.MOV R13, RZ, RZ, -R13 ;  /* 0x000000ffff0d7224 */ /* 0x000fe400078e0a0d */
[----:B------:R-:W-:Y:S02]  /*51b0*/  @!P3 IMAD.MOV R3, RZ, RZ, -R3 ;  /* 0x000000ffff03b224 */ /* 0x000fe400078e0a03 */
[C---:B------:R-:W-:Y:S01]  /*51c0*/  IMAD R5, R0.reuse, R13, R5 ;  /* 0x0000000d00057224 */ /* 0x040fe200078e0205 */
[----:B------:R-:W-:Y:S01]  /*51d0*/  IABS R13, R28 ;  /* 0x0000001c000d7213 */ /* 0x000fe20000000000 */
[----:B------:R-:W-:Y:S01]  /*51e0*/  @!P5 IMAD.IADD R9, R9, 0x1, -R0 ;  /* 0x000000010909d824 */ /* 0x000fe200078e0a00 */
[----:B------:R0:W-:Y:S01]  /*51f0*/  STL [R1+0x108], R3 ;  /* 0x0001080301007387 */ /* 0x0001e20000100800 */
[----:B------:R-:W-:-:S02]  /*5200*/  ISETP.GT.U32.AND P1, PT, R0, R10, PT ;  /* 0x0000000a0000720c */ /* 0x000fc40003f24070 */
[----:B------:R-:W-:-:S04]  /*5210*/  IMAD.HI.U32 R7, R4, R13, RZ ;  /* 0x0000000d04077227 */ /* 0x000fc800078e00ff */
[----:B0-----:R-:W-:Y:S02]  /*5220*/  IMAD.MOV.U32 R3, RZ, RZ, R9 ;  /* 0x000000ffff037224 */ /* 0x001fe400078e0009 */
[--C-:B------:R-:W-:Y:S02]  /*5230*/  @!P6 IMAD.IADD R11, R11, 0x1, -R0.reuse ;  /* 0x000000010b0be824 */ /* 0x100fe400078e0a00 */
[----:B------:R-:W-:Y:S02]  /*5240*/  @!P2 IMAD.MOV R3, RZ, RZ, -R3 ;  /* 0x000000ffff03a224 */ /* 0x000fe400078e0a03 */
[----:B------:R-:W-:Y:S01]  /*5250*/  IMAD.MOV R7, RZ, RZ, -R7 ;  /* 0x000000ffff077224 */ /* 0x000fe200078e0a07 */
[C---:B------:R-:W-:Y:S02]  /*5260*/  ISETP.GT.U32.AND P2, PT, R0.reuse, R11, PT ;  /* 0x0000000b0000720c */ /* 0x040fe40003f44070 */
[----:B------:R0:W-:Y:S01]  /*5270*/  STL [R1+0x104], R3 ;  /* 0x0001040301007387 */ /* 0x0001e20000100800 */
[----:B------:R-:W-:Y:S01]  /*5280*/  IMAD R7, R0, R7, R13 ;  /* 0x0000000700077224 */ /* 0x000fe200078e020d */
[----:B------:R-:W-:Y:S01]  /*5290*/  IABS R8, R29 ;  /* 0x0000001d00087213 */ /* 0x000fe20000000000 */
[----:B------:R-:W-:-:S02]  /*52a0*/  @!P1 IMAD.IADD R10, R10, 0x1, -R0 ;  /* 0x000000010a0a9824 */ /* 0x000fc400078e0a00 */
[----:B0-----:R-:W-:Y:S01]  /*52b0*/  IMAD.MOV.U32 R3, RZ, RZ, R2 ;  /* 0x000000ffff037224 */ /* 0x001fe200078e0002 */
[----:B------:R-:W-:-:S03]  /*52c0*/  ISETP.GE.AND P1, PT, R29, RZ, PT ;  /* 0x000000ff1d00720c */ /* 0x000fc60003f26270 */
[----:B------:R-:W-:Y:S01]  /*52d0*/  @!P0 IMAD.MOV R3, RZ, RZ, -R3 ;  /* 0x000000ffff038224 */ /* 0x000fe200078e0a03 */
[----:B------:R-:W-:Y:S01]  /*52e0*/  ISETP.GT.U32.AND P0, PT, R0, R7, PT ;  /* 0x000000070000720c */ /* 0x000fe20003f04070 */
[----:B------:R-:W-:Y:S02]  /*52f0*/  IMAD.MOV.U32 R29, RZ, RZ, R30 ;  /* 0x000000ffff1d7224 */ /* 0x000fe400078e001e */
[----:B------:R-:W-:Y:S02]  /*5300*/  IMAD.MOV.U32 R30, RZ, RZ, R31 ;  /* 0x000000ffff1e7224 */ /* 0x000fe400078e001f */
[----:B------:R-:W-:Y:S02]  /*5310*/  IMAD.MOV.U32 R31, RZ, RZ, R32 ;  /* 0x000000ffff1f7224 */ /* 0x000fe400078e0020 */
[----:B------:R-:W-:Y:S01]  /*5320*/  @!P2 IMAD.IADD R11, R11, 0x1, -R0 ;  /* 0x000000010b0ba824 */ /* 0x000fe200078e0a00 */
[----:B------:R-:W-:Y:S01]  /*5330*/  ISETP.GE.AND P2, PT, R27, RZ, PT ;  /* 0x000000ff1b00720c */ /* 0x000fe20003f46270 */
[----:B------:R-:W-:-:S02]  /*5340*/  IMAD.MOV.U32 R32, RZ, RZ, R38 ;  /* 0x000000ffff207224 */ /* 0x000fc400078e0026 */
[----:B------:R-:W-:Y:S01]  /*5350*/  IMAD.MOV.U32 R27, RZ, RZ, R30 ;  /* 0x000000ffff1b7224 */ /* 0x000fe200078e001e */
[----:B------:R-:W-:Y:S01]  /*5360*/  MOV R30, R31 ;  /* 0x0000001f001e7202 */ /* 0x000fe20000000f00 */
[----:B------:R-:W-:Y:S01]  /*5370*/  IMAD.MOV.U32 R31, RZ, RZ, R32 ;  /* 0x000000ffff1f7224 */ /* 0x000fe200078e0020 */
[----:B------:R0:W-:Y:S01]  /*5380*/  STL [R1+0x100], R3 ;  /* 0x0001000301007387 */ /* 0x0001e20000100800 */
[----:B------:R-:W-:Y:S02]  /*5390*/  IMAD.MOV.U32 R32, RZ, RZ, R33 ;  /* 0x000000ffff207224 */ /* 0x000fe400078e0021 */
[----:B------:R-:W-:Y:S01]  /*53a0*/  @!P0 IMAD.IADD R7, R7, 0x1, -R0 ;  /* 0x0000000107078824 */ /* 0x000fe200078e0a00 */
[----:B------:R-:W-:Y:S01]  /*53b0*/  ISETP.GE.AND P0, PT, R28, RZ, PT ;  /* 0x000000ff1c00720c */ /* 0x000fe20003f06270 */
[----:B------:R-:W-:Y:S02]  /*53c0*/  IMAD.MOV.U32 R33, RZ, RZ, R39 ;  /* 0x000000ffff217224 */ /* 0x000fe400078e0027 */
[----:B------:R-:W-:-:S02]  /*53d0*/  IMAD.MOV.U32 R28, RZ, RZ, R30 ;  /* 0x000000ffff1c7224 */ /* 0x000fc400078e001e */
[----:B----4-:R-:W-:Y:S02]  /*53e0*/  IMAD.MOV.U32 R38, RZ, RZ, R44 ;  /* 0x000000ffff267224 */ /* 0x010fe400078e002c */
[----:B------:R-:W2:Y:S04]  /*53f0*/  LDL.LU R44, [R1+0x444] ;  /* 0x00044400012c7983 */ /* 0x000ea80000300800 */
[----:B------:R-:W4:Y:S04]  /*5400*/  LDL.LU R39, [R1+0x3bc] ;  /* 0x0003bc0001277983 */ /* 0x000f280000300800 */
[----:B------:R-:W3:Y:S01]  /*5410*/  LDL.LU R30, [R1+0x3a0] ;  /* 0x0003a000011e7983 */ /* 0x000ee20000300800 */
[----:B------:R-:W-:-:S04]  /*5420*/  IMAD.HI.U32 R14, R4, R8, RZ ;  /* 0x00000008040e7227 */ /* 0x000fc800078e00ff */
[----:B------:R-:W-:-:S04]  /*5430*/  IMAD.MOV R14, RZ, RZ, -R14 ;  /* 0x000000ffff0e7224 */ /* 0x000fc800078e0a0e */
[C---:B------:R-:W-:Y:S01]  /*5440*/  IMAD R8, R0.reuse, R14, R8 ;  /* 0x0000000e00087224 */ /* 0x040fe200078e0208 */
[----:B------:R-:W-:-:S04]  /*5450*/  ISETP.GT.U32.AND P5, PT, R0, R5, PT ;  /* 0x000000050000720c */ /* 0x000fc80003fa4070 */
[----:B------:R-:W-:Y:S02]  /*5460*/  ISETP.GT.U32.AND P3, PT, R0, R8, PT ;  /* 0x000000080000720c */ /* 0x000fe40003f64070 */
[----:B------:R-:W-:-:S07]  /*5470*/  IABS R6, R24 ;  /* 0x0000001800067213 */ /* 0x000fce0000000000 */
[----:B------:R-:W-:-:S04]  /*5480*/  @!P5 IMAD.IADD R5, R5, 0x1, -R0 ;  /* 0x000000010505d824 */ /* 0x000fc800078e0a00 */
[----:B------:R-:W-:Y:S01]  /*5490*/  @!P3 IMAD.IADD R8, R8, 0x1, -R0 ;  /* 0x000000010808b824 */ /* 0x000fe200078e0a00 */
[----:B------:R-:W-:-:S04]  /*54a0*/  ISETP.GT.U32.AND P3, PT, R0, R10, PT ;  /* 0x0000000a0000720c */ /* 0x000fc80003f64070 */
[----:B------:R-:W-:Y:S01]  /*54b0*/  ISETP.GT.U32.AND P5, PT, R0, R8, PT ;  /* 0x000000080000720c */ /* 0x000fe20003fa4070 */
[----:B------:R-:W-:Y:S01]  /*54c0*/  IMAD.HI.U32 R14, R4, R6, RZ ;  /* 0x00000006040e7227 */ /* 0x000fe200078e00ff */
[----:B------:R-:W-:Y:S02]  /*54d0*/  IABS R12, R23 ;  /* 0x00000017000c7213 */ /* 0x000fe40000000000 */
[----:B------:R-:W-:Y:S02]  /*54e0*/  ISETP.GT.U32.AND P6, PT, R0, R5, PT ;  /* 0x000000050000720c */ /* 0x000fe40003fc4070 */
[----:B------:R-:W-:Y:S01]  /*54f0*/  IADD3 R14, -R14, RZ, RZ ;  /* 0x000000ff0e0e7210 */ /* 0x000fe20007ffe1ff */
[----:B------:R-:W-:Y:S01]  /*5500*/  IMAD.HI.U32 R15, R4, R12, RZ ;  /* 0x0000000c040f7227 */ /* 0x000fe200078e00ff */
[----:B------:R-:W-:Y:S02]  /*5510*/  IABS R9, R25 ;  /* 0x0000001900097213 */ /* 0x000fe40000000000 */
[----:B------:R-:W-:Y:S01]  /*5520*/  IABS R2, R26 ;  /* 0x0000001a00027213 */ /* 0x000fe20000000000 */
[----:B------:R-:W-:-:S02]  /*5530*/  @!P3 IMAD.IADD R10, R10, 0x1, -R0 ;  /* 0x000000010a0ab824 */ /* 0x000fc400078e0a00 */
[----:B------:R-:W-:Y:S01]  /*5540*/  @!P5 IMAD.IADD R8, R8, 0x1, -R0 ;  /* 0x000000010808d824 */ /* 0x000fe200078e0a00 */
[----:B------:R-:W-:Y:S01]  /*5550*/  ISETP.GE.AND P5, PT, R22, RZ, PT ;  /* 0x000000ff1600720c */ /* 0x000fe20003fa6270 */
[----:B------:R-:W-:Y:S02]  /*5560*/  IMAD.MOV R15, RZ, RZ, -R15 ;  /* 0x000000ffff0f7224 */ /* 0x000fe400078e0a0f */
[----:B------:R-:W-:Y:S02]  /*5570*/  IMAD R6, R0, R14, R6 ;  /* 0x0000000e00067224 */ /* 0x000fe400078e0206 */
[----:B------:R-:W-:-:S04]  /*5580*/  IMAD.HI.U32 R13, R4, R9, RZ ;  /* 0x00000009040d7227 */ /* 0x000fc800078e00ff */
[----:B------:R-:W-:Y:S01]  /*5590*/  @!P4 IMAD.MOV R10, RZ, RZ, -R10 ;  /* 0x000000ffff0ac224 */ /* 0x000fe200078e0a0a */
[C---:B------:R-:W-:Y:S01]  /*55a0*/  ISETP.GT.U32.AND P4, PT, R0.reuse, R7, PT ;  /* 0x000000070000720c */ /* 0x040fe20003f84070 */
[C---:B------:R-:W-:Y:S02]  /*55b0*/  IMAD R12, R0.reuse, R15, R12 ;  /* 0x0000000f000c7224 */ /* 0x040fe400078e020c */
[----:B------:R-:W-:Y:S01]  /*55c0*/  @!P6 IMAD.IADD R5, R5, 0x1, -R0 ;  /* 0x000000010505e824 */ /* 0x000fe200078e0a00 */
[----:B------:R-:W-:Y:S01]  /*55d0*/  ISETP.GT.U32.AND P6, PT, R0, R6, PT ;  /* 0x000000060000720c */ /* 0x000fe20003fc4070 */
[----:B------:R-:W-:Y:S02]  /*55e0*/  IMAD.MOV R13, RZ, RZ, -R13 ;  /* 0x000000ffff0d7224 */ /* 0x000fe400078e0a0d */
[----:B------:R-:W-:Y:S01]  /*55f0*/  IMAD.HI.U32 R14, R4, R2, RZ ;  /* 0x00000002040e7227 */ /* 0x000fe200078e00ff */
[----:B------:R-:W-:-:S03]  /*5600*/  ISETP.GT.U32.AND P3, PT, R0, R12, PT ;  /* 0x0000000c0000720c */ /* 0x000fc60003f64070 */
[----:B0-----:R-:W-:Y:S02]  /*5610*/  IMAD.MOV.U32 R3, RZ, RZ, R8 ;  /* 0x000000ffff037224 */ /* 0x001fe400078e0008 */
[C---:B------:R-:W-:Y:S02]  /*5620*/  IMAD R9, R0.reuse, R13, R9 ;  /* 0x0000000d00097224 */ /* 0x040fe400078e0209 */
[----:B------:R-:W-:Y:S02]  /*5630*/  IMAD.MOV R14, RZ, RZ, -R14 ;  /* 0x000000ffff0e7224 */ /* 0x000fe400078e0a0e */
[----:B------:R-:W-:Y:S02]  /*5640*/  IMAD.MOV.U32 R8, RZ, RZ, R5 ;  /* 0x000000ffff087224 */ /* 0x000fe400078e0005 */
[C---:B------:R-:W-:Y:S02]  /*5650*/  IMAD R2, R0.reuse, R14, R2 ;  /* 0x0000000e00027224 */ /* 0x040fe400078e0202 */
[----:B------:R-:W-:Y:S01]  /*5660*/  @!P5 IMAD.MOV R8, RZ, RZ, -R8 ;  /* 0x000000ffff08d224 */ /* 0x000fe200078e0a08 */
[----:B------:R-:W-:Y:S01]  /*5670*/  ISETP.GT.U32.AND P5, PT, R0, R9, PT ;  /* 0x000000090000720c */ /* 0x000fe20003fa4070 */
[----:B------:R-:W-:-:S02]  /*5680*/  @!P1 IMAD.MOV R3, RZ, RZ, -R3 ;  /* 0x000000ffff039224 */ /* 0x000fc400078e0a03 */
[--C-:B------:R-:W-:Y:S01]  /*5690*/  @!P4 IMAD.IADD R7, R7, 0x1, -R0.reuse ;  /* 0x000000010707c824 */ /* 0x100fe200078e0a00 */
[----:B------:R-:W-:Y:S01]  /*56a0*/  ISETP.GT.U32.AND P4, PT, R0, R2, PT ;  /* 0x000000020000720c */ /* 0x000fe20003f84070 */
[--C-:B------:R-:W-:Y:S01]  /*56b0*/  @!P6 IMAD.IADD R6, R6, 0x1, -R0.reuse ;  /* 0x000000010606e824 */ /* 0x100fe200078e0a00 */
[----:B------:R-:W-:Y:S01]  /*56c0*/  STL [R1+0xfc], R10 ;  /* 0x0000fc0a01007387 */ /* 0x000fe20000100800 */
[----:B------:R-:W-:-:S03]  /*56d0*/  @!P3 IMAD.IADD R12, R12, 0x1, -R0 ;  /* 0x000000010c0cb824 */ /* 0x000fc600078e0a00 */
[----:B------:R0:W-:Y:S01]  /*56e0*/  STL [R1+0xf8], R3 ;  /* 0x0000f80301007387 */ /* 0x0001e20000100800 */
[C---:B------:R-:W-:Y:S02]  /*56f0*/  ISETP.GT.U32.AND P6, PT, R0.reuse, R6, PT ;  /* 0x000000060000720c */ /* 0x040fe40003fc4070 */
[----:B------:R-:W-:Y:S01]  /*5700*/  @!P5 IMAD.IADD R9, R9, 0x1, -R0 ;  /* 0x000000010909d824 */ /* 0x000fe200078e0a00 */
[----:B------:R-:W-:Y:S01]  /*5710*/  ISETP.GT.U32.AND P1, PT, R0, R12, PT ;  /* 0x0000000c0000720c */ /* 0x000fe20003f24070 */
[----:B0-----:R-:W-:-:S04]  /*5720*/  IMAD.MOV.U32 R3, RZ, RZ, R11 ;  /* 0x000000ffff037224 */ /* 0x001fc800078e000b */
[----:B------:R-:W-:Y:S01]  /*5730*/  @!P2 IMAD.MOV R3, RZ, RZ, -R3 ;  /* 0x000000ffff03a224 */ /* 0x000fe200078e0a03 */
[----:B------:R-:W-:Y:S01]  /*5740*/  STL [R1+0xf4], R8 ;  /* 0x0000f40801007387 */ /* 0x000fe20000100800 */
[----:B------:R-:W-:Y:S01]  /*5750*/  @!P4 IMAD.IADD R2, R2, 0x1, -R0 ;  /* 0x000000010202c824 */ /* 0x000fe200078e0a00 */
[----:B------:R-:W-:Y:S02]  /*5760*/  ISETP.GE.AND P3, PT, R23, RZ, PT ;  /* 0x000000ff1700720c */ /* 0x000fe40003f66270 */
[----:B------:R0:W-:Y:S01]  /*5770*/  STL [R1+0xf0], R3 ;  /* 0x0000f00301007387 */ /* 0x0001e20000100800 */
[----:B------:R-:W-:Y:S02]  /*5780*/  ISETP.GT.U32.AND P4, PT, R0, R9, PT ;  /* 0x000000090000720c */ /* 0x000fe40003f84070 */
[----:B------:R-:W-:Y:S02]  /*5790*/  ISETP.GE.AND P2, PT, R24, RZ, PT ;  /* 0x000000ff1800720c */ /* 0x000fe40003f46270 */
[----:B------:R-:W-:Y:S01]  /*57a0*/  @!P6 IADD3 R6, R6, -R0, RZ ;  /* 0x800000000606e210 */ /* 0x000fe20007ffe0ff */
[----:B0-----:R-:W-:-:S04]  /*57b0*/  IMAD.MOV.U32 R3, RZ, RZ, R7 ;  /* 0x000000ffff037224 */ /* 0x001fc800078e0007 */
[----:B------:R-:W-:Y:S01]  /*57c0*/  @!P0 IMAD.MOV R3, RZ, RZ, -R3 ;  /* 0x000000ffff038224 */ /* 0x000fe200078e0a03 */
[----:B------:R-:W-:Y:S01]  /*57d0*/  ISETP.GT.U32.AND P0, PT, R0, R2, PT ;  /* 0x000000020000720c */ /* 0x000fe20003f04070 */
[----:B------:R-:W-:Y:S01]  /*57e0*/  @!P1 IMAD.IADD R12, R12, 0x1, -R0 ;  /* 0x000000010c0c9824 */ /* 0x000fe200078e0a00 */
[----:B------:R-:W-:Y:S02]  /*57f0*/  IABS R5, R29 ;  /* 0x0000001d00057213 */ /* 0x000fe40000000000 */
[----:B------:R-:W-:Y:S01]  /*5800*/  ISETP.GE.AND P5, PT, R29, RZ, PT ;  /* 0x000000ff1d00720c */ /* 0x000fe20003fa6270 */
[----:B------:R0:W-:Y:S01]  /*5810*/  STL [R1+0xec], R3 ;  /* 0x0000ec0301007387 */ /* 0x0001e20000100800 */
[----:B------:R-:W-:Y:S01]  /*5820*/  ISETP.GE.AND P1, PT, R25, RZ, PT ;  /* 0x000000ff1900720c */ /* 0x000fe20003f26270 */
[----:B------:R-:W-:Y:S02]  /*5830*/  IMAD.MOV.U32 R25, RZ, RZ, R31 ;  /* 0x000000ffff197224 */ /* 0x000fe400078e001f */
[----:B------:R-:W-:Y:S01]  /*5840*/  IMAD.MOV.U32 R31, RZ, RZ, R33 ;  /* 0x000000ffff1f7224 */ /* 0x000fe200078e0021 */
[----:B------:R-:W-:Y:S01]  /*5850*/  IABS R11, R28 ;  /* 0x0000001c000b7213 */ /* 0x000fe20000000000 */
[----:B------:R-:W-:-:S02]  /*5860*/  IMAD.MOV.U32 R33, RZ, RZ, R35 ;  /* 0x000000ffff217224 */ /* 0x000fc400078e0023 */
[----:B0-----:R-:W-:Y:S02]  /*5870*/  IMAD.MOV.U32 R3, RZ, RZ, R6 ;  /* 0x000000ffff037224 */ /* 0x001fe400078e0006 */
[----:B------:R-:W-:Y:S02]  /*5880*/  @!P3 IMAD.MOV R12, RZ, RZ, -R12 ;  /* 0x000000ffff0cb224 */ /* 0x000fe400078e0a0c */
[--C-:B------:R-:W-:Y:S01]  /*5890*/  @!P4 IMAD.IADD R9, R9, 0x1, -R0.reuse ;  /* 0x000000010909c824 */ /* 0x100fe200078e0a00 */
[----:B------:R-:W-:Y:S01]  /*58a0*/  ISETP.GE.AND P4, PT, R28, RZ, PT ;  /* 0x000000ff1c00720c */ /* 0x000fe20003f86270 */
[----:B------:R-:W-:Y:S02]  /*58b0*/  @!P2 IMAD.MOV R3, RZ, RZ, -R3 ;  /* 0x000000ffff03a224 */ /* 0x000fe400078e0a03 */
[----:B------:R-:W-:Y:S02]  /*58c0*/  @!P0 IMAD.IADD R2, R2, 0x1, -R0 ;  /* 0x0000000102028824 */ /* 0x000fe400078e0a00 */
[----:B----4-:R-:W-:-:S02]  /*58d0*/  IMAD.MOV.U32 R35, RZ, RZ, R39 ;  /* 0x000000ffff237224 */ /* 0x010fc400078e0027 */
[----:B------:R-:W4:Y:S01]  /*58e0*/  LDL.LU R39, [R1+0x41c] ;  /* 0x00041c0001277983 */ /* 0x000f220000300800 */
[----:B---3--:R-:W-:Y:S02]  /*58f0*/  IMAD.MOV.U32 R29, RZ, RZ, R30 ;  /* 0x000000ffff1d7224 */ /* 0x008fe400078e001e */
[----:B------:R-:W-:Y:S02]  /*5900*/  IMAD.MOV.U32 R30, RZ, RZ, R32 ;  /* 0x000000ffff1e7224 */ /* 0x000fe400078e0020 */
[----:B------:R-:W-:Y:S02]  /*5910*/  IMAD.MOV.U32 R32, RZ, RZ, R34 ;  /* 0x000000ffff207224 */ /* 0x000fe400078e0022 */
[----:B------:R-:W-:Y:S02]  /*5920*/  IMAD.MOV.U32 R34, RZ, RZ, R36 ;  /* 0x000000ffff227224 */ /* 0x000fe400078e0024 */
[----:B------:R-:W-:Y:S02]  /*5930*/  IMAD.MOV.U32 R36, RZ, RZ, R40 ;  /* 0x000000ffff247224 */ /* 0x000fe400078e0028 */
[----:B------:R-:W-:-:S02]  /*5940*/  IMAD.MOV.U32 R40, RZ, RZ, R48 ;  /* 0x000000ffff287224 */ /* 0x000fc400078e0030 */
[----:B------:R-:W-:Y:S01]  /*5950*/  IMAD.MOV.U32 R28, RZ, RZ, R30 ;  /* 0x000000ffff1c7224 */ /* 0x000fe200078e001e */
[----:B------:R-:W3:Y:S01]  /*5960*/  LDL.LU R48, [R1+0x428] ;  /* 0x0004280001307983 */ /* 0x000ee20000300800 */
[----:B------:R-:W-:Y:S02]  /*5970*/  IMAD.MOV.U32 R30, RZ, RZ, R31 ;  /* 0x000000ffff1e7224 */ /* 0x000fe400078e001f */
[----:B------:R-:W-:Y:S01]  /*5980*/  IMAD.MOV.U32 R31, RZ, RZ, R32 ;  /* 0x000000ffff1f7224 */ /* 0x000fe200078e0020 */
[----:B------:R-:W2:Y:S01]  /*5990*/  LDL.LU R22, [R1+0x3a4] ;  /* 0x0003a40001167983 */ /* 0x000ea20000300800 */
[----:B------:R-:W-:Y:S01]  /*59a0*/  IMAD.MOV.U32 R32, RZ, RZ, R33 ;  /* 0x000000ffff207224 */ /* 0x000fe200078e0021 */
[----:B------:R-:W-:Y:S02]  /*59b0*/  ISETP.GE.AND P0, PT, R28, RZ, PT ;  /* 0x000000ff1c00720c */ /* 0x000fe40003f06270 */
[----:B------:R0:W-:Y:S01]  /*59c0*/  STL [R1+0xe8], R12 ;  /* 0x0000e80c01007387 */ /* 0x0001e20000100800 */
[----:B------:R-:W-:-:S03]  /*59d0*/  IMAD.MOV.U32 R33, RZ, RZ, R34 ;  /* 0x000000ffff217224 */ /* 0x000fc600078e0022 */
[----:B------:R1:W-:Y:S01]  /*59e0*/  STL [R1+0xe0], R3 ;  /* 0x0000e00301007387 */ /* 0x0003e20000100800 */
[----:B------:R-:W-:Y:S02]  /*59f0*/  IMAD.MOV.U32 R34, RZ, RZ, R35 ;  /* 0x000000ffff227224 */ /* 0x000fe400078e0023 */
[----:B------:R-:W-:Y:S01]  /*5a00*/  IMAD.MOV.U32 R35, RZ, RZ, R36 ;  /* 0x000000ffff237224 */ /* 0x000fe200078e0024 */
[----:B0-----:R-:W-:Y:S01]  /*5a10*/  IABS R12, R28 ;  /* 0x0000001c000c7213 */ /* 0x001fe20000000000 */
[----:B------:R-:W-:Y:S02]  /*5a20*/  IMAD.MOV.U32 R28, RZ, RZ, R30 ;  /* 0x000000ffff1c7224 */ /* 0x000fe400078e001e */
[----:B-1----:R-:W-:Y:S02]  /*5a30*/  IMAD.MOV.U32 R3, RZ, RZ, R9 ;  /* 0x000000ffff037224 */ /* 0x002fe400078e0009 */
[----:B------:R-:W-:Y:S01]  /*5a40*/  IMAD.MOV.U32 R30, RZ, RZ, R31 ;  /* 0x000000ffff1e7224 */ /* 0x000fe200078e001f */
[----:B------:R-:W-:Y:S01]  /*5a50*/  MOV R31, R32 ;  /* 0x00000020001f7202 */ /* 0x000fe20000000f00 */
[----:B------:R-:W-:-:S02]  /*5a60*/  IMAD.MOV.U32 R36, RZ, RZ, R43 ;  /* 0x000000ffff247224 */ /* 0x000fc400078e002b */
[----:B------:R-:W-:Y:S02]  /*5a70*/  @!P1 IMAD.MOV R3, RZ, RZ, -R3 ;  /* 0x000000ffff039224 */ /* 0x000fe400078e0a03 */
[----:B------:R-:W-:Y:S02]  /*5a80*/  IMAD.MOV.U32 R32, RZ, RZ, R33 ;  /* 0x000000ffff207224 */ /* 0x000fe400078e0021 */
[----:B------:R-:W-:Y:S02]  /*5a90*/  IMAD.MOV.U32 R33, RZ, RZ, R34 ;  /* 0x000000ffff217224 */ /* 0x000fe400078e0022 */
[----:B------:R-:W-:Y:S02]  /*5aa0*/  IMAD.MOV.U32 R43, RZ, RZ, R49 ;  /* 0x000000ffff2b7224 */ /* 0x000fe400078e0031 */
[----:B------:R-:W-:Y:S02]  /*5ab0*/  IMAD.MOV.U32 R34, RZ, RZ, R35 ;  /* 0x000000ffff227224 */ /* 0x000fe400078e0023 */
[----:B------:R-:W-:-:S02]  /*5ac0*/  IMAD.MOV.U32 R49, RZ, RZ, R58 ;  /* 0x000000ffff317224 */ /* 0x000fc400078e003a */
        /* <DEDUP_REMOVED lines=9> */
[----:B------:R-:W-:Y:S02]  /*5b60*/  ISETP.GT.U32.AND P3, PT, R0, R8, PT ;  /* 0x000000080000720c */ /* 0x000fe40003f64070 */
[----:B------:R-:W-:Y:S02]  /*5b70*/  IABS R10, R27 ;  /* 0x0000001b000a7213 */ /* 0x000fe40000000000 */
[----:B------:R-:W-:-:S03]  /*5b80*/  ISETP.GE.AND P6, PT, R26, RZ, PT ;  /* 0x000000ff1a00720c */ /* 0x000fc60003fc6270 */
[----:B------:R-:W-:-:S06]  /*5b90*/  IMAD.HI.U32 R5, R4, R10, RZ ;  /* 0x0000000a04057227 */ /* 0x000fcc00078e00ff */
[----:B------:R-:W-:Y:S02]  /*5ba0*/  @!P3 IMAD.IADD R8, R8, 0x1, -R0 ;  /* 0x000000010808b824 */ /* 0x000fe400078e0a00 */
[----:B------:R-:W-:-:S03]  /*5bb0*/  IMAD.HI.U32 R7, R4, R11, RZ ;  /* 0x0000000b04077227 */ /* 0x000fc600078e00ff */
[C---:B------:R-:W-:Y:S01]  /*5bc0*/  ISETP.GT.U32.AND P1, PT, R0.reuse, R8, PT ;  /* 0x000000080000720c */ /* 0x040fe20003f24070 */
[----:B------:R-:W-:Y:S01]  /*5bd0*/  IMAD.MOV R5, RZ, RZ, -R5 ;  /* 0x000000ffff057224 */ /* 0x000fe200078e0a05 */
[----:B------:R-:W-:Y:S01]  /*5be0*/  IADD3 R7, -R7, RZ, RZ ;  /* 0x000000ff07077210 */ /* 0x000fe20007ffe1ff */
[----:B0-----:R-:W-:Y:S02]  /*5bf0*/  IMAD.MOV.U32 R3, RZ, RZ, R2 ;  /* 0x000000ffff037224 */ /* 0x001fe400078e0002 */
[----:B------:R-:W-:Y:S02]  /*5c00*/  IMAD R10, R0, R5, R10 ;  /* 0x00000005000a7224 */ /* 0x000fe400078e020a */
[----:B------:R-:W-:-:S04]  /*5c10*/  IMAD.HI.U32 R2, R4, R12, RZ ;  /* 0x0000000c04027227 */ /* 0x000fc800078e00ff */
[----:B------:R-:W-:Y:S01]  /*5c20*/  @!P6 IMAD.MOV R3, RZ, RZ, -R3 ;  /* 0x000000ffff03e224 */ /* 0x000fe200078e0a03 */
[C---:B------:R-:W-:Y:S01]  /*5c30*/  ISETP.GT.U32.AND P6, PT, R0.reuse, R10, PT ;  /* 0x0000000a0000720c */ /* 0x040fe20003fc4070 */
[----:B------:R-:W-:Y:S01]  /*5c40*/  IMAD R11, R0, R7, R11 ;  /* 0x00000007000b7224 */ /* 0x000fe200078e020b */
[----:B------:R-:W-:Y:S01]  /*5c50*/  IADD3 R2, -R2, RZ, RZ ;  /* 0x000000ff02027210 */ /* 0x000fe20007ffe1ff */
[----:B------:R-:W-:-:S03]  /*5c60*/  @!P1 IMAD.IADD R8, R8, 0x1, -R0 ;  /* 0x0000000108089824 */ /* 0x000fc600078e0a00 */
[C---:B------:R-:W-:Y:S01]  /*5c70*/  ISETP.GT.U32.AND P1, PT, R0.reuse, R11, PT ;  /* 0x0000000b0000720c */ /* 0x040fe20003f24070 */
[----:B------:R-:W-:-:S06]  /*5c80*/  IMAD R2, R0, R2, R12 ;  /* 0x0000000200027224 */ /* 0x000fcc00078e020c */
[----:B------:R-:W-:Y:S01]  /*5c90*/  @!P6 IMAD.IADD R10, R10, 0x1, -R0 ;  /* 0x000000010a0ae824 */ /* 0x000fe200078e0a00 */
[C---:B------:R-:W-:Y:S01]  /*5ca0*/  ISETP.GT.U32.AND P6, PT, R0.reuse, R2, PT ;  /* 0x000000020000720c */ /* 0x040fe20003fc4070 */
[----:B------:R-:W-:Y:S01]  /*5cb0*/  IMAD.MOV.U32 R23, RZ, RZ, R32 ;  /* 0x000000ffff177224 */ /* 0x000fe200078e0020 */
[----:B------:R-:W-:Y:S01]  /*5cc0*/  ISETP.GE.AND P2, PT, R27, RZ, PT ;  /* 0x000000ff1b00720c */ /* 0x000fe20003f46270 */
[----:B------:R-:W-:Y:S01]  /*5cd0*/  IMAD.MOV.U32 R27, RZ, RZ, R31 ;  /* 0x000000ffff1b7224 */ /* 0x000fe200078e001f */
[----:B------:R-:W-:Y:S01]  /*5ce0*/  IABS R7, R28 ;  /* 0x0000001c00077213 */ /* 0x000fe20000000000 */
[----:B------:R-:W-:Y:S01]  /*5cf0*/  @!P1 IMAD.IADD R11, R11, 0x1, -R0 ;  /* 0x000000010b0b9824 */ /* 0x000fe200078e0a00 */
[----:B------:R-:W-:Y:S01]  /*5d00*/  ISETP.GT.U32.AND P1, PT, R0, R10, PT ;  /* 0x0000000a0000720c */ /* 0x000fe20003f24070 */
[----:B------:R-:W-:Y:S02]  /*5d10*/  IMAD.MOV.U32 R32, RZ, RZ, R35 ;  /* 0x000000ffff207224 */ /* 0x000fe400078e0023 */
[----:B------:R-:W-:-:S02]  /*5d20*/  IMAD.MOV.U32 R24, RZ, RZ, R30 ;  /* 0x000000ffff187224 */ /* 0x000fc400078e001e */
[----:B------:R-:W-:Y:S02]  /*5d30*/  IMAD.MOV.U32 R31, RZ, RZ, R34 ;  /* 0x000000ffff1f7224 */ /* 0x000fe400078e0022 */
[----:B------:R-:W-:Y:S01]  /*5d40*/  IMAD.MOV.U32 R35, RZ, RZ, R36 ;  /* 0x000000ffff237224 */ /* 0x000fe200078e0024 */
[----:B------:R-:W-:Y:S01]  /*5d50*/  IABS R9, R29 ;  /* 0x0000001d00097213 */ /* 0x000fe20000000000 */
[----:B------:R-:W-:Y:S01]  /*5d60*/  IMAD.MOV.U32 R30, RZ, RZ, R33 ;  /* 0x000000ffff1e7224 */ /* 0x000fe200078e0021 */
[----:B------:R-:W4:Y:S01]  /*5d70*/  LDL.LU R36, [R1+0x3f4] ;  /* 0x0003f40001247983 */ /* 0x000f220000300800 */
[----:B------:R-:W-:Y:S02]  /*5d80*/  IMAD.MOV.U32 R33, RZ, RZ, R50 ;  /* 0x000000ffff217224 */ /* 0x000fe400078e0032 */
[----:B------:R-:W-:Y:S01]  /*5d90*/  IMAD.HI.U32 R13, R4, R7, RZ ;  /* 0x00000007040d7227 */ /* 0x000fe200078e00ff */
[----:B------:R-:W-:-:S03]  /*5da0*/  IABS R6, R25 ;  /* 0x0000001900067213 */ /* 0x000fc60000000000 */
[----:B------:R-:W-:Y:S02]  /*5db0*/  @!P6 IMAD.IADD R2, R2, 0x1, -R0 ;  /* 0x000000010202e824 */ /* 0x000fe400078e0a00 */
[----:B------:R-:W-:Y:S02]  /*5dc0*/  IMAD.MOV R13, RZ, RZ, -R13 ;  /* 0x000000ffff0d7224 */ /* 0x000fe400078e0a0d */
[----:B------:R-:W-:Y:S01]  /*5dd0*/  IMAD.HI.U32 R14, R4, R9, RZ ;  /* 0x00000009040e7227 */ /* 0x000fe200078e00ff */
[----:B------:R-:W-:-:S03]  /*5de0*/  ISETP.GT.U32.AND P6, PT, R0, R2, PT ;  /* 0x000000020000720c */ /* 0x000fc60003fc4070 */
[----:B------:R-:W-:Y:S02]  /*5df0*/  IMAD R7, R0, R13, R7 ;  /* 0x0000000d00077224 */ /* 0x000fe400078e0207 */
[----:B------:R-:W-:-:S04]  /*5e00*/  IMAD.HI.U32 R12, R4, R6, RZ ;  /* 0x00000006040c7227 */ /* 0x000fc800078e00ff */
[----:B------:R-:W-:Y:S02]  /*5e10*/  IMAD.MOV R14, RZ, RZ, -R14 ;  /* 0x000000ffff0e7224 */ /* 0x000fe400078e0a0e */
[----:B------:R-:W-:Y:S01]  /*5e20*/  @!P1 IMAD.IADD R10, R10, 0x1, -R0 ;  /* 0x000000010a0a9824 */ /* 0x000fe200078e0a00 */
[C---:B------:R-:W-:Y:S01]  /*5e30*/  ISETP.GT.U32.AND P1, PT, R0.reuse, R7, PT ;  /* 0x000000070000720c */ /* 0x040fe20003f24070 */
[----:B------:R-:W-:Y:S02]  /*5e40*/  IMAD.MOV R12, RZ, RZ, -R12 ;  /* 0x000000ffff0c7224 */ /* 0x000fe400078e0a0c */
[C---:B------:R-:W-:Y:S02]  /*5e50*/  IMAD R9, R0.reuse, R14, R9 ;  /* 0x0000000e00097224 */ /* 0x040fe400078e0209 */
[----:B------:R-:W-:Y:S02]  /*5e60*/  IMAD R6, R0, R12, R6 ;  /* 0x0000000c00067224 */ /* 0x000fe400078e0206 */
[----:B------:R-:W-:-:S03]  /*5e70*/  @!P6 IMAD.IADD R2, R2, 0x1, -R0 ;  /* 0x000000010202e824 */ /* 0x000fc600078e0a00 */
[----:B------:R-:W-:Y:S02]  /*5e80*/  ISETP.GT.U32.AND P6, PT, R0, R6, PT ;  /* 0x000000060000720c */ /* 0x000fe40003fc4070 */
[----:B------:R-:W-:Y:S01]  /*5e90*/  ISETP.GE.AND P3, PT, R28, RZ, PT ;  /* 0x000000ff1c00720c */ /* 0x000fe20003f66270 */
[----:B------:R-:W-:Y:S01]  /*5ea0*/  @!P1 IMAD.IADD R7, R7, 0x1, -R0 ;  /* 0x0000000107079824 */ /* 0x000fe200078e0a00 */
[----:B------:R-:W-:Y:S01]  /*5eb0*/  IABS R12, R27 ;  /* 0x0000001b000c7213 */ /* 0x000fe20000000000 */
[----:B------:R-:W-:Y:S02]  /*5ec0*/  IMAD.MOV.U32 R28, RZ, RZ, R30 ;  /* 0x000000ffff1c7224 */ /* 0x000fe400078e001e */
[----:B------:R-:W-:Y:S02]  /*5ed0*/  IMAD.MOV.U32 R26, RZ, RZ, R31 ;  /* 0x000000ffff1a7224 */ /* 0x000fe400078e001f */
[----:B------:R-:W-:Y:S02]  /*5ee0*/  IMAD.MOV.U32 R30, RZ, RZ, R32 ;  /* 0x000000ffff1e7224 */ /* 0x000fe400078e0020 */
[----:B------:R-:W-:-:S02]  /*5ef0*/  IMAD.MOV.U32 R32, RZ, RZ, R33 ;  /* 0x000000ffff207224 */ /* 0x000fc400078e0021 */
[----:B------:R-:W-:Y:S02]  /*5f00*/  IMAD.MOV.U32 R31, RZ, RZ, R35 ;  /* 0x000000ffff1f7224 */ /* 0x000fe400078e0023 */
[----:B------:R-:W-:Y:S02]  /*5f10*/  IMAD.MOV.U32 R35, RZ, RZ, R47 ;  /* 0x000000ffff237224 */ /* 0x000fe400078e002f */
[----:B------:R-:W-:-:S04]  /*5f20*/  IMAD.HI.U32 R15, R4, R12, RZ ;  /* 0x0000000c040f7227 */ /* 0x000fc800078e00ff */
[----:B------:R-:W-:Y:S02]  /*5f30*/  @!P6 IMAD.IADD R6, R6, 0x1, -R0 ;  /* 0x000000010606e824 */ /* 0x000fe400078e0a00 */
[----:B------:R-:W-:-:S04]  /*5f40*/  IMAD.MOV R15, RZ, RZ, -R15 ;  /* 0x000000ffff0f7224 */ /* 0x000fc800078e0a0f */
[----:B------:R-:W-:Y:S01]  /*5f50*/  IMAD R12, R0, R15, R12 ;  /* 0x0000000f000c7224 */ /* 0x000fe200078e020c */
[----:B------:R-:W-:Y:S01]  /*5f60*/  ISETP.GE.AND P1, PT, R29, RZ, PT ;  /* 0x000000ff1d00720c */ /* 0x000fe20003f26270 */
[----:B------:R-:W-:Y:S01]  /*5f70*/  IMAD.MOV.U32 R29, RZ, RZ, R30 ;  /* 0x000000ffff1d7224 */ /* 0x000fe200078e001e */
[----:B------:R-:W-:Y:S01]  /*5f80*/  MOV R30, R31 ;  /* 0x0000001f001e7202 */ /* 0x000fe20000000f00 */
[----:B------:R-:W-:Y:S01]  /*5f90*/  IMAD.MOV.U32 R31, RZ, RZ, R35 ;  /* 0x000000ffff1f7224 */ /* 0x000fe200078e0023 */
[----:B--2---:R-:W-:-:S05]  /*5fa0*/  IABS R5, R22 ;  /* 0x0000001600057213 */ /* 0x004fca0000000000 */
[----:B------:R-:W-:-:S04]  /*5fb0*/  IMAD.HI.U32 R13, R4, R5, RZ ;  /* 0x00000005040d7227 */ /* 0x000fc800078e00ff */
[----:B------:R-:W-:-:S04]  /*5fc0*/  IMAD.MOV R13, RZ, RZ, -R13 ;  /* 0x000000ffff0d7224 */ /* 0x000fc800078e0a0d */
[----:B------:R-:W-:Y:S02]  /*5fd0*/  IMAD R5, R0, R13, R5 ;  /* 0x0000000d00057224 */ /* 0x000fe400078e0205 */
[----:B---3--:R-:W-:Y:S02]  /*5fe0*/  IMAD.MOV.U32 R34, RZ, RZ, R46 ;  /* 0x000000ffff227224 */ /* 0x008fe400078e002e */
[----:B------:R-:W2:Y:S04]  /*5ff0*/  LDL.LU R46, [R1+0x40c] ;  /* 0x00040c00012e7983 */ /* 0x000ea80000300800 */
[----:B------:R-:W3:Y:S04]  /*6000*/  LDL.LU R50, [R1+0x534] ;  /* 0x0005340001327983 */ /* 0x000ee80000300800 */
[----:B------:R0:W-:Y:S02]  /*6010*/  STL [R1+0xd0], R3 ;  /* 0x0000d00301007387 */ /* 0x0001e40000100800 */
[----:B0-----:R-:W-:-:S04]  /*6020*/  IMAD.MOV.U32 R3, RZ, RZ, R8 ;  /* 0x000000ffff037224 */ /* 0x001fc800078e0008 */
[----:B------:R-:W-:Y:S01]  /*6030*/  @!P5 IMAD.MOV R3, RZ, RZ, -R3 ;  /* 0x000000ffff03d224 */ /* 0x000fe200078e0a03 */
[----:B------:R-:W-:-:S04]  /*6040*/  ISETP.GT.U32.AND P5, PT, R0, R11, PT ;  /* 0x0000000b0000720c */ /* 0x000fc80003fa4070 */
[----:B------:R0:W-:Y:S01]  /*6050*/  STL [R1+0xcc], R3 ;  /* 0x0000cc0301007387 */ /* 0x0001e20000100800 */
[----:B------:R-:W-:Y:S02]  /*6060*/  IMAD.MOV.U32 R33, RZ, RZ, R34 ;  /* 0x000000ffff217224 */ /* 0x000fe400078e0022 */
[----:B0-----:R-:W-:Y:S01]  /*6070*/  IMAD.MOV.U32 R3, RZ, RZ, R10 ;  /* 0x000000ffff037224 */ /* 0x001fe200078e000a */
[----:B------:R-:W3:Y:S03]  /*6080*/  LDL.LU R47, [R1+0x4d0] ;  /* 0x0004d000012f7983 */ /* 0x000ee60000300800 */
[----:B------:R-:W-:Y:S01]  /*6090*/  @!P2 IMAD.MOV R3, RZ, RZ, -R3 ;  /* 0x000000ffff03a224 */ /* 0x000fe200078e0a03 */
[C---:B------:R-:W-:Y:S01]  /*60a0*/  ISETP.GT.U32.AND P2, PT, R0.reuse, R9, PT ;  /* 0x000000090000720c */ /* 0x040fe20003f44070 */
[----:B------:R-:W-:Y:S01]  /*60b0*/  @!P5 IMAD.IADD R11, R11, 0x1, -R0 ;  /* 0x000000010b0bd824 */ /* 0x000fe200078e0a00 */
[----:B------:R-:W-:-:S02]  /*60c0*/  ISETP.GT.U32.AND P5, PT, R0, R5, PT ;  /* 0x000000050000720c */ /* 0x000fc40003fa4070 */
[----:B------:R-:W-:Y:S02]  /*60d0*/  MOV R34, R52 ;  /* 0x0000003400227202 */ /* 0x000fe40000000f00 */
[----:B------:R-:W3:Y:S04]  /*60e0*/  LDL.LU R52, [R1+0x504] ;  /* 0x0005040001347983 */ /* 0x000ee80000300800 */
[----:B------:R0:W-:Y:S03]  /*60f0*/  STL [R1+0xc8], R3 ;  /* 0x0000c80301007387 */ /* 0x0001e60000100800 */
[--C-:B------:R-:W-:Y:S01]  /*6100*/  @!P2 IMAD.IADD R9, R9, 0x1, -R0.reuse ;  /* 0x000000010909a824 */ /* 0x100fe200078e0a00 */
[----:B------:R-:W-:Y:S01]  /*6110*/  ISETP.GT.U32.AND P2, PT, R0, R7, PT ;  /* 0x000000070000720c */ /* 0x000fe20003f44070 */
[----:B------:R-:W-:-:S02]  /*6120*/  @!P5 IMAD.IADD R5, R5, 0x1, -R0 ;  /* 0x000000010505d824 */ /* 0x000fc400078e0a00 */
[----:B0-----:R-:W-:Y:S01]  /*6130*/  IMAD.MOV.U32 R3, RZ, RZ, R11 ;  /* 0x000000ffff037224 */ /* 0x001fe200078e000b */
[----:B------:R-:W-:-:S03]  /*6140*/  ISETP.GT.U32.AND P5, PT, R0, R9, PT ;  /* 0x000000090000720c */ /* 0x000fc60003fa4070 */
[----:B------:R-:W-:Y:S01]  /*6150*/  @!P4 IMAD.MOV R3, RZ, RZ, -R3 ;  /* 0x000000ffff03c224 */ /* 0x000fe200078e0a03 */
[----:B------:R-:W-:-:S05]  /*6160*/  ISETP.GT.U32.AND P4, PT, R0, R6, PT ;  /* 0x000000060000720c */ /* 0x000fca0003f84070 */
[----:B------:R-:W-:Y:S01]  /*6170*/  @!P2 IMAD.IADD R7, R7, 0x1, -R0 ;  /* 0x000000010707a824 */ /* 0x000fe200078e0a00 */
[----:B------:R0:W-:Y:S01]  /*6180*/  STL [R1+0xc4], R3 ;  /* 0x0000c40301007387 */ /* 0x0001e20000100800 */
[----:B------:R-:W-:Y:S01]  /*6190*/  ISETP.GT.U32.AND P2, PT, R0, R12, PT ;  /* 0x0000000c0000720c */ /* 0x000fe20003f44070 */
[----:B0-----:R-:W-:Y:S02]  /*61a0*/  IMAD.MOV.U32 R3, RZ, RZ, R2 ;  /* 0x000000ffff037224 */ /* 0x001fe400078e0002 */
[--C-:B------:R-:W-:Y:S02]  /*61b0*/  @!P5 IMAD.IADD R9, R9, 0x1, -R0.reuse ;  /* 0x000000010909d824 */ /* 0x100fe400078e0a00 */
[----:B------:R-:W-:Y:S02]  /*61c0*/  @!P0 IMAD.MOV R3, RZ, RZ, -R3 ;  /* 0x000000ffff038224 */ /* 0x000fe400078e0a03 */
[----:B------:R-:W-:Y:S01]  /*61d0*/  @!P4 IMAD.IADD R6, R6, 0x1, -R0 ;  /* 0x000000010606c824 */ /* 0x000fe200078e0a00 */
[----:B------:R-:W-:Y:S01]  /*61e0*/  ISETP.GE.AND P4, PT, R25, RZ, PT ;  /* 0x000000ff1900720c */ /* 0x000fe20003f86270 */
[----:B------:R-:W-:Y:S01]  /*61f0*/  IMAD.MOV.U32 R25, RZ, RZ, R30 ;  /* 0x000000ffff197224 */ /* 0x000fe200078e001e */
[----:B------:R0:W-:Y:S01]  /*6200*/  STL [R1+0xc0], R3 ;  /* 0x0000c00301007387 */ /* 0x0001e20000100800 */
[----:B------:R-:W-:-:S02]  /*6210*/  IMAD.MOV.U32 R30, RZ, RZ, R31 ;  /* 0x000000ffff1e7224 */ /* 0x000fc400078e001f */
[----:B------:R-:W-:Y:S01]  /*6220*/  IMAD.MOV.U32 R31, RZ, RZ, R37 ;  /* 0x000000ffff1f7224 */ /* 0x000fe200078e0025 */
[----:B------:R-:W4:Y:S01]  /*6230*/  LDL.LU R35, [R1+0x3e8] ;  /* 0x0003e80001237983 */ /* 0x000f220000300800 */
[----:B------:R-:W-:Y:S02]  /*6240*/  @!P3 IMAD.MOV R7, RZ, RZ, -R7 ;  /* 0x000000ffff07b224 */ /* 0x000fe400078e0a07 */
[----:B------:R-:W-:Y:S02]  /*6250*/  @!P2 IMAD.IADD R12, R12, 0x1, -R0 ;  /* 0x000000010c0ca824 */ /* 0x000fe400078e0a00 */
[----:B0-----:R-:W-:Y:S01]  /*6260*/  IMAD.MOV.U32 R3, RZ, RZ, R9 ;  /* 0x000000ffff037224 */ /* 0x001fe200078e0009 */
[----:B------:R-:W-:Y:S01]  /*6270*/  ISETP.GE.AND P2, PT, R27, RZ, PT ;  /* 0x000000ff1b00720c */ /* 0x000fe20003f46270 */
[----:B------:R-:W-:Y:S01]  /*6280*/  IMAD.MOV.U32 R27, RZ, RZ, R30 ;  /* 0x000000ffff1b7224 */ /* 0x000fe200078e001e */
[----:B------:R-:W2:Y:S01]  /*6290*/  LDL.LU R37, [R1+0x3ec] ;  /* 0x0003ec0001257983 */ /* 0x000ea20000300800 */
[----:B------:R-:W-:Y:S01]  /*62a0*/  @!P1 IMAD.MOV R3, RZ, RZ, -R3 ;  /* 0x000000ffff039224 */ /* 0x000fe200078e0a03 */
[----:B------:R-:W-:Y:S01]  /*62b0*/  MOV R30, R31 ;  /* 0x0000001f001e7202 */ /* 0x000fe20000000f00 */
[----:B------:R-:W-:Y:S01]  /*62c0*/  IMAD.MOV.U32 R31, RZ, RZ, R32 ;  /* 0x000000ffff1f7224 */ /* 0x000fe200078e0020 */
[----:B------:R0:W-:Y:S01]  /*62d0*/  STL [R1+0xbc], R7 ;  /* 0x0000bc0701007387 */ /* 0x0001e20000100800 */
[----:B------:R-:W-:-:S03]  /*62e0*/  IMAD.MOV.U32 R32, RZ, RZ, R33 ;  /* 0x000000ffff207224 */ /* 0x000fc600078e0021 */
[----:B------:R1:W-:Y:S04]  /*62f0*/  STL [R1+0xb8], R3 ;  /* 0x0000b80301007387 */ /* 0x0003e80000100800 */
[----:B------:R-:W3:Y:S01]  /*6300*/  LDL.LU R33, [R1+0x3e4] ;  /* 0x0003e40001217983 */ /* 0x000ee20000300800 */
[----:B------:R-:W-:Y:S02]  /*6310*/  IABS R13, R23 ;  /* 0x00000017000d7213 */ /* 0x000fe40000000000 */
[----:B------:R-:W-:Y:S02]  /*6320*/  IABS R8, R24 ;  /* 0x0000001800087213 */ /* 0x000fe40000000000 */
[----:B------:R-:W-:Y:S01]  /*6330*/  ISETP.GT.U32.AND P6, PT, R0, R5, PT ;  /* 0x000000050000720c */ /* 0x000fe20003fc4070 */
[----:B------:R-:W-:-:S04]  /*6340*/  IMAD.HI.U32 R10, R4, R13, RZ ;  /* 0x0000000d040a7227 */ /* 0x000fc800078e00ff */
        /* <DEDUP_REMOVED lines=8> */
[----:B------:R-:W-:Y:S02]  /*63d0*/  IABS R11, R26 ;  /* 0x0000001a000b7213 */ /* 0x000fe40000000000 */
[----:B------:R-:W-:-:S03]  /*63e0*/  ISETP.GE.AND P5, PT, R22, RZ, PT ;  /* 0x000000ff1600720c */ /* 0x000fc60003fa6270 */
[----:B------:R-:W-:-:S04]  /*63f0*/  IMAD.HI.U32 R13, R4, R11, RZ ;  /* 0x0000000b040d7227 */ /* 0x000fc800078e00ff */
[--C-:B------:R-:W-:Y:S02]  /*6400*/  @!P0 IMAD.IADD R10, R10, 0x1, -R0.reuse ;  /* 0x000000010a0a8824 */ /* 0x100fe400078e0a00 */
[----:B------:R-:W-:Y:S02]  /*6410*/  @!P6 IMAD.IADD R8, R8, 0x1, -R0 ;  /* 0x000000010808e824 */ /* 0x000fe400078e0a00 */
[----:B------:R-:W-:Y:S01]  /*6420*/  IMAD.MOV R13, RZ, RZ, -R13 ;  /* 0x000000ffff0d7224 */ /* 0x000fe200078e0a0d */
[C---:B------:R-:W-:Y:S02]  /*6430*/  ISETP.GT.U32.AND P3, PT, R0.reuse, R10, PT ;  /* 0x0000000a0000720c */ /* 0x040fe40003f64070 */
[C---:B------:R-:W-:Y:S01]  /*6440*/  ISETP.GT.U32.AND P6, PT, R0.reuse, R8, PT ;  /* 0x000000080000720c */ /* 0x040fe20003fc4070 */
[----:B------:R-:W-:Y:S02]  /*6450*/  IMAD R11, R0, R13, R11 ;  /* 0x0000000d000b7224 */ /* 0x000fe400078e020b */
[----:B0-----:R-:W-:Y:S01]  /*6460*/  IMAD.MOV.U32 R7, RZ, RZ, R5 ;  /* 0x000000ffff077224 */ /* 0x001fe200078e0005 */
[----:B------:R-:W-:Y:S01]  /*6470*/  ISETP.GE.AND P0, PT, R23, RZ, PT ;  /* 0x000000ff1700720c */ /* 0x000fe20003f06270 */
[----:B-1----:R-:W-:-:S02]  /*6480*/  IMAD.MOV.U32 R3, RZ, RZ, R6 ;  /* 0x000000ffff037224 */ /* 0x002fc400078e0006 */
[----:B------:R-:W-:Y:S01]  /*6490*/  @!P5 IMAD.MOV R7, RZ, RZ, -R7 ;  /* 0x000000ffff07d224 */ /* 0x000fe200078e0a07 */
[C---:B------:R-:W-:Y:S01]  /*64a0*/  ISETP.GT.U32.AND P5, PT, R0.reuse, R11, PT ;  /* 0x0000000b0000720c */ /* 0x040fe20003fa4070 */
[----:B------:R-:W-:Y:S01]  /*64b0*/  @!P4 IMAD.MOV R3, RZ, RZ, -R3 ;  /* 0x000000ffff03c224 */ /* 0x000fe200078e0a03 */
[----:B------:R-:W-:Y:S01]  /*64c0*/  ISETP.GT.U32.AND P1, PT, R0, R12, PT ;  /* 0x0000000c0000720c */ /* 0x000fe20003f24070 */
[--C-:B------:R-:W-:Y:S01]  /*64d0*/  @!P3 IMAD.IADD R10, R10, 0x1, -R0.reuse ;  /* 0x000000010a0ab824 */ /* 0x100fe200078e0a00 */
[----:B------:R-:W-:Y:S01]  /*64e0*/  STL [R1+0xb4], R7 ;  /* 0x0000b40701007387 */ /* 0x000fe20000100800 */
[----:B------:R-:W-:Y:S01]  /*64f0*/  @!P6 IMAD.IADD R8, R8, 0x1, -R0 ;  /* 0x000000010808e824 */ /* 0x000fe200078e0a00 */
[----:B------:R-:W-:Y:S02]  /*6500*/  IABS R2, R28 ;  /* 0x0000001c00027213 */ /* 0x000fe40000000000 */
[----:B------:R0:W-:Y:S01]  /*6510*/  STL [R1+0xb0], R3 ;  /* 0x0000b00301007387 */ /* 0x0001e20000100800 */
[----:B------:R-:W-:Y:S01]  /*6520*/  ISETP.GE.AND P6, PT, R28, RZ, PT ;  /* 0x000000ff1c00720c */ /* 0x000fe20003fc6270 */
[----:B------:R-:W-:-:S02]  /*6530*/  IMAD.MOV.U32 R28, RZ, RZ, R30 ;  /* 0x000000ffff1c7224 */ /* 0x000fc400078e001e */
[----:B------:R-:W-:Y:S02]  /*6540*/  IMAD.MOV.U32 R30, RZ, RZ, R31 ;  /* 0x000000ffff1e7224 */ /* 0x000fe400078e001f */
[----:B------:R-:W-:Y:S02]  /*6550*/  IMAD.MOV.U32 R31, RZ, RZ, R32 ;  /* 0x000000ffff1f7224 */ /* 0x000fe400078e0020 */
[----:B0-----:R-:W-:Y:S01]  /*6560*/  IMAD.MOV.U32 R3, RZ, RZ, R10 ;  /* 0x000000ffff037224 */ /* 0x001fe200078e000a */
[----:B------:R-:W-:Y:S01]  /*6570*/  IABS R5, R29 ;  /* 0x0000001d00057213 */ /* 0x000fe20000000000 */
[--C-:B------:R-:W-:Y:S02]  /*6580*/  @!P5 IMAD.IADD R11, R11, 0x1, -R0.reuse ;  /* 0x000000010b0bd824 */ /* 0x100fe400078e0a00 */
[----:B------:R-:W-:Y:S01]  /*6590*/  @!P0 IMAD.MOV R3, RZ, RZ, -R3 ;  /* 0x000000ffff038224 */ /* 0x000fe200078e0a03 */
[----:B------:R-:W-:Y:S01]  /*65a0*/  ISETP.GE.AND P5, PT, R29, RZ, PT ;  /* 0x000000ff1d00720c */ /* 0x000fe20003fa6270 */
[----:B------:R-:W-:Y:S01]  /*65b0*/  @!P1 IMAD.IADD R12, R12, 0x1, -R0 ;  /* 0x000000010c0c9824 */ /* 0x000fe200078e0a00 */
[----:B------:R-:W-:Y:S01]  /*65c0*/  ISETP.GE.AND P1, PT, R26, RZ, PT ;  /* 0x000000ff1a00720c */ /* 0x000fe20003f26270 */
[----:B------:R-:W-:-:S02]  /*65d0*/  IMAD.MOV.U32 R29, RZ, RZ, R30 ;  /* 0x000000ffff1d7224 */ /* 0x000fc400078e001e */
[----:B------:R-:W-:Y:S02]  /*65e0*/  IMAD.MOV.U32 R26, RZ, RZ, R31 ;  /* 0x000000ffff1a7224 */ /* 0x000fe400078e001f */
[----:B---3--:R-:W-:Y:S02]  /*65f0*/  IMAD.MOV.U32 R32, RZ, RZ, R33 ;  /* 0x000000ffff207224 */ /* 0x008fe400078e0021 */
[----:B------:R-:W-:Y:S02]  /*6600*/  IMAD.MOV.U32 R33, RZ, RZ, R42 ;  /* 0x000000ffff217224 */ /* 0x000fe400078e002a */
[----:B------:R-:W3:Y:S02]  /*6610*/  LDL.LU R42, [R1+0x3f8] ;  /* 0x0003f800012a7983 */ /* 0x000ee40000300800 */
[----:B------:R-:W-:Y:S02]  /*6620*/  IMAD.MOV.U32 R30, RZ, RZ, R33 ;  /* 0x000000ffff1e7224 */ /* 0x000fe400078e0021 */
[----:B------:R0:W-:Y:S01]  /*6630*/  STL [R1+0xa8], R3 ;  /* 0x0000a80301007387 */ /* 0x0001e20000100800 */
[----:B------:R-:W-:-:S02]  /*6640*/  IMAD.MOV.U32 R33, RZ, RZ, R45 ;  /* 0x000000ffff217224 */ /* 0x000fc400078e002d */
[----:B------:R-:W-:Y:S01]  /*6650*/  IMAD.MOV.U32 R31, RZ, RZ, R32 ;  /* 0x000000ffff1f7224 */ /* 0x000fe200078e0020 */
[----:B------:R-:W3:Y:S04]  /*6660*/  LDL.LU R45, [R1+0x400] ;  /* 0x00040000012d7983 */ /* 0x000ee80000300800 */
[----:B------:R-:W2:Y:S01]  /*6670*/  LDL.LU R32, [R1+0x3d8] ;  /* 0x0003d80001207983 */ /* 0x000ea20000300800 */
[----:B------:R-:W-:-:S04]  /*6680*/  IMAD.HI.U32 R14, R4, R2, RZ ;  /* 0x00000002040e7227 */ /* 0x000fc800078e00ff */
[----:B------:R-:W-:-:S04]  /*6690*/  IMAD.MOV R14, RZ, RZ, -R14 ;  /* 0x000000ffff0e7224 */ /* 0x000fc800078e0a0e */
[----:B------:R-:W-:-:S05]  /*66a0*/  IMAD R2, R0, R14, R2 ;  /* 0x0000000e00027224 */ /* 0x000fca00078e0202 */
[----:B------:R-:W-:Y:S01]  /*66b0*/  ISETP.GT.U32.AND P3, PT, R0, R2, PT ;  /* 0x000000020000720c */ /* 0x000fe20003f64070 */
[----:B------:R-:W-:Y:S01]  /*66c0*/  IMAD.HI.U32 R7, R4, R5, RZ ;  /* 0x0000000504077227 */ /* 0x000fe200078e00ff */
[----:B------:R-:W-:-:S03]  /*66d0*/  IABS R6, R25 ;  /* 0x0000001900067213 */ /* 0x000fc60000000000 */
[----:B------:R-:W-:Y:S01]  /*66e0*/  IMAD.MOV R7, RZ, RZ, -R7 ;  /* 0x000000ffff077224 */ /* 0x000fe200078e0a07 */
[----:B------:R-:W-:Y:S01]  /*66f0*/  ISETP.GE.AND P4, PT, R24, RZ, PT ;  /* 0x000000ff1800720c */ /* 0x000fe20003f86270 */
[----:B------:R-:W-:Y:S02]  /*6700*/  IMAD.MOV.U32 R10, RZ, RZ, R12 ;  /* 0x000000ffff0a7224 */ /* 0x000fe400078e000c */
[----:B------:R-:W-:Y:S02]  /*6710*/  IMAD R5, R0, R7, R5 ;  /* 0x0000000700057224 */ /* 0x000fe400078e0205 */
[----:B------:R-:W-:Y:S02]  /*6720*/  IMAD.HI.U32 R9, R4, R6, RZ ;  /* 0x0000000604097227 */ /* 0x000fe400078e00ff */
[----:B------:R-:W-:Y:S02]  /*6730*/  @!P3 IADD3 R2, R2, -R0, RZ ;  /* 0x800000000202b210 */ /* 0x000fe40007ffe0ff */
[C---:B------:R-:W-:Y:S01]  /*6740*/  ISETP.GT.U32.AND P3, PT, R0.reuse, R11, PT ;  /* 0x0000000b0000720c */ /* 0x040fe20003f64070 */
[----:B------:R-:W-:Y:S01]  /*6750*/  @!P2 IMAD.MOV R10, RZ, RZ, -R10 ;  /* 0x000000ffff0aa224 */ /* 0x000fe200078e0a0a */
[----:B------:R-:W-:Y:S01]  /*6760*/  ISETP.GT.U32.AND P2, PT, R0, R5, PT ;  /* 0x000000050000720c */ /* 0x000fe20003f44070 */
[----:B------:R-:W-:-:S02]  /*6770*/  IMAD.MOV R9, RZ, RZ, -R9 ;  /* 0x000000ffff097224 */ /* 0x000fc400078e0a09 */
[----:B0-----:R-:W-:Y:S02]  /*6780*/  IMAD.MOV.U32 R3, RZ, RZ, R8 ;  /* 0x000000ffff037224 */ /* 0x001fe400078e0008 */
[C---:B------:R-:W-:Y:S01]  /*6790*/  IMAD R6, R0.reuse, R9, R6 ;  /* 0x0000000900067224 */ /* 0x040fe200078e0206 */
[----:B------:R-:W-:Y:S01]  /*67a0*/  ISETP.GT.U32.AND P0, PT, R0, R2, PT ;  /* 0x000000020000720c */ /* 0x000fe20003f04070 */
[----:B------:R-:W-:-:S04]  /*67b0*/  @!P4 IMAD.MOV R3, RZ, RZ, -R3 ;  /* 0x000000ffff03c224 */ /* 0x000fc800078e0a03 */
[--C-:B------:R-:W-:Y:S01]  /*67c0*/  @!P3 IMAD.IADD R11, R11, 0x1, -R0.reuse ;  /* 0x000000010b0bb824 */ /* 0x100fe200078e0a00 */
[----:B------:R-:W-:Y:S01]  /*67d0*/  ISETP.GT.U32.AND P3, PT, R0, R6, PT ;  /* 0x000000060000720c */ /* 0x000fe20003f64070 */
[----:B------:R-:W-:Y:S01]  /*67e0*/  STL [R1+0xa4], R10 ;  /* 0x0000a40a01007387 */ /* 0x000fe20000100800 */
[----:B------:R-:W-:-:S03]  /*67f0*/  @!P2 IMAD.IADD R5, R5, 0x1, -R0 ;  /* 0x000000010505a824 */ /* 0x000fc600078e0a00 */
[----:B------:R0:W-:Y:S02]  /*6800*/  STL [R1+0xa0], R3 ;  /* 0x0000a00301007387 */ /* 0x0001e40000100800 */
[----:B------:R-:W-:Y:S01]  /*6810*/  ISETP.GT.U32.AND P2, PT, R0, R5, PT ;  /* 0x000000050000720c */ /* 0x000fe20003f44070 */
[----:B------:R-:W-:Y:S02]  /*6820*/  @!P0 IMAD.IADD R2, R2, 0x1, -R0 ;  /* 0x0000000102028824 */ /* 0x000fe400078e0a00 */
[----:B0-----:R-:W-:-:S04]  /*6830*/  IMAD.MOV.U32 R3, RZ, RZ, R11 ;  /* 0x000000ffff037224 */ /* 0x001fc800078e000b */
[----:B------:R-:W-:Y:S02]  /*6840*/  @!P1 IMAD.MOV R3, RZ, RZ, -R3 ;  /* 0x000000ffff039224 */ /* 0x000fe400078e0a03 */
[----:B------:R-:W-:-:S03]  /*6850*/  @!P3 IMAD.IADD R6, R6, 0x1, -R0 ;  /* 0x000000010606b824 */ /* 0x000fc600078e0a00 */
[----:B------:R0:W-:Y:S01]  /*6860*/  STL [R1+0x9c], R3 ;  /* 0x00009c0301007387 */ /* 0x0001e20000100800 */
[----:B------:R-:W-:Y:S02]  /*6870*/  IABS R7, R27 ;  /* 0x0000001b00077213 */ /* 0x000fe40000000000 */
[----:B------:R-:W-:Y:S02]  /*6880*/  ISETP.GE.AND P0, PT, R27, RZ, PT ;  /* 0x000000ff1b00720c */ /* 0x000fe40003f06270 */
[----:B------:R-:W-:Y:S01]  /*6890*/  MOV R27, R30 ;  /* 0x0000001e001b7202 */ /* 0x000fe20000000f00 */
[----:B------:R-:W-:Y:S01]  /*68a0*/  IMAD.MOV.U32 R30, RZ, RZ, R31 ;  /* 0x000000ffff1e7224 */ /* 0x000fe200078e001f */
[----:B------:R-:W-:Y:S01]  /*68b0*/  ISETP.GT.U32.AND P3, PT, R0, R6, PT ;  /* 0x000000060000720c */ /* 0x000fe20003f64070 */
[----:B0-----:R-:W-:Y:S02]  /*68c0*/  IMAD.MOV.U32 R3, RZ, RZ, R2 ;  /* 0x000000ffff037224 */ /* 0x001fe400078e0002 */
[----:B----4-:R-:W-:-:S02]  /*68d0*/  IMAD.MOV.U32 R31, RZ, RZ, R35 ;  /* 0x000000ffff1f7224 */ /* 0x010fc400078e0023 */
[----:B------:R-:W-:Y:S01]  /*68e0*/  @!P6 IMAD.MOV R3, RZ, RZ, -R3 ;  /* 0x000000ffff03e224 */ /* 0x000fe200078e0a03 */
[----:B------:R-:W-:Y:S01]  /*68f0*/  IABS R9, R28 ;  /* 0x0000001c00097213 */ /* 0x000fe20000000000 */
[----:B------:R-:W-:Y:S01]  /*6900*/  IMAD.MOV.U32 R35, RZ, RZ, R48 ;  /* 0x000000ffff237224 */ /* 0x000fe200078e0030 */
[----:B------:R-:W-:Y:S01]  /*6910*/  ISETP.GE.AND P1, PT, R28, RZ, PT ;  /* 0x000000ff1c00720c */ /* 0x000fe20003f26270 */
[----:B------:R-:W-:Y:S01]  /*6920*/  @!P2 IMAD.IADD R5, R5, 0x1, -R0 ;  /* 0x000000010505a824 */ /* 0x000fe200078e0a00 */
[----:B------:R-:W4:Y:S01]  /*6930*/  LDL.LU R48, [R1+0x50c] ;  /* 0x00050c0001307983 */ /* 0x000f220000300800 */
[----:B------:R-:W-:-:S03]  /*6940*/  ISETP.GE.AND P4, PT, R25, RZ, PT ;  /* 0x000000ff1900720c */ /* 0x000fc60003f86270 */
[----:B------:R-:W4:Y:S01]  /*6950*/  LDL.LU R28, [R1+0x3e0] ;  /* 0x0003e000011c7983 */ /* 0x000f220000300800 */
[----:B------:R-:W-:-:S03]  /*6960*/  IMAD.MOV.U32 R22, RZ, RZ, R30 ;  /* 0x000000ffff167224 */ /* 0x000fc600078e001e */
[----:B------:R0:W-:Y:S01]  /*6970*/  STL [R1+0x98], R3 ;  /* 0x0000980301007387 */ /* 0x0001e20000100800 */
[----:B------:R-:W-:Y:S02]  /*6980*/  IMAD.MOV.U32 R30, RZ, RZ, R31 ;  /* 0x000000ffff1e7224 */ /* 0x000fe400078e001f */
[----:B------:R-:W-:Y:S02]  /*6990*/  @!P3 IMAD.IADD R6, R6, 0x1, -R0 ;  /* 0x000000010606b824 */ /* 0x000fe400078e0a00 */
[----:B0-----:R-:W-:-:S04]  /*69a0*/  IMAD.MOV.U32 R3, RZ, RZ, R5 ;  /* 0x000000ffff037224 */ /* 0x001fc800078e0005 */
[----:B------:R-:W-:Y:S02]  /*69b0*/  @!P5 IMAD.MOV R3, RZ, RZ, -R3 ;  /* 0x000000ffff03d224 */ /* 0x000fe400078e0a03 */
[----:B------:R-:W-:Y:S01]  /*69c0*/  IMAD.MOV.U32 R25, RZ, RZ, R30 ;  /* 0x000000ffff197224 */ /* 0x000fe200078e001e */
[----:B------:R-:W-:Y:S02]  /*69d0*/  IABS R2, R29 ;  /* 0x0000001d00027213 */ /* 0x000fe40000000000 */
[----:B------:R-:W-:Y:S01]  /*69e0*/  ISETP.GE.AND P5, PT, R29, RZ, PT ;  /* 0x000000ff1d00720c */ /* 0x000fe20003fa6270 */
[----:B--2---:R-:W-:Y:S02]  /*69f0*/  IMAD.MOV.U32 R31, RZ, RZ, R32 ;  /* 0x000000ffff1f7224 */ /* 0x004fe400078e0020 */
[----:B------:R-:W-:Y:S02]  /*6a00*/  IMAD.MOV.U32 R32, RZ, RZ, R33 ;  /* 0x000000ffff207224 */ /* 0x000fe400078e0021 */
[----:B------:R-:W-:-:S02]  /*6a10*/  IMAD.MOV.U32 R33, RZ, RZ, R37 ;  /* 0x000000ffff217224 */ /* 0x000fc400078e0025 */
[----:B---3--:R-:W-:Y:S02]  /*6a20*/  IMAD.MOV.U32 R37, RZ, RZ, R42 ;  /* 0x000000ffff257224 */ /* 0x008fe400078e002a */
[----:B------:R-:W2:Y:S01]  /*6a30*/  LDL.LU R42, [R1+0x4bc] ;  /* 0x0004bc00012a7983 */ /* 0x000ea20000300800 */
[----:B------:R-:W-:Y:S02]  /*6a40*/  IMAD.MOV.U32 R30, RZ, RZ, R31 ;  /* 0x000000ffff1e7224 */ /* 0x000fe400078e001f */
[----:B------:R-:W-:Y:S01]  /*6a50*/  IMAD.MOV.U32 R31, RZ, RZ, R32 ;  /* 0x000000ffff1f7224 */ /* 0x000fe200078e0020 */
[----:B------:R0:W-:Y:S01]  /*6a60*/  STL [R1+0x94], R3 ;  /* 0x0000940301007387 */ /* 0x0001e20000100800 */
[----:B------:R-:W-:Y:S02]  /*6a70*/  IMAD.MOV.U32 R32, RZ, RZ, R33 ;  /* 0x000000ffff207224 */ /* 0x000fe400078e0021 */
[----:B------:R-:W-:Y:S02]  /*6a80*/  IMAD.MOV.U32 R33, RZ, RZ, R34 ;  /* 0x000000ffff217224 */ /* 0x000fe400078e0022 */
[----:B------:R-:W-:-:S02]  /*6a90*/  IMAD.MOV.U32 R34, RZ, RZ, R36 ;  /* 0x000000ffff227224 */ /* 0x000fc400078e0024 */
[----:B------:R-:W-:Y:S02]  /*6aa0*/  IMAD.MOV.U32 R29, RZ, RZ, R30 ;  /* 0x000000ffff1d7224 */ /* 0x000fe400078e001e */
[----:B0-----:R-:W-:Y:S02]  /*6ab0*/  IMAD.MOV.U32 R3, RZ, RZ, R6 ;  /* 0x000000ffff037224 */ /* 0x001fe400078e0006 */
[----:B------:R-:W-:Y:S02]  /*6ac0*/  IMAD.MOV.U32 R30, RZ, RZ, R31 ;  /* 0x000000ffff1e7224 */ /* 0x000fe400078e001f */
[----:B------:R-:W-:Y:S02]  /*6ad0*/  @!P4 IMAD.MOV R3, RZ, RZ, -R3 ;  /* 0x000000ffff03c224 */ /* 0x000fe400078e0a03 */
[----:B------:R-:W-:Y:S02]  /*6ae0*/  IMAD.MOV.U32 R31, RZ, RZ, R32 ;  /* 0x000000ffff1f7224 */ /* 0x000fe400078e0020 */
[----:B------:R-:W-:-:S02]  /*6af0*/  IMAD.MOV.U32 R32, RZ, RZ, R33 ;  /* 0x000000ffff207224 */ /* 0x000fc400078e0021 */
[----:B------:R-:W-:Y:S02]  /*6b00*/  IMAD.MOV.U32 R33, RZ, RZ, R34 ;  /* 0x000000ffff217224 */ /* 0x000fe400078e0022 */
[----:B------:R-:W-:Y:S02]  /*6b10*/  IMAD.MOV.U32 R36, RZ, RZ, R57 ;  /* 0x000000ffff247224 */ /* 0x000fe400078e0039 */
[----:B------:R-:W-:Y:S01]  /*6b20*/  IMAD.MOV.U32 R34, RZ, RZ, R35 ;  /* 0x000000ffff227224 */ /* 0x000fe200078e0023 */
[----:B------:R-:W3:Y:S01]  /*6b30*/  LDL.LU R57, [R1+0x450] ;  /* 0x0004500001397983 */ /* 0x000ee20000300800 */
[----:B------:R-:W-:Y:S01]  /*6b40*/  MOV R35, R39 ;  /* 0x0000002700237202 */ /* 0x000fe20000000f00 */
[----:B------:R-:W-:Y:S02]  /*6b50*/  IMAD.MOV.U32 R39, RZ, RZ, R40 ;  /* 0x000000ffff277224 */ /* 0x000fe400078e0028 */
[----:B------:R0:W-:Y:S04]  /*6b60*/  STL [R1+0x90], R3 ;  /* 0x0000900301007387 */ /* 0x0001e80000100800 */
[----:B------:R-:W4:Y:S01]  /*6b70*/  LDL.LU R40, [R1+0x434] ;  /* 0x0004340001287983 */ /* 0x000f220000300800 */
[----:B------:R-:W-:-:S04]  /*6b80*/  IMAD.HI.U32 R8, R4, R7, RZ ;  /* 0x0000000704087227 */ /* 0x000fc800078e00ff */
[----:B------:R-:W-:-:S04]  /*6b90*/  IMAD.MOV R8, RZ, RZ, -R8 ;  /* 0x000000ffff087224 */ /* 0x000fc800078e0a08 */
[----:B------:R-:W-:-:S05]  /*6ba0*/  IMAD R7, R0, R8, R7 ;  /* 0x0000000800077224 */ /* 0x000fca00078e0207 */
[----:B------:R-:W-:Y:S01]  /*6bb0*/  ISETP.GT.U32.AND P6, PT, R0, R7, PT ;  /* 0x000000070000720c */ /* 0x000fe20003fc4070 */
[----:B------:R-:W-:-:S04]  /*6bc0*/  IMAD.HI.U32 R8, R4, R9, RZ ;  /* 0x0000000904087227 */ /* 0x000fc800078e00ff */
[----:B------:R-:W-:-:S08]  /*6bd0*/  IMAD.MOV R8, RZ, RZ, -R8 ;  /* 0x000000ffff087224 */ /* 0x000fd000078e0a08 */
[----:B------:R-:W-:Y:S02]  /*6be0*/  @!P6 IMAD.IADD R7, R7, 0x1, -R0 ;  /* 0x000000010707e824 */ /* 0x000fe400078e0a00 */
[----:B------:R-:W-:-:S03]  /*6bf0*/  IMAD R9, R0, R8, R9 ;  /* 0x0000000800097224 */ /* 0x000fc600078e0209 */
[----:B------:R-:W-:Y:S01]  /*6c00*/  ISETP.GT.U32.AND P6, PT, R0, R7, PT ;  /* 0x000000070000720c */ /* 0x000fe20003fc4070 */
[----:B------:R-:W-:Y:S01]  /*6c10*/  IMAD.HI.U32 R8, R4, R2, RZ ;  /* 0x0000000204087227 */ /* 0x000fe200078e00ff */
[----:B------:R-:W-:-:S04]  /*6c20*/  ISETP.GT.U32.AND P3, PT, R0, R9, PT ;  /* 0x000000090000720c */ /* 0x000fc80003f64070 */
[----:B------:R-:W-:Y:S02]  /*6c30*/  IADD3 R8, -R8, RZ, RZ ;  /* 0x000000ff08087210 */ /* 0x000fe40007ffe1ff */
[----:B------:R-:W-:-:S05]  /*6c40*/  ISETP.GE.AND P4, PT, R29, RZ, PT ;  /* 0x000000ff1d00720c */ /* 0x000fca0003f86270 */
[----:B------:R-:W-:Y:S02]  /*6c50*/  @!P6 IMAD.IADD R7, R7, 0x1, -R0 ;  /* 0x000000010707e824 */ /* 0x000fe400078e0a00 */
[----:B------:R-:W-:Y:S01]  /*6c60*/  IMAD R2, R0, R8, R2 ;  /* 0x0000000800027224 */ /* 0x000fe200078e0202 */
[----:B------:R-:W-:Y:S01]  /*6c70*/  IABS R8, R29 ;  /* 0x0000001d00087213 */ /* 0x000fe20000000000 */
[----:B0-----:R-:W-:Y:S01]  /*6c80*/  IMAD.MOV.U32 R3, RZ, RZ, R7 ;  /* 0x000000ffff037224 */ /* 0x001fe200078e0007 */
[----:B------:R-:W-:Y:S01]  /*6c90*/  IABS R10, R26 ;  /* 0x0000001a000a7213 */ /* 0x000fe20000000000 */
[----:B------:R-:W-:Y:S01]  /*6ca0*/  IMAD.MOV.U32 R29, RZ, RZ, R30 ;  /* 0x000000ffff1d7224 */ /* 0x000fe200078e001e */
[----:B------:R-:W-:Y:S01]  /*6cb0*/  ISETP.GE.AND P2, PT, R26, RZ, PT ;  /* 0x000000ff1a00720c */ /* 0x000fe20003f46270 */
[----:B------:R-:W-:Y:S02]  /*6cc0*/  @!P3 IMAD.IADD R9, R9, 0x1, -R0 ;  /* 0x000000010909b824 */ /* 0x000fe400078e0a00 */
[----:B------:R-:W-:-:S02]  /*6cd0*/  IMAD.MOV.U32 R30, RZ, RZ, R33 ;  /* 0x000000ffff1e7224 */ /* 0x000fc400078e0021 */
[----:B------:R-:W-:Y:S02]  /*6ce0*/  IMAD.MOV.U32 R26, RZ, RZ, R31 ;  /* 0x000000ffff1a7224 */ /* 0x000fe400078e001f */
[----:B------:R-:W-:Y:S02]  /*6cf0*/  IMAD.MOV.U32 R33, RZ, RZ, R34 ;  /* 0x000000ffff217224 */ /* 0x000fe400078e0022 */
[----:B------:R-:W-:Y:S02]  /*6d00*/  @!P0 IMAD.MOV R3, RZ, RZ, -R3 ;  /* 0x000000ffff038224 */ /* 0x000fe400078e0a03 */
[----:B------:R-:W-:Y:S02]  /*6d10*/  IMAD.MOV.U32 R31, RZ, RZ, R32 ;  /* 0x000000ffff1f7224 */ /* 0x000fe400078e0020 */
[----:B------:R-:W-:Y:S01]  /*6d20*/  IMAD.MOV.U32 R34, RZ, RZ, R35 ;  /* 0x000000ffff227224 */ /* 0x000fe200078e0023 */
[----:B------:R-:W-:Y:S01]  /*6d30*/  ISETP.GT.U32.AND P3, PT, R0, R9, PT ;  /* 0x000000090000720c */ /* 0x000fe20003f64070 */
[----:B------:R-:W-:-:S02]  /*6d40*/  IMAD.MOV.U32 R35, RZ, RZ, R39 ;  /* 0x000000ffff237224 */ /* 0x000fc400078e0027 */
[----:B------:R-:W-:Y:S02]  /*6d50*/  IMAD.MOV.U32 R32, RZ, RZ, R45 ;  /* 0x000000ffff207224 */ /* 0x000fe400078e002d */
[----:B------:R-:W2:Y:S01]  /*6d60*/  LDL.LU R45, [R1+0x488] ;  /* 0x00048800012d7983 */ /* 0x000ea20000300800 */
[----:B------:R-:W-:Y:S02]  /*6d70*/  IMAD.MOV.U32 R23, RZ, RZ, R30 ;  /* 0x000000ffff177224 */ /* 0x000fe400078e001e */
[----:B------:R-:W-:-:S05]  /*6d80*/  IMAD.MOV.U32 R30, RZ, RZ, R37 ;  /* 0x000000ffff1e7224 */ /* 0x000fca00078e0025 */
[----:B------:R-:W-:Y:S01]  /*6d90*/  @!P3 IADD3 R9, R9, -R0, RZ ;  /* 0x800000000909b210 */ /* 0x000fe20007ffe0ff */
[----:B------:R-:W-:Y:S02]  /*6da0*/  IMAD.MOV.U32 R24, RZ, RZ, R30 ;  /* 0x000000ffff187224 */ /* 0x000fe400078e001e */
[----:B------:R-:W-:Y:S02]  /*6db0*/  IMAD.MOV.U32 R30, RZ, RZ, R31 ;  /* 0x000000ffff1e7224 */ /* 0x000fe400078e001f */
[----:B------:R-:W-:Y:S02]  /*6dc0*/  IMAD.MOV.U32 R31, RZ, RZ, R32 ;  /* 0x000000ffff1f7224 */ /* 0x000fe400078e0020 */
[----:B------:R-:W-:Y:S02]  /*6dd0*/  IMAD.MOV.U32 R32, RZ, RZ, R36 ;  /* 0x000000ffff207224 */ /* 0x000fe400078e0024 */
[----:B------:R-:W-:Y:S02]  /*6de0*/  IMAD.MOV.U32 R36, RZ, RZ, R46 ;  /* 0x000000ffff247224 */ /* 0x000fe400078e002e */
[----:B----4-:R-:W-:-:S02]  /*6df0*/  IMAD.MOV.U32 R39, RZ, RZ, R40 ;  /* 0x000000ffff277224 */ /* 0x010fc400078e0028 */
[----:B------:R-:W4:Y:S04]  /*6e00*/  LDL.LU R40, [R1+0x410] ;  /* 0x0004100001287983 */ /* 0x000f280000300800 */
[----:B------:R0:W-:Y:S04]  /*6e10*/  STL [R1+0x8c], R3 ;  /* 0x00008c0301007387 */ /* 0x0001e80000100800 */
[----:B------:R-:W3:Y:S01]  /*6e20*/  LDL.LU R37, [R1+0x47c] ;  /* 0x00047c0001257983 */ /* 0x000ee20000300800 */
[----:B0-----:R-:W-:-:S04]  /*6e30*/  IMAD.MOV.U32 R3, RZ, RZ, R9 ;  /* 0x000000ffff037224 */ /* 0x001fc800078e0009 */
[----:B------:R-:W-:-:S05]  /*6e40*/  @!P1 IMAD.MOV R3, RZ, RZ, -R3 ;  /* 0x000000ffff039224 */ /* 0x000fca00078e0a03 */
[----:B------:R0:W-:Y:S04]  /*6e50*/  STL [R1+0x88], R3 ;  /* 0x0000880301007387 */ /* 0x0001e80000100800 */
[----:B------:R-:W2:Y:S01]  /*6e60*/  LDL.LU R46, [R1+0x438] ;  /* 0x00043800012e7983 */ /* 0x000ea20000300800 */
[----:B------:R-:W-:-:S04]  /*6e70*/  IMAD.HI.U32 R11, R4, R10, RZ ;  /* 0x0000000a040b7227 */ /* 0x000fc800078e00ff */
[----:B------:R-:W-:-:S04]  /*6e80*/  IMAD.MOV R11, RZ, RZ, -R11 ;  /* 0x000000ffff0b7224 */ /* 0x000fc800078e0a0b */
[C---:B------:R-:W-:Y:S01]  /*6e90*/  IMAD R10, R0.reuse, R11, R10 ;  /* 0x0000000b000a7224 */ /* 0x040fe200078e020a */
[----:B------:R-:W-:-:S04]  /*6ea0*/  ISETP.GT.U32.AND P0, PT, R0, R2, PT ;  /* 0x000000020000720c */ /* 0x000fc80003f04070 */
[----:B------:R-:W-:Y:S01]  /*6eb0*/  ISETP.GT.U32.AND P6, PT, R0, R10, PT ;  /* 0x0000000a0000720c */ /* 0x000fe20003fc4070 */
[----:B------:R-:W-:-:S04]  /*6ec0*/  IMAD.HI.U32 R11, R4, R8, RZ ;  /* 0x00000008040b7227 */ /* 0x000fc800078e00ff */
[----:B------:R-:W-:-:S04]  /*6ed0*/  IMAD.MOV R11, RZ, RZ, -R11 ;  /* 0x000000ffff0b7224 */ /* 0x000fc800078e0a0b */
[----:B------:R-:W-:-:S04]  /*6ee0*/  IMAD R8, R0, R11, R8 ;  /* 0x0000000b00087224 */ /* 0x000fc800078e0208 */
[--C-:B------:R-:W-:Y:S01]  /*6ef0*/  @!P6 IMAD.IADD R10, R10, 0x1, -R0.reuse ;  /* 0x000000010a0ae824 */ /* 0x100fe200078e0a00 */
[----:B------:R-:W-:Y:S01]  /*6f00*/  ISETP.GT.U32.AND P6, PT, R0, R8, PT ;  /* 0x000000080000720c */ /* 0x000fe20003fc4070 */
[----:B------:R-:W-:Y:S01]  /*6f10*/  @!P0 IMAD.IADD R2, R2, 0x1, -R0 ;  /* 0x0000000102028824 */ /* 0x000fe200078e0a00 */
[----:B------:R-:W-:Y:S02]  /*6f20*/  IABS R5, R27 ;  /* 0x0000001b00057213 */ /* 0x000fe40000000000 */
[----:B------:R-:W-:Y:S02]  /*6f30*/  ISETP.GT.U32.AND P0, PT, R0, R10, PT ;  /* 0x0000000a0000720c */ /* 0x000fe40003f04070 */
[----:B------:R-:W-:Y:S01]  /*6f40*/  IABS R13, R22 ;  /* 0x00000016000d7213 */ /* 0x000fe20000000000 */
[----:B------:R-:W-:Y:S01]  /*6f50*/  IMAD.HI.U32 R12, R4, R5, RZ ;  /* 0x00000005040c7227 */ /* 0x000fe200078e00ff */
[----:B------:R-:W-:-:S03]  /*6f60*/  IABS R6, R28 ;  /* 0x0000001c00067213 */ /* 0x000fc60000000000 */
[----:B------:R-:W-:Y:S02]  /*6f70*/  IMAD.MOV.U32 R7, RZ, RZ, R13 ;  /* 0x000000ffff077224 */ /* 0x000fe400078e000d */
[----:B------:R-:W-:Y:S02]  /*6f80*/  IMAD.MOV R12, RZ, RZ, -R12 ;  /* 0x000000ffff0c7224 */ /* 0x000fe400078e0a0c */
[----:B------:R-:W-:Y:S01]  /*6f90*/  IMAD.HI.U32 R13, R4, R6, RZ ;  /* 0x00000006040d7227 */ /* 0x000fe200078e00ff */
[----:B------:R-:W-:Y:S02]  /*6fa0*/  IABS R11, R25 ;  /* 0x00000019000b7213 */ /* 0x000fe40000000000 */
[----:B------:R-:W-:Y:S01]  /*6fb0*/  ISETP.GT.U32.AND P1, PT, R0, R2, PT ;  /* 0x000000020000720c */ /* 0x000fe20003f24070 */
[--C-:B------:R-:W-:Y:S02]  /*6fc0*/  @!P6 IMAD.IADD R8, R8, 0x1, -R0.reuse ;  /* 0x000000010808e824 */ /* 0x100fe400078e0a00 */
[----:B------:R-:W-:-:S02]  /*6fd0*/  @!P0 IMAD.IADD R10, R10, 0x1, -R0 ;  /* 0x000000010a0a8824 */ /* 0x000fc400078e0a00 */
[----:B------:R-:W-:Y:S02]  /*6fe0*/  IMAD R5, R0, R12, R5 ;  /* 0x0000000c00057224 */ /* 0x000fe400078e0205 */
[----:B------:R-:W-:Y:S02]  /*6ff0*/  IMAD.MOV R13, RZ, RZ, -R13 ;  /* 0x000000ffff0d7224 */ /* 0x000fe400078e0a0d */
[----:B------:R-:W-:Y:S01]  /*7000*/  IMAD.HI.U32 R12, R4, R7, RZ ;  /* 0x00000007040c7227 */ /* 0x000fe200078e00ff */
[C---:B------:R-:W-:Y:S02]  /*7010*/  ISETP.GT.U32.AND P6, PT, R0.reuse, R8, PT ;  /* 0x000000080000720c */ /* 0x040fe40003fc4070 */
[----:B0-----:R-:W-:Y:S01]  /*7020*/  MOV R3, R10 ;  /* 0x0000000a00037202 */ /* 0x001fe20000000f00 */
[----:B------:R-:W-:Y:S02]  /*7030*/  IMAD R6, R0, R13, R6 ;  /* 0x0000000d00067224 */ /* 0x000fe400078e0206 */
[----:B------:R-:W-:-:S02]  /*7040*/  IMAD.MOV R12, RZ, RZ, -R12 ;  /* 0x000000ffff0c7224 */ /* 0x000fc400078e0a0c */
[----:B------:R-:W-:-:S04]  /*7050*/  IMAD.HI.U32 R13, R4, R11, RZ ;  /* 0x0000000b040d7227 */ /* 0x000fc800078e00ff */
[C---:B------:R-:W-:Y:S02]  /*7060*/  IMAD R7, R0.reuse, R12, R7 ;  /* 0x0000000c00077224 */ /* 0x040fe400078e0207 */
[----:B------:R-:W-:Y:S02]  /*7070*/  IMAD.MOV R13, RZ, RZ, -R13 ;  /* 0x000000ffff0d7224 */ /* 0x000fe400078e0a0d */
[----:B------:R-:W-:Y:S01]  /*7080*/  @!P2 IMAD.MOV R3, RZ, RZ, -R3 ;  /* 0x000000ffff03a224 */ /* 0x000fe200078e0a03 */
[C---:B------:R-:W-:Y:S01]  /*7090*/  ISETP.GT.U32.AND P2, PT, R0.reuse, R6, PT ;  /* 0x000000060000720c */ /* 0x040fe20003f44070 */
[C---:B------:R-:W-:Y:S01]  /*70a0*/  IMAD R11, R0.reuse, R13, R11 ;  /* 0x0000000d000b7224 */ /* 0x040fe200078e020b */
[----:B------:R-:W-:Y:S01]  /*70b0*/  ISETP.GT.U32.AND P0, PT, R0, R5, PT ;  /* 0x000000050000720c */ /* 0x000fe20003f04070 */
[--C-:B------:R-:W-:Y:S01]  /*70c0*/  @!P1 IMAD.IADD R2, R2, 0x1, -R0.reuse ;  /* 0x0000000102029824 */ /* 0x100fe200078e0a00 */
[----:B------:R-:W-:Y:S01]  /*70d0*/  ISETP.GT.U32.AND P1, PT, R0, R7, PT ;  /* 0x000000070000720c */ /* 0x000fe20003f24070 */
[----:B------:R-:W-:Y:S01]  /*70e0*/  @!P6 IMAD.IADD R8, R8, 0x1, -R0 ;  /* 0x000000010808e824 */ /* 0x000fe200078e0a00 */
[----:B------:R-:W-:-:S02]  /*70f0*/  IABS R14, R26 ;  /* 0x0000001a000e7213 */ /* 0x000fc40000000000 */
[----:B------:R-:W-:-:S03]  /*7100*/  ISETP.GT.U32.AND P6, PT, R0, R11, PT ;  /* 0x0000000b0000720c */ /* 0x000fc60003fc4070 */
[----:B------:R-:W-:Y:S01]  /*7110*/  IMAD.MOV.U32 R9, RZ, RZ, R14 ;  /* 0x000000ffff097224 */ /* 0x000fe200078e000e */
[----:B------:R-:W-:Y:S01]  /*7120*/  IABS R12, R29 ;  /* 0x0000001d000c7213 */ /* 0x000fe20000000000 */
[----:B------:R-:W-:Y:S02]  /*7130*/  @!P2 IMAD.IADD R6, R6, 0x1, -R0 ;  /* 0x000000010606a824 */ /* 0x000fe400078e0a00 */
[----:B------:R-:W-:Y:S01]  /*7140*/  IMAD.HI.U32 R10, R4, R9, RZ ;  /* 0x00000009040a7227 */ /* 0x000fe200078e00ff */
[----:B------:R-:W-:-:S03]  /*7150*/  ISETP.GE.AND P3, PT, R27, RZ, PT ;  /* 0x000000ff1b00720c */ /* 0x000fc60003f66270 */
[--C-:B------:R-:W-:Y:S02]  /*7160*/  @!P0 IMAD.IADD R5, R5, 0x1, -R0.reuse ;  /* 0x0000000105058824 */ /* 0x100fe400078e0a00 */
[----:B------:R-:W-:Y:S01]  /*7170*/  @!P1 IMAD.IADD R7, R7, 0x1, -R0 ;  /* 0x0000000107079824 */ /* 0x000fe200078e0a00 */
[----:B------:R-:W-:Y:S01]  /*7180*/  ISETP.GT.U32.AND P1, PT, R0, R6, PT ;  /* 0x000000060000720c */ /* 0x000fe20003f24070 */
[----:B------:R-:W-:Y:S01]  /*7190*/  IMAD.HI.U32 R14, R4, R12, RZ ;  /* 0x0000000c040e7227 */ /* 0x000fe200078e00ff */
[----:B------:R-:W-:Y:S02]  /*71a0*/  IABS R13, R23 ;  /* 0x00000017000d7213 */ /* 0x000fe40000000000 */
[----:B------:R-:W-:Y:S01]  /*71b0*/  @!P6 IADD3 R11, R11, -R0, RZ ;  /* 0x800000000b0be210 */ /* 0x000fe20007ffe0ff */
[----:B------:R-:W-:Y:S02]  /*71c0*/  IMAD.MOV.U32 R27, RZ, RZ, R30 ;  /* 0x000000ffff1b7224 */ /* 0x000fe400078e001e */
[----:B------:R-:W-:Y:S01]  /*71d0*/  IMAD.MOV R10, RZ, RZ, -R10 ;  /* 0x000000ffff0a7224 */ /* 0x000fe200078e0a0a */
[C---:B------:R-:W-:Y:S01]  /*71e0*/  ISETP.GT.U32.AND P2, PT, R0.reuse, R5, PT ;  /* 0x000000050000720c */ /* 0x040fe20003f44070 */
[----:B------:R-:W-:Y:S01]  /*71f0*/  IMAD.MOV.U32 R30, RZ, RZ, R31 ;  /* 0x000000ffff1e7224 */ /* 0x000fe200078e001f */
[----:B------:R-:W-:Y:S01]  /*7200*/  ISETP.GT.U32.AND P6, PT, R0, R7, PT ;  /* 0x000000070000720c */ /* 0x000fe20003fc4070 */
[----:B------:R0:W-:Y:S01]  /*7210*/  STL [R1+0x84], R3 ;  /* 0x0000840301007387 */ /* 0x0001e20000100800 */
[----:B------:R-:W-:Y:S01]  /*7220*/  IMAD.MOV.U32 R31, RZ, RZ, R36 ;  /* 0x000000ffff1f7224 */ /* 0x000fe200078e0024 */
[----:B------:R-:W-:Y:S01]  /*7230*/  ISETP.GE.AND P0, PT, R28, RZ, PT ;  /* 0x000000ff1c00720c */ /* 0x000fe20003f06270 */
[----:B------:R-:W-:-:S02]  /*7240*/  IMAD.MOV R14, RZ, RZ, -R14 ;  /* 0x000000ffff0e7224 */ /* 0x000fc400078e0a0e */
[C---:B------:R-:W-:Y:S02]  /*7250*/  IMAD R9, R0.reuse, R10, R9 ;  /* 0x0000000a00097224 */ /* 0x040fe400078e0209 */
[----:B------:R-:W-:Y:S01]  /*7260*/  @!P5 IMAD.MOV R2, RZ, RZ, -R2 ;  /* 0x000000ffff02d224 */ /* 0x000fe200078e0a02 */
[----:B------:R-:W-:Y:S01]  /*7270*/  ISETP.GT.U32.AND P5, PT, R0, R11, PT ;  /* 0x0000000b0000720c */ /* 0x000fe20003fa4070 */
[----:B------:R-:W-:Y:S02]  /*7280*/  IMAD.MOV.U32 R28, RZ, RZ, R30 ;  /* 0x000000ffff1c7224 */ /* 0x000fe400078e001e */
[----:B0-----:R-:W-:Y:S02]  /*7290*/  IMAD.MOV.U32 R3, RZ, RZ, R8 ;  /* 0x000000ffff037224 */ /* 0x001fe400078e0008 */
[----:B------:R-:W-:Y:S02]  /*72a0*/  IMAD.MOV.U32 R30, RZ, RZ, R54 ;  /* 0x000000ffff1e7224 */ /* 0x000fe400078e0036 */
[----:B------:R-:W-:-:S04]  /*72b0*/  IMAD.HI.U32 R10, R4, R13, RZ ;  /* 0x0000000d040a7227 */ /* 0x000fc800078e00ff */
[----:B------:R-:W-:Y:S02]  /*72c0*/  IMAD.MOV.U32 R54, RZ, RZ, R56 ;  /* 0x000000ffff367224 */ /* 0x000fe400078e0038 */
[C---:B------:R-:W-:Y:S02]  /*72d0*/  IMAD R12, R0.reuse, R14, R12 ;  /* 0x0000000e000c7224 */ /* 0x040fe400078e020c */
[----:B------:R-:W-:Y:S01]  /*72e0*/  @!P4 IMAD.MOV R3, RZ, RZ, -R3 ;  /* 0x000000ffff03c224 */ /* 0x000fe200078e0a03 */
[----:B------:R-:W-:Y:S01]  /*72f0*/  ISETP.GT.U32.AND P4, PT, R0, R9, PT ;  /* 0x000000090000720c */ /* 0x000fe20003f84070 */
[----:B------:R-:W-:Y:S02]  /*7300*/  IMAD.MOV R10, RZ, RZ, -R10 ;  /* 0x000000ffff0a7224 */ /* 0x000fe400078e0a0a */
[----:B------:R-:W-:Y:S01]  /*7310*/  @!P1 IMAD.IADD R6, R6, 0x1, -R0 ;  /* 0x0000000106069824 */ /* 0x000fe200078e0a00 */
[C---:B------:R-:W-:Y:S01]  /*7320*/  ISETP.GT.U32.AND P1, PT, R0.reuse, R12, PT ;  /* 0x0000000c0000720c */ /* 0x040fe20003f24070 */
[----:B------:R-:W-:-:S02]  /*7330*/  IMAD R10, R0, R10, R13 ;  /* 0x0000000a000a7224 */ /* 0x000fc400078e020d */
[--C-:B------:R-:W-:Y:S01]  /*7340*/  @!P2 IMAD.IADD R5, R5, 0x1, -R0.reuse ;  /* 0x000000010505a824 */ /* 0x100fe200078e0a00 */
[----:B------:R-:W-:Y:S01]  /*7350*/  ISETP.GE.AND P2, PT, R22, RZ, PT ;  /* 0x000000ff1600720c */ /* 0x000fe20003f46270 */
[----:B------:R-:W-:Y:S01]  /*7360*/  @!P6 IMAD.IADD R7, R7, 0x1, -R0 ;  /* 0x000000010707e824 */ /* 0x000fe200078e0a00 */
[----:B------:R-:W-:Y:S01]  /*7370*/  ISETP.GE.AND P6, PT, R25, RZ, PT ;  /* 0x000000ff1900720c */ /* 0x000fe20003fc6270 */
[----:B------:R-:W-:Y:S02]  /*7380*/  IMAD.MOV.U32 R25, RZ, RZ, R30 ;  /* 0x000000ffff197224 */ /* 0x000fe400078e001e */
[----:B------:R-:W-:Y:S01]  /*7390*/  @!P5 IMAD.IADD R11, R11, 0x1, -R0 ;  /* 0x000000010b0bd824 */ /* 0x000fe200078e0a00 */
[----:B------:R-:W-:Y:S01]  /*73a0*/  ISETP.GT.U32.AND P5, PT, R0, R10, PT ;  /* 0x0000000a0000720c */ /* 0x000fe20003fa4070 */
[----:B------:R-:W-:Y:S02]  /*73b0*/  IMAD.MOV.U32 R30, RZ, RZ, R31 ;  /* 0x000000ffff1e7224 */ /* 0x000fe400078e001f */
[----:B------:R-:W-:-:S02]  /*73c0*/  IMAD.MOV.U32 R31, RZ, RZ, R32 ;  /* 0x000000ffff1f7224 */ /* 0x000fc400078e0020 */
[----:B------:R-:W-:Y:S02]  /*73d0*/  IMAD.MOV.U32 R32, RZ, RZ, R34 ;  /* 0x000000ffff207224 */ /* 0x000fe400078e0022 */
[----:B------:R-:W-:Y:S02]  /*73e0*/  IMAD.MOV.U32 R34, RZ, RZ, R35 ;  /* 0x000000ffff227224 */ /* 0x000fe400078e0023 */
[--C-:B------:R-:W-:Y:S02]  /*73f0*/  @!P4 IMAD.IADD R9, R9, 0x1, -R0.reuse ;  /* 0x000000010909c824 */ /* 0x100fe400078e0a00 */
[----:B------:R-:W-:Y:S01]  /*7400*/  IMAD.MOV.U32 R15, RZ, RZ, R5 ;  /* 0x000000ffff0f7224 */ /* 0x000fe200078e0005 */
[----:B------:R-:W-:Y:S01]  /*7410*/  ISETP.GE.AND P4, PT, R26, RZ, PT ;  /* 0x000000ff1a00720c */ /* 0x000fe20003f86270 */
[----:B------:R-:W-:Y:S01]  /*7420*/  @!P1 IMAD.IADD R12, R12, 0x1, -R0 ;  /* 0x000000010c0c9824 */ /* 0x000fe200078e0a00 */
[----:B------:R-:W-:Y:S01]  /*7430*/  ISETP.GE.AND P1, PT, R29, RZ, PT ;  /* 0x000000ff1d00720c */ /* 0x000fe20003f26270 */
[----:B------:R-:W-:-:S02]  /*7440*/  IMAD.MOV.U32 R26, RZ, RZ, R31 ;  /* 0x000000ffff1a7224 */ /* 0x000fc400078e001f */
[----:B------:R-:W-:Y:S01]  /*7450*/  @!P3 IMAD.MOV R15, RZ, RZ, -R15 ;  /* 0x000000ffff0fb224 */ /* 0x000fe200078e0a0f */
[----:B------:R-:W-:Y:S01]  /*7460*/  ISETP.GT.U32.AND P3, PT, R0, R9, PT ;  /* 0x000000090000720c */ /* 0x000fe20003f64070 */
[----:B------:R-:W-:Y:S02]  /*7470*/  IMAD.MOV.U32 R29, RZ, RZ, R30 ;  /* 0x000000ffff1d7224 */ /* 0x000fe400078e001e */
[----:B------:R-:W-:Y:S02]  /*7480*/  IMAD.MOV.U32 R31, RZ, RZ, R34 ;  /* 0x000000ffff1f7224 */ /* 0x000fe400078e0022 */
[----:B------:R-:W-:Y:S01]  /*7490*/  @!P5 IMAD.IADD R10, R10, 0x1, -R0 ;  /* 0x000000010a0ad824 */ /* 0x000fe200078e0a00 */
[----:B------:R-:W-:-:S07]  /*74a0*/  IABS R13, R28 ;  /* 0x0000001c000d7213 */ /* 0x000fce0000000000 */
[----:B------:R-:W-:Y:S01]  /*74b0*/  @!P3 IMAD.IADD R9, R9, 0x1, -R0 ;  /* 0x000000010909b824 */ /* 0x000fe200078e0a00 */
[----:B------:R-:W-:Y:S01]  /*74c0*/  IABS R8, R27 ;  /* 0x0000001b00087213 */ /* 0x000fe20000000000 */
[----:B---3--:R-:W-:Y:S02]  /*74d0*/  IMAD.MOV.U32 R36, RZ, RZ, R37 ;  /* 0x000000ffff247224 */ /* 0x008fe400078e0025 */
[----:B------:R-:W-:Y:S02]  /*74e0*/  IMAD.MOV.U32 R37, RZ, RZ, R38 ;  /* 0x000000ffff257224 */ /* 0x000fe400078e0026 */
[----:B------:R-:W-:Y:S02]  /*74f0*/  IMAD.MOV.U32 R38, RZ, RZ, R44 ;  /* 0x000000ffff267224 */ /* 0x000fe400078e002c */
[----:B------:R-:W3:Y:S04]  /*7500*/  LDL.LU R44, [R1+0x4b0] ;  /* 0x0004b000012c7983 */ /* 0x000ee80000300800 */
[----:B------:R-:W3:Y:S04]  /*7510*/  LDL.LU R56, [R1+0x51c] ;  /* 0x00051c0001387983 */ /* 0x000ee80000300800 */
[----:B------:R0:W-:Y:S02]  /*7520*/  STL [R1+0x80], R2 ;  /* 0x0000800201007387 */ /* 0x0001e40000100800 */
[----:B0-----:R-:W-:-:S05]  /*7530*/  IABS R2, R24 ;  /* 0x0000001800027213 */ /* 0x001fca0000000000 */
[----:B------:R-:W-:Y:S01]  /*7540*/  IMAD.HI.U32 R14, R4, R2, RZ ;  /* 0x00000002040e7227 */ /* 0x000fe200078e00ff */
[----:B------:R0:W-:Y:S04]  /*7550*/  STL [R1+0x74], R3 ;  /* 0x0000740301007387 */ /* 0x0001e80000100800 */
[----:B------:R-:W-:Y:S01]  /*7560*/  IADD3 R14, -R14, RZ, RZ ;  /* 0x000000ff0e0e7210 */ /* 0x000fe20007ffe1ff */
[----:B------:R-:W-:Y:S02]  /*7570*/  IMAD.MOV.U32 R35, RZ, RZ, R37 ;  /* 0x000000ffff237224 */ /* 0x000fe400078e0025 */
[----:B------:R-:W-:Y:S02]  /*7580*/  IMAD.MOV.U32 R37, RZ, RZ, R38 ;  /* 0x000000ffff257224 */ /* 0x000fe400078e0026 */
[----:B----4-:R-:W-:-:S02]  /*7590*/  IMAD.MOV.U32 R38, RZ, RZ, R40 ;  /* 0x000000ffff267224 */ /* 0x010fc400078e0028 */
[----:B0-----:R-:W-:Y:S01]  /*75a0*/  IMAD.MOV.U32 R3, RZ, RZ, R6 ;  /* 0x000000ffff037224 */ /* 0x001fe200078e0006 */
[----:B------:R-:W4:Y:S01]  /*75b0*/  LDL.LU R40, [R1+0x424] ;  /* 0x0004240001287983 */ /* 0x000f220000300800 */
[----:B------:R-:W-:Y:S02]  /*75c0*/  IMAD.MOV.U32 R6, RZ, RZ, R7 ;  /* 0x000000ffff067224 */ /* 0x000fe400078e0007 */
[----:B------:R-:W-:Y:S02]  /*75d0*/  IMAD R2, R0, R14, R2 ;  /* 0x0000000e00027224 */ /* 0x000fe400078e0202 */
[----:B------:R-:W-:Y:S01]  /*75e0*/  IMAD.MOV.U32 R34, RZ, RZ, R37 ;  /* 0x000000ffff227224 */ /* 0x000fe200078e0025 */
[----:B------:R-:W-:Y:S01]  /*75f0*/  @!P2 IADD3 R6, -R6, RZ, RZ ;  /* 0x000000ff0606a210 */ /* 0x000fe20007ffe1ff */
[----:B------:R-:W-:Y:S02]  /*7600*/  IMAD.MOV.U32 R30, RZ, RZ, R38 ;  /* 0x000000ffff1e7224 */ /* 0x000fe400078e0026 */
[----:B------:R-:W-:Y:S01]  /*7610*/  @!P0 IMAD.MOV R3, RZ, RZ, -R3 ;  /* 0x000000ffff038224 */ /* 0x000fe200078e0a03 */
[----:B------:R-:W-:Y:S01]  /*7620*/  ISETP.GT.U32.AND P2, PT, R0, R2, PT ;  /* 0x000000020000720c */ /* 0x000fe20003f44070 */
[----:B--2---:R-:W-:-:S02]  /*7630*/  IMAD.MOV.U32 R37, RZ, RZ, R46 ;  /* 0x000000ffff257224 */ /* 0x004fc400078e002e */
[----:B------:R-:W-:Y:S02]  /*7640*/  IMAD.MOV.U32 R38, RZ, RZ, R54 ;  /* 0x000000ffff267224 */ /* 0x000fe400078e0036 */
[----:B------:R-:W-:Y:S01]  /*7650*/  IMAD.MOV.U32 R46, RZ, RZ, R55 ;  /* 0x000000ffff2e7224 */ /* 0x000fe200078e0037 */
[----:B------:R-:W2:Y:S04]  /*7660*/  LDL.LU R54, [R1+0x458] ;  /* 0x0004580001367983 */ /* 0x000ea80000300800 */
[----:B------:R-:W3:Y:S04]  /*7670*/  LDL.LU R55, [R1+0x4a0] ;  /* 0x0004a00001377983 */ /* 0x000ee80000300800 */
[----:B------:R-:W-:Y:S04]  /*7680*/  STL [R1+0x70], R15 ;  /* 0x0000700f01007387 */ /* 0x000fe80000100800 */
[----:B------:R0:W-:Y:S01]  /*7690*/  STL [R1+0x6c], R3 ;  /* 0x00006c0301007387 */ /* 0x0001e20000100800 */
[----:B------:R-:W-:Y:S01]  /*76a0*/  ISETP.GT.U32.AND P0, PT, R0, R10, PT ;  /* 0x0000000a0000720c */ /* 0x000fe20003f04070 */
[----:B0-----:R-:W-:-:S04]  /*76b0*/  IMAD.MOV.U32 R3, RZ, RZ, R11 ;  /* 0x000000ffff037224 */ /* 0x001fc800078e000b */
[----:B------:R-:W-:Y:S01]  /*76c0*/  @!P6 IMAD.MOV R3, RZ, RZ, -R3 ;  /* 0x000000ffff03e224 */ /* 0x000fe200078e0a03 */
[----:B------:R-:W-:Y:S01]  /*76d0*/  STL [R1+0x68], R6 ;  /* 0x0000680601007387 */ /* 0x000fe20000100800 */
[----:B------:R-:W-:Y:S01]  /*76e0*/  @!P2 IMAD.IADD R2, R2, 0x1, -R0 ;  /* 0x000000010202a824 */ /* 0x000fe200078e0a00 */
[----:B------:R-:W-:Y:S02]  /*76f0*/  ISETP.GE.AND P2, PT, R28, RZ, PT ;  /* 0x000000ff1c00720c */ /* 0x000fe40003f46270 */
[----:B------:R0:W-:Y:S01]  /*7700*/  STL [R1+0x64], R3 ;  /* 0x0000640301007387 */ /* 0x0001e20000100800 */
[----:B------:R-:W-:Y:S02]  /*7710*/  IMAD.MOV.U32 R28, RZ, RZ, R30 ;  /* 0x000000ffff1c7224 */ /* 0x000fe400078e001e */
[----:B------:R-:W-:Y:S02]  /*7720*/  IMAD.MOV.U32 R30, RZ, RZ, R31 ;  /* 0x000000ffff1e7224 */ /* 0x000fe400078e001f */
[----:B------:R-:W-:-:S02]  /*7730*/  IMAD.MOV.U32 R31, RZ, RZ, R32 ;  /* 0x000000ffff1f7224 */ /* 0x000fc400078e0020 */
[----:B0-----:R-:W-:Y:S02]  /*7740*/  IMAD.MOV.U32 R3, RZ, RZ, R9 ;  /* 0x000000ffff037224 */ /* 0x001fe400078e0009 */
[----:B------:R-:W-:Y:S02]  /*7750*/  IMAD.MOV.U32 R32, RZ, RZ, R43 ;  /* 0x000000ffff207224 */ /* 0x000fe400078e002b */
[----:B------:R-:W-:Y:S01]  /*7760*/  @!P4 IMAD.MOV R3, RZ, RZ, -R3 ;  /* 0x000000ffff03c224 */ /* 0x000fe200078e0a03 */
[----:B------:R-:W2:Y:S01]  /*7770*/  LDL.LU R43, [R1+0x43c] ;  /* 0x00043c00012b7983 */ /* 0x000ea20000300800 */
[----:B------:R-:W-:Y:S01]  /*7780*/  @!P0 IMAD.IADD R10, R10, 0x1, -R0 ;  /* 0x000000010a0a8824 */ /* 0x000fe200078e0a00 */
[----:B------:R-:W-:Y:S01]  /*7790*/  ISETP.GE.AND P0, PT, R27, RZ, PT ;  /* 0x000000ff1b00720c */ /* 0x000fe20003f06270 */
[----:B------:R-:W-:Y:S01]  /*77a0*/  IMAD.MOV.U32 R27, RZ, RZ, R30 ;  /* 0x000000ffff1b7224 */ /* 0x000fe200078e001e */
[----:B------:R-:W3:Y:S01]  /*77b0*/  LDL.LU R22, [R1+0x414] ;  /* 0x0004140001167983 */ /* 0x000ee20000300800 */
[----:B------:R-:W-:-:S03]  /*77c0*/  IMAD.MOV.U32 R30, RZ, RZ, R32 ;  /* 0x000000ffff1e7224 */ /* 0x000fc600078e0020 */
[----:B------:R0:W-:Y:S04]  /*77d0*/  STL [R1+0x60], R3 ;  /* 0x0000600301007387 */ /* 0x0001e80000100800 */
[----:B------:R-:W2:Y:S01]  /*77e0*/  LDL.LU R32, [R1+0x430] ;  /* 0x0004300001207983 */ /* 0x000ea20000300800 */
[----:B------:R-:W-:Y:S01]  /*77f0*/  ISETP.GT.U32.AND P5, PT, R0, R12, PT ;  /* 0x0000000c0000720c */ /* 0x000fe20003fa4070 */
[----:B------:R-:W-:-:S04]  /*7800*/  IMAD.HI.U32 R5, R4, R8, RZ ;  /* 0x0000000804057227 */ /* 0x000fc800078e00ff */
[----:B------:R-:W-:-:S04]  /*7810*/  IMAD.MOV R5, RZ, RZ, -R5 ;  /* 0x000000ffff057224 */ /* 0x000fc800078e0a05 */
[----:B------:R-:W-:-:S04]  /*7820*/  IMAD R5, R0, R5, R8 ;  /* 0x0000000500057224 */ /* 0x000fc800078e0208 */
[----:B------:R-:W-:Y:S01]  /*7830*/  @!P5 IMAD.IADD R12, R12, 0x1, -R0 ;  /* 0x000000010c0cd824 */ /* 0x000fe200078e0a00 */
[----:B------:R-:W-:Y:S01]  /*7840*/  ISETP.GT.U32.AND P5, PT, R0, R5, PT ;  /* 0x000000050000720c */ /* 0x000fe20003fa4070 */
[----:B------:R-:W-:Y:S01]  /*7850*/  IMAD.HI.U32 R6, R4, R13, RZ ;  /* 0x0000000d04067227 */ /* 0x000fe200078e00ff */
[----:B------:R-:W-:-:S03]  /*7860*/  ISETP.GE.AND P6, PT, R23, RZ, PT ;  /* 0x000000ff1700720c */ /* 0x000fc60003fc6270 */
[----:B------:R-:W-:Y:S01]  /*7870*/  IMAD.MOV R6, RZ, RZ, -R6 ;  /* 0x000000ffff067224 */ /* 0x000fe200078e0a06 */
[----:B------:R-:W-:-:S03]  /*7880*/  MOV R11, R12 ;  /* 0x0000000c000b7202 */ /* 0x000fc60000000f00 */
[----:B------:R-:W-:-:S04]  /*7890*/  IMAD R13, R0, R6, R13 ;  /* 0x00000006000d7224 */ /* 0x000fc800078e020d */
[----:B------:R-:W-:Y:S01]  /*78a0*/  @!P5 IMAD.IADD R5, R5, 0x1, -R0 ;  /* 0x000000010505d824 */ /* 0x000fe200078e0a00 */
[----:B------:R-:W-:Y:S01]  /*78b0*/  ISETP.GT.U32.AND P4, PT, R0, R2, PT ;  /* 0x000000020000720c */ /* 0x000fe20003f84070 */
[----:B------:R-:W-:-:S03]  /*78c0*/  @!P1 IMAD.MOV R11, RZ, RZ, -R11 ;  /* 0x000000ffff0b9224 */ /* 0x000fc600078e0a0b */
[C---:B------:R-:W-:Y:S02]  /*78d0*/  ISETP.GT.U32.AND P5, PT, R0.reuse, R5, PT ;  /* 0x000000050000720c */ /* 0x040fe40003fa4070 */
[----:B------:R-:W-:Y:S01]  /*78e0*/  ISETP.GT.U32.AND P1, PT, R0, R13, PT ;  /* 0x0000000d0000720c */ /* 0x000fe20003f24070 */
[----:B0-----:R-:W-:Y:S01]  /*78f0*/  IMAD.MOV.U32 R3, RZ, RZ, R10 ;  /* 0x000000ffff037224 */ /* 0x001fe200078e000a */
[----:B------:R-:W-:Y:S01]  /*7900*/  ISETP.GE.AND P3, PT, R24, RZ, PT ;  /* 0x000000ff1800720c */ /* 0x000fe20003f66270 */
[----:B------:R-:W-:Y:S02]  /*7910*/  IMAD.MOV.U32 R23, RZ, RZ, R31 ;  /* 0x000000ffff177224 */ /* 0x000fe400078e001f */
[----:B------:R-:W-:Y:S02]  /*7920*/  @!P6 IMAD.MOV R3, RZ, RZ, -R3 ;  /* 0x000000ffff03e224 */ /* 0x000fe400078e0a03 */
[----:B------:R-:W-:Y:S02]  /*7930*/  IMAD.MOV.U32 R24, RZ, RZ, R30 ;  /* 0x000000ffff187224 */ /* 0x000fe400078e001e */
[----:B------:R-:W-:-:S02]  /*7940*/  @!P4 IMAD.IADD R2, R2, 0x1, -R0 ;  /* 0x000000010202c824 */ /* 0x000fc400078e0a00 */
[--C-:B------:R-:W-:Y:S01]  /*7950*/  @!P5 IMAD.IADD R5, R5, 0x1, -R0.reuse ;  /* 0x000000010505d824 */ /* 0x100fe200078e0a00 */
[----:B------:R-:W-:Y:S01]  /*7960*/  IABS R6, R29 ;  /* 0x0000001d00067213 */ /* 0x000fe20000000000 */
[----:B------:R-:W-:Y:S01]  /*7970*/  @!P1 IMAD.IADD R13, R13, 0x1, -R0 ;  /* 0x000000010d0d9824 */ /* 0x000fe200078e0a00 */
[----:B------:R-:W-:Y:S01]  /*7980*/  ISETP.GE.AND P1, PT, R29, RZ, PT ;  /* 0x000000ff1d00720c */ /* 0x000fe20003f26270 */
[----:B------:R-:W-:Y:S01]  /*7990*/  @!P3 IMAD.MOV R2, RZ, RZ, -R2 ;  /* 0x000000ffff02b224 */ /* 0x000fe200078e0a02 */
[----:B------:R-:W-:Y:S02]  /*79a0*/  IABS R8, R26 ;  /* 0x0000001a00087213 */ /* 0x000fe40000000000 */
[----:B------:R-:W-:Y:S01]  /*79b0*/  ISETP.GE.AND P4, PT, R26, RZ, PT ;  /* 0x000000ff1a00720c */ /* 0x000fe20003f86270 */
[----:B----4-:R-:W-:Y:S02]  /*79c0*/  IMAD.MOV.U32 R31, RZ, RZ, R40 ;  /* 0x000000ffff1f7224 */ /* 0x010fe400078e0028 */
[----:B------:R-:W4:Y:S02]  /*79d0*/  LDL.LU R40, [R1+0x440] ;  /* 0x0004400001287983 */ /* 0x000f240000300800 */
[----:B------:R-:W-:-:S02]  /*79e0*/  IMAD.MOV.U32 R30, RZ, RZ, R31 ;  /* 0x000000ffff1e7224 */ /* 0x000fc400078e001f */
[----:B------:R-:W-:Y:S04]  /*79f0*/  STL [R1+0x4c], R11 ;  /* 0x00004c0b01007387 */ /* 0x000fe80000100800 */
[----:B------:R0:W-:Y:S01]  /*7a00*/  STL [R1+0x48], R3 ;  /* 0x0000480301007387 */ /* 0x0001e20000100800 */
[----:B------:R-:W-:Y:S01]  /*7a10*/  MOV R29, R30 ;  /* 0x0000001e001d7202 */ /* 0x000fe20000000f00 */
[----:B0-----:R-:W-:-:S04]  /*7a20*/  IMAD.MOV.U32 R3, RZ, RZ, R5 ;  /* 0x000000ffff037224 */ /* 0x001fc800078e0005 */
[----:B------:R-:W-:Y:S02]  /*7a30*/  @!P0 IMAD.MOV R3, RZ, RZ, -R3 ;  /* 0x000000ffff038224 */ /* 0x000fe400078e0a03 */
[----:B--2---:R-:W-:Y:S02]  /*7a40*/  IMAD.MOV.U32 R31, RZ, RZ, R32 ;  /* 0x000000ffff1f7224 */ /* 0x004fe400078e0020 */
[----:B------:R-:W-:Y:S02]  /*7a50*/  IMAD.MOV.U32 R32, RZ, RZ, R33 ;  /* 0x000000ffff207224 */ /* 0x000fe400078e0021 */
[----:B------:R-:W-:Y:S02]  /*7a60*/  IMAD.MOV.U32 R33, RZ, RZ, R34 ;  /* 0x000000ffff217224 */ /* 0x000fe400078e0022 */
[----:B------:R-:W-:Y:S02]  /*7a70*/  IMAD.MOV.U32 R34, RZ, RZ, R41 ;  /* 0x000000ffff227224 */ /* 0x000fe400078e0029 */
[----:B------:R-:W-:Y:S01]  /*7a80*/  IMAD.MOV.U32 R30, RZ, RZ, R32 ;  /* 0x000000ffff1e7224 */ /* 0x000fe200078e0020 */
[----:B------:R-:W2:Y:S01]  /*7a90*/  LDL.LU R41, [R1+0x448] ;  /* 0x0004480001297983 */ /* 0x000ea20000300800 */
[----:B------:R-:W-:-:S02]  /*7aa0*/  IMAD.MOV.U32 R32, RZ, RZ, R33 ;  /* 0x000000ffff207224 */ /* 0x000fc400078e0021 */
[----:B------:R-:W-:Y:S01]  /*7ab0*/  IMAD.MOV.U32 R33, RZ, RZ, R34 ;  /* 0x000000ffff217224 */ /* 0x000fe200078e0022 */
[----:B------:R-:W-:Y:S01]  /*7ac0*/  STL [R1+0x38], R2 ;  /* 0x0000380201007387 */ /* 0x000fe20000100800 */
[----:B------:R-:W-:Y:S02]  /*7ad0*/  IMAD.MOV.U32 R34, RZ, RZ, R39 ;  /* 0x000000ffff227224 */ /* 0x000fe400078e0027 */
[----:B------:R-:W-:Y:S02]  /*7ae0*/  IMAD.MOV.U32 R39, RZ, RZ, R43 ;  /* 0x000000ffff277224 */ /* 0x000fe400078e002b */
[----:B------:R-:W2:Y:S01]  /*7af0*/  LDL.LU R43, [R1+0x490] ;  /* 0x00049000012b7983 */ /* 0x000ea20000300800 */
[----:B------:R-:W-:Y:S02]  /*7b00*/  IMAD.MOV.U32 R26, RZ, RZ, R30 ;  /* 0x000000ffff1a7224 */ /* 0x000fe400078e001e */
[----:B------:R-:W-:Y:S01]  /*7b10*/  IMAD.MOV.U32 R30, RZ, RZ, R31 ;  /* 0x000000ffff1e7224 */ /* 0x000fe200078e001f */
[----:B------:R0:W-:Y:S04]  /*7b20*/  STL [R1+0x34], R3 ;  /* 0x0000340301007387 */ /* 0x0001e80000100800 */
[----:B------:R-:W4:Y:S01]  /*7b30*/  LDL.LU R31, [R1+0x42c] ;  /* 0x00042c00011f7983 */ /* 0x000f220000300800 */
[----:B------:R-:W-:-:S05]  /*7b40*/  IABS R7, R25 ;  /* 0x0000001900077213 */ /* 0x000fca0000000000 */
[----:B------:R-:W-:-:S04]  /*7b50*/  IMAD.HI.U32 R9, R4, R7, RZ ;  /* 0x0000000704097227 */ /* 0x000fc800078e00ff */
[----:B------:R-:W-:-:S04]  /*7b60*/  IMAD.MOV R9, RZ, RZ, -R9 ;  /* 0x000000ffff097224 */ /* 0x000fc800078e0a09 */
[----:B------:R-:W-:-:S05]  /*7b70*/  IMAD R11, R0, R9, R7 ;  /* 0x00000009000b7224 */ /* 0x000fca00078e0207 */
[C---:B------:R-:W-:Y:S02]  /*7b80*/  ISETP.GT.U32.AND P5, PT, R0.reuse, R11, PT ;  /* 0x0000000b0000720c */ /* 0x040fe40003fa4070 */
[----:B------:R-:W-:Y:S01]  /*7b90*/  ISETP.GT.U32.AND P3, PT, R0, R13, PT ;  /* 0x0000000d0000720c */ /* 0x000fe20003f64070 */
[----:B------:R-:W-:-:S04]  /*7ba0*/  IMAD.HI.U32 R10, R4, R8, RZ ;  /* 0x00000008040a7227 */ /* 0x000fc800078e00ff */
[----:B------:R-:W-:-:S06]  /*7bb0*/  IMAD.MOV R10, RZ, RZ, -R10 ;  /* 0x000000ffff0a7224 */ /* 0x000fcc00078e0a0a */
[--C-:B------:R-:W-:Y:S02]  /*7bc0*/  @!P5 IMAD.IADD R11, R11, 0x1, -R0.reuse ;  /* 0x000000010b0bd824 */ /* 0x100fe400078e0a00 */
[----:B------:R-:W-:-:S03]  /*7bd0*/  @!P3 IMAD.IADD R13, R13, 0x1, -R0 ;  /* 0x000000010d0db824 */ /* 0x000fc600078e0a00 */
[C---:B------:R-:W-:Y:S01]  /*7be0*/  ISETP.GT.U32.AND P5, PT, R0.reuse, R11, PT ;  /* 0x0000000b0000720c */ /* 0x040fe20003fa4070 */
[C---:B------:R-:W-:Y:S01]  /*7bf0*/  IMAD R8, R0.reuse, R10, R8 ;  /* 0x0000000a00087224 */ /* 0x040fe200078e0208 */
[----:B0-----:R-:W-:Y:S02]  /*7c00*/  MOV R3, R13 ;  /* 0x0000000d00037202 */ /* 0x001fe40000000f00 */
[----:B------:R-:W-:Y:S02]  /*7c10*/  ISETP.GE.AND P6, PT, R25, RZ, PT ;  /* 0x000000ff1900720c */ /* 0x000fe40003fc6270 */
[----:B------:R-:W-:Y:S01]  /*7c20*/  ISETP.GT.U32.AND P0, PT, R0, R8, PT ;  /* 0x000000080000720c */ /* 0x000fe20003f04070 */
[----:B------:R-:W-:-:S06]  /*7c30*/  @!P2 IMAD.MOV R3, RZ, RZ, -R3 ;  /* 0x000000ffff03a224 */ /* 0x000fcc00078e0a03 */
[----:B------:R-:W-:Y:S01]  /*7c40*/  @!P5 IMAD.IADD R11, R11, 0x1, -R0 ;  /* 0x000000010b0bd824 */ /* 0x000fe200078e0a00 */
[----:B------:R0:W-:Y:S01]  /*7c50*/  STL [R1+0x2c], R3 ;  /* 0x00002c0301007387 */ /* 0x0001e20000100800 */
[----:B------:R-:W-:-:S04]  /*7c60*/  IABS R9, R28 ;  /* 0x0000001c00097213 */ /* 0x000fc80000000000 */
[----:B------:R-:W-:Y:S02]  /*7c70*/  @!P0 IMAD.IADD R8, R8, 0x1, -R0 ;  /* 0x0000000108088824 */ /* 0x000fe400078e0a00 */
[----:B0-----:R-:W-:Y:S01]  /*7c80*/  IMAD.MOV.U32 R3, RZ, RZ, R11 ;  /* 0x000000ffff037224 */ /* 0x001fe200078e000b */
[----:B------:R-:W-:-:S03]  /*7c90*/  ISETP.GE.AND P0, PT, R28, RZ, PT ;  /* 0x000000ff1c00720c */ /* 0x000fc60003f06270 */
[----:B------:R-:W-:-:S05]  /*7ca0*/  @!P6 IMAD.MOV R3, RZ, RZ, -R3 ;  /* 0x000000ffff03e224 */ /* 0x000fca00078e0a03 */
[----:B------:R0:W-:Y:S01]  /*7cb0*/  STL [R1+0x30], R3 ;  /* 0x0000300301007387 */ /* 0x0001e20000100800 */
[----:B------:R-:W-:-:S04]  /*7cc0*/  IMAD.HI.U32 R7, R4, R6, RZ ;  /* 0x0000000604077227 */ /* 0x000fc800078e00ff */
[----:B------:R-:W-:Y:S02]  /*7cd0*/  IMAD.MOV R7, RZ, RZ, -R7 ;  /* 0x000000ffff077224 */ /* 0x000fe400078e0a07 */
[----:B------:R-:W-:-:S04]  /*7ce0*/  IMAD.HI.U32 R12, R4, R9, RZ ;  /* 0x00000009040c7227 */ /* 0x000fc800078e00ff */
[----:B------:R-:W-:Y:S02]  /*7cf0*/  IMAD R6, R0, R7, R6 ;  /* 0x0000000700067224 */ /* 0x000fe400078e0206 */
[----:B------:R-:W-:-:S03]  /*7d00*/  IMAD.MOV R12, RZ, RZ, -R12 ;  /* 0x000000ffff0c7224 */ /* 0x000fc600078e0a0c */
[C---:B------:R-:W-:Y:S01]  /*7d10*/  ISETP.GT.U32.AND P3, PT, R0.reuse, R6, PT ;  /* 0x000000060000720c */ /* 0x040fe20003f64070 */
[C---:B------:R-:W-:Y:S01]  /*7d20*/  IMAD R9, R0.reuse, R12, R9 ;  /* 0x0000000c00097224 */ /* 0x040fe200078e0209 */
[----:B---3--:R-:W-:Y:S02]  /*7d30*/  IABS R10, R22 ;  /* 0x00000016000a7213 */ /* 0x008fe40000000000 */
[----:B------:R-:W-:Y:S02]  /*7d40*/  IABS R2, R23 ;  /* 0x0000001700027213 */ /* 0x000fe40000000000 */
[----:B------:R-:W-:Y:S01]  /*7d50*/  ISETP.GT.U32.AND P5, PT, R0, R9, PT ;  /* 0x000000090000720c */ /* 0x000fe20003fa4070 */
[----:B----4-:R-:W-:Y:S02]  /*7d60*/  IMAD.MOV.U32 R28, RZ, RZ, R31 ;  /* 0x000000ffff1c7224 */ /* 0x010fe400078e001f */
[----:B------:R-:W-:Y:S02]  /*7d70*/  IMAD.MOV.U32 R31, RZ, RZ, R40 ;  /* 0x000000ffff1f7224 */ /* 0x000fe400078e0028 */
[----:B------:R-:W-:-:S02]  /*7d80*/  IMAD.MOV.U32 R40, RZ, RZ, R51 ;  /* 0x000000ffff287224 */ /* 0x000fc400078e0033 */
[----:B------:R-:W-:Y:S02]  /*7d90*/  IMAD.MOV.U32 R51, RZ, RZ, R52 ;  /* 0x000000ffff337224 */ /* 0x000fe400078e0034 */
[----:B------:R-:W3:Y:S01]  /*7da0*/  LDL.LU R52, [R1+0x44c] ;  /* 0x00044c0001347983 */ /* 0x000ee20000300800 */
[----:B------:R-:W-:-:S04]  /*7db0*/  IMAD.HI.U32 R14, R4, R10, RZ ;  /* 0x0000000a040e7227 */ /* 0x000fc800078e00ff */
[----:B------:R-:W-:-:S04]  /*7dc0*/  IMAD.HI.U32 R5, R4, R2, RZ ;  /* 0x0000000204057227 */ /* 0x000fc800078e00ff */
[----:B------:R-:W-:Y:S02]  /*7dd0*/  IMAD.MOV R14, RZ, RZ, -R14 ;  /* 0x000000ffff0e7224 */ /* 0x000fe400078e0a0e */
[----:B------:R-:W-:Y:S02]  /*7de0*/  IMAD.MOV R5, RZ, RZ, -R5 ;  /* 0x000000ffff057224 */ /* 0x000fe400078e0a05 */
[----:B------:R-:W-:Y:S02]  /*7df0*/  @!P3 IMAD.IADD R6, R6, 0x1, -R0 ;  /* 0x000000010606b824 */ /* 0x000fe400078e0a00 */
[C---:B------:R-:W-:Y:S02]  /*7e00*/  IMAD R10, R0.reuse, R14, R10 ;  /* 0x0000000e000a7224 */ /* 0x040fe400078e020a */
[C---:B------:R-:W-:Y:S01]  /*7e10*/  IMAD R2, R0.reuse, R5, R2 ;  /* 0x0000000500027224 */ /* 0x040fe200078e0202 */
[----:B------:R-:W-:Y:S01]  /*7e20*/  IABS R5, R24 ;  /* 0x0000001800057213 */ /* 0x000fe20000000000 */
[----:B------:R-:W-:Y:S01]  /*7e30*/  @!P5 IMAD.IADD R9, R9, 0x1, -R0 ;  /* 0x000000010909d824 */ /* 0x000fe200078e0a00 */
[----:B------:R-:W-:-:S02]  /*7e40*/  ISETP.GT.U32.AND P5, PT, R0, R6, PT ;  /* 0x000000060000720c */ /* 0x000fc40003fa4070 */
[----:B------:R-:W-:Y:S01]  /*7e50*/  ISETP.GT.U32.AND P6, PT, R0, R10, PT ;  /* 0x0000000a0000720c */ /* 0x000fe20003fc4070 */
[----:B------:R-:W-:Y:S01]  /*7e60*/  IMAD.HI.U32 R13, R4, R5, RZ ;  /* 0x00000005040d7227 */ /* 0x000fe200078e00ff */
[----:B------:R-:W-:Y:S02]  /*7e70*/  IABS R7, R27 ;  /* 0x0000001b00077213 */ /* 0x000fe40000000000 */
[----:B------:R-:W-:Y:S01]  /*7e80*/  ISETP.GT.U32.AND P3, PT, R0, R8, PT ;  /* 0x000000080000720c */ /* 0x000fe20003f64070 */
[----:B------:R-:W-:Y:S02]  /*7e90*/  IMAD.MOV R13, RZ, RZ, -R13 ;  /* 0x000000ffff0d7224 */ /* 0x000fe400078e0a0d */
[----:B------:R-:W-:-:S04]  /*7ea0*/  IMAD.HI.U32 R12, R4, R7, RZ ;  /* 0x00000007040c7227 */ /* 0x000fc800078e00ff */
[----:B------:R-:W-:Y:S02]  /*7eb0*/  IMAD R5, R0, R13, R5 ;  /* 0x0000000d00057224 */ /* 0x000fe400078e0205 */
[----:B------:R-:W-:Y:S01]  /*7ec0*/  @!P5 IMAD.IADD R6, R6, 0x1, -R0 ;  /* 0x000000010606d824 */ /* 0x000fe200078e0a00 */
[----:B------:R-:W-:Y:S01]  /*7ed0*/  ISETP.GT.U32.AND P5, PT, R0, R2, PT ;  /* 0x000000020000720c */ /* 0x000fe20003fa4070 */
[----:B------:R-:W-:Y:S02]  /*7ee0*/  IMAD.MOV R12, RZ, RZ, -R12 ;  /* 0x000000ffff0c7224 */ /* 0x000fe400078e0a0c */
[--C-:B------:R-:W-:Y:S01]  /*7ef0*/  @!P6 IMAD.IADD R10, R10, 0x1, -R0.reuse ;  /* 0x000000010a0ae824 */ /* 0x100fe200078e0a00 */
[C---:B------:R-:W-:Y:S01]  /*7f00*/  ISETP.GT.U32.AND P6, PT, R0.reuse, R5, PT ;  /* 0x000000050000720c */ /* 0x040fe20003fc4070 */
[----:B------:R-:W-:Y:S02]  /*7f10*/  IMAD R7, R0, R12, R7 ;  /* 0x0000000c00077224 */ /* 0x000fe400078e0207 */
[----:B------:R-:W-:-:S03]  /*7f20*/  @!P3 IMAD.IADD R8, R8, 0x1, -R0 ;  /* 0x000000010808b824 */ /* 0x000fc600078e0a00 */
[----:B------:R-:W-:Y:S01]  /*7f30*/  ISETP.GT.U32.AND P3, PT, R0, R7, PT ;  /* 0x000000070000720c */ /* 0x000fe20003f64070 */
[----:B0-----:R-:W-:Y:S01]  /*7f40*/  IMAD.MOV.U32 R3, RZ, RZ, R8 ;  /* 0x000000ffff037224 */ /* 0x001fe200078e0008 */
[----:B------:R-:W-:Y:S01]  /*7f50*/  IABS R12, R29 ;  /* 0x0000001d000c7213 */ /* 0x000fe20000000000 */
[--C-:B------:R-:W-:Y:S01]  /*7f60*/  @!P5 IMAD.IADD R2, R2, 0x1, -R0.reuse ;  /* 0x000000010202d824 */ /* 0x100fe200078e0a00 */
[----:B------:R-:W-:Y:S01]  /*7f70*/  IABS R11, R26 ;  /* 0x0000001a000b7213 */ /* 0x000fe20000000000 */
[----:B------:R-:W-:Y:S01]  /*7f80*/  @!P4 IMAD.MOV R3, RZ, RZ, -R3 ;  /* 0x000000ffff03c224 */ /* 0x000fe200078e0a03 */
[C---:B------:R-:W-:Y:S01]  /*7f90*/  ISETP.GT.U32.AND P2, PT, R0.reuse, R9, PT ;  /* 0x000000090000720c */ /* 0x040fe20003f44070 */
[----:B------:R-:W-:Y:S01]  /*7fa0*/  @!P6 IMAD.IADD R5, R5, 0x1, -R0 ;  /* 0x000000010505e824 */ /* 0x000fe200078e0a00 */
[----:B------:R-:W-:Y:S01]  /*7fb0*/  ISETP.GT.U32.AND P4, PT, R0, R10, PT ;  /* 0x0000000a0000720c */ /* 0x000fe20003f84070 */
[----:B------:R-:W-:Y:S01]  /*7fc0*/  IMAD.HI.U32 R14, R4, R12, RZ ;  /* 0x0000000c040e7227 */ /* 0x000fe200078e00ff */
[----:B------:R-:W-:-:S03]  /*7fd0*/  ISETP.GT.U32.AND P6, PT, R0, R2, PT ;  /* 0x000000020000720c */ /* 0x000fc60003fc4070 */
[----:B------:R-:W-:Y:S01]  /*7fe0*/  IMAD.HI.U32 R13, R4, R11, RZ ;  /* 0x0000000b040d7227 */ /* 0x000fe200078e00ff */
[----:B------:R-:W-:-:S03]  /*7ff0*/  @!P3 IADD3 R7, R7, -R0, RZ ;  /* 0x800000000707b210 */ /* 0x000fc60007ffe0ff */
[----:B------:R-:W-:Y:S02]  /*8000*/  IMAD.MOV R14, RZ, RZ, -R14 ;  /* 0x000000ffff0e7224 */ /* 0x000fe400078e0a0e */
[----:B------:R-:W-:Y:S02]  /*8010*/  IMAD.MOV R13, RZ, RZ, -R13 ;  /* 0x000000ffff0d7224 */ /* 0x000fe400078e0a0d */
[----:B------:R-:W-:Y:S02]  /*8020*/  IMAD.MOV.U32 R25, RZ, RZ, R30 ;  /* 0x000000ffff197224 */ /* 0x000fe400078e001e */
[----:B------:R-:W-:Y:S02]  /*8030*/  IMAD.MOV.U32 R30, RZ, RZ, R34 ;  /* 0x000000ffff1e7224 */ /* 0x000fe400078e0022 */
[----:B------:R-:W-:Y:S01]  /*8040*/  @!P1 IMAD.MOV R6, RZ, RZ, -R6 ;  /* 0x000000ffff069224 */ /* 0x000fe200078e0a06 */
[C---:B------:R-:W-:Y:S01]  /*8050*/  ISETP.GT.U32.AND P1, PT, R0.reuse, R5, PT ;  /* 0x000000050000720c */ /* 0x040fe20003f24070 */
[C---:B------:R-:W-:Y:S01]  /*8060*/  IMAD R8, R0.reuse, R14, R12 ;  /* 0x0000000e00087224 */ /* 0x040fe200078e020c */
[----:B------:R-:W-:Y:S01]  /*8070*/  ISETP.GE.AND P3, PT, R27, RZ, PT ;  /* 0x000000ff1b00720c */ /* 0x000fe20003f66270 */
[C---:B------:R-:W-:Y:S01]  /*8080*/  IMAD R11, R0.reuse, R13, R11 ;  /* 0x0000000d000b7224 */ /* 0x040fe200078e020b */
[----:B------:R-:W-:Y:S01]  /*8090*/  ISETP.GT.U32.AND P5, PT, R0, R7, PT ;  /* 0x000000070000720c */ /* 0x000fe20003fa4070 */
[----:B------:R-:W-:-:S02]  /*80a0*/  IMAD.MOV.U32 R27, RZ, RZ, R30 ;  /* 0x000000ffff1b7224 */ /* 0x000fc400078e001e */
[----:B------:R-:W-:Y:S02]  /*80b0*/  IMAD.MOV.U32 R30, RZ, RZ, R37 ;  /* 0x000000ffff1e7224 */ /* 0x000fe400078e0025 */
[----:B------:R-:W-:Y:S02]  /*80c0*/  IMAD.MOV.U32 R34, RZ, RZ, R57 ;  /* 0x000000ffff227224 */ /* 0x000fe400078e0039 */
[--C-:B------:R-:W-:Y:S01]  /*80d0*/  @!P2 IMAD.IADD R9, R9, 0x1, -R0.reuse ;  /* 0x000000010909a824 */ /* 0x100fe200078e0a00 */
[----:B------:R-:W4:Y:S01]  /*80e0*/  LDL.LU R57, [R1+0x4c8] ;  /* 0x0004c80001397983 */ /* 0x000f220000300800 */
[----:B------:R-:W-:Y:S01]  /*80f0*/  IMAD.MOV.U32 R37, RZ, RZ, R39 ;  /* 0x000000ffff257224 */ /* 0x000fe200078e0027 */
[----:B------:R-:W-:Y:S01]  /*8100*/  ISETP.GE.AND P2, PT, R22, RZ, PT ;  /* 0x000000ff1600720c */ /* 0x000fe20003f46270 */
[--C-:B------:R-:W-:Y:S01]  /*8110*/  @!P4 IMAD.IADD R10, R10, 0x1, -R0.reuse ;  /* 0x000000010a0ac824 */ /* 0x100fe200078e0a00 */
[----:B------:R-:W-:Y:S01]  /*8120*/  ISETP.GT.U32.AND P4, PT, R0, R8, PT ;  /* 0x000000080000720c */ /* 0x000fe20003f84070 */
[----:B------:R-:W-:Y:S01]  /*8130*/  @!P6 IMAD.IADD R2, R2, 0x1, -R0 ;  /* 0x000000010202e824 */ /* 0x000fe200078e0a00 */
[----:B------:R-:W-:Y:S01]  /*8140*/  ISETP.GT.U32.AND P6, PT, R0, R11, PT ;  /* 0x0000000b0000720c */ /* 0x000fe20003fc4070 */
[----:B------:R-:W-:-:S02]  /*8150*/  IMAD.MOV.U32 R39, RZ, RZ, R58 ;  /* 0x000000ffff277224 */ /* 0x000fc400078e003a */
[----:B------:R-:W4:Y:S04]  /*8160*/  LDL.LU R58, [R1+0x55c] ;  /* 0x00055c00013a7983 */ /* 0x000f280000300800 */
[----:B------:R0:W-:Y:S04]  /*8170*/  STL [R1+0x28], R3 ;  /* 0x0000280301007387 */ /* 0x0001e80000100800 */
[----:B------:R1:W-:Y:S01]  /*8180*/  STL [R1+0x31c], R6 ;  /* 0x00031c0601007387 */ /* 0x0003e20000100800 */
[----:B------:R-:W-:Y:S02]  /*8190*/  @!P1 IMAD.IADD R5, R5, 0x1, -R0 ;  /* 0x0000000105059824 */ /* 0x000fe400078e0a00 */
[----:B0-----:R-:W-:Y:S01]  /*81a0*/  IMAD.MOV.U32 R3, RZ, RZ, R9 ;  /* 0x000000ffff037224 */ /* 0x001fe200078e0009 */
[----:B-1----:R-:W-:-:S03]  /*81b0*/  IABS R6, R28 ;  /* 0x0000001c00067213 */ /* 0x002fc60000000000 */
[----:B------:R-:W-:Y:S01]  /*81c0*/  @!P0 IMAD.MOV R3, RZ, RZ, -R3 ;  /* 0x000000ffff038224 */ /* 0x000fe200078e0a03 */
[----:B------:R-:W-:Y:S01]  /*81d0*/  ISETP.GE.AND P1, PT, R29, RZ, PT ;  /* 0x000000ff1d00720c */ /* 0x000fe20003f26270 */
[----:B------:R-:W-:Y:S02]  /*81e0*/  @!P5 IMAD.IADD R7, R7, 0x1, -R0 ;  /* 0x000000010707d824 */ /* 0x000fe400078e0a00 */
[----:B------:R-:W-:Y:S01]  /*81f0*/  IMAD.HI.U32 R14, R4, R6, RZ ;  /* 0x00000006040e7227 */ /* 0x000fe200078e00ff */
[----:B------:R0:W-:Y:S03]  /*8200*/  STL [R1+0x324], R3 ;  /* 0x0003240301007387 */ /* 0x0001e60000100800 */
[----:B------:R-:W-:Y:S01]  /*8210*/  IMAD.MOV.U32 R29, RZ, RZ, R30 ;  /* 0x000000ffff1d7224 */ /* 0x000fe200078e001e */
[----:B------:R-:W-:Y:S01]  /*8220*/  MOV R30, R31 ;  /* 0x0000001f001e7202 */ /* 0x000fe20000000f00 */
[----:B------:R-:W-:Y:S01]  /*8230*/  IMAD.MOV.U32 R31, RZ, RZ, R32 ;  /* 0x000000ffff1f7224 */ /* 0x000fe200078e0020 */
[----:B------:R-:W-:Y:S01]  /*8240*/  IABS R9, R27 ;  /* 0x0000001b00097213 */ /* 0x000fe20000000000 */
[----:B--2---:R-:W-:-:S02]  /*8250*/  IMAD.MOV.U32 R32, RZ, RZ, R41 ;  /* 0x000000ffff207224 */ /* 0x004fc400078e0029 */
[----:B------:R-:W-:Y:S02]  /*8260*/  IMAD.MOV R14, RZ, RZ, -R14 ;  /* 0x000000ffff0e7224 */ /* 0x000fe400078e0a0e */
[--C-:B------:R-:W-:Y:S02]  /*8270*/  @!P4 IMAD.IADD R8, R8, 0x1, -R0.reuse ;  /* 0x000000010808c824 */ /* 0x100fe400078e0a00 */
[----:B------:R-:W-:Y:S02]  /*8280*/  @!P6 IMAD.IADD R11, R11, 0x1, -R0 ;  /* 0x000000010b0be824 */ /* 0x000fe400078e0a00 */
[----:B0-----:R-:W-:Y:S02]  /*8290*/  IMAD.MOV.U32 R3, RZ, RZ, R7 ;  /* 0x000000ffff037224 */ /* 0x001fe400078e0007 */
[----:B------:R-:W-:Y:S01]  /*82a0*/  @!P2 IMAD.MOV R10, RZ, RZ, -R10 ;  /* 0x000000ffff0aa224 */ /* 0x000fe200078e0a0a */
[----:B------:R-:W-:Y:S01]  /*82b0*/  ISETP.GE.AND P0, PT, R23, RZ, PT ;  /* 0x000000ff1700720c */ /* 0x000fe20003f06270 */
[----:B------:R-:W-:Y:S01]  /*82c0*/  IMAD.MOV.U32 R41, RZ, RZ, R49 ;  /* 0x000000ffff297224 */ /* 0x000fe200078e0031 */
[----:B------:R-:W-:Y:S01]  /*82d0*/  ISETP.GE.AND P5, PT, R24, RZ, PT ;  /* 0x000000ff1800720c */ /* 0x000fe20003fa6270 */
[----:B------:R-:W-:Y:S01]  /*82e0*/  IMAD.MOV.U32 R49, RZ, RZ, R50 ;  /* 0x000000ffff317224 */ /* 0x000fe200078e0032 */
[----:B------:R-:W-:Y:S01]  /*82f0*/  IABS R12, R25 ;  /* 0x00000019000c7213 */ /* 0x000fe20000000000 */
[----:B------:R-:W-:Y:S01]  /*8300*/  IMAD.MOV.U32 R50, RZ, RZ, R53 ;  /* 0x000000ffff327224 */ /* 0x000fe200078e0035 */
[C---:B------:R-:W-:Y:S01]  /*8310*/  ISETP.GT.U32.AND P2, PT, R0.reuse, R8, PT ;  /* 0x000000080000720c */ /* 0x040fe20003f44070 */
[----:B------:R-:W2:Y:S01]  /*8320*/  LDL.LU R53, [R1+0x638] ;  /* 0x0006380001357983 */ /* 0x000ea20000300800 */
[----:B------:R-:W-:-:S02]  /*8330*/  IMAD R6, R0, R14, R6 ;  /* 0x0000000e00067224 */ /* 0x000fc400078e0206 */
[----:B------:R-:W-:Y:S01]  /*8340*/  @!P3 IMAD.MOV R3, RZ, RZ, -R3 ;  /* 0x000000ffff03b224 */ /* 0x000fe200078e0a03 */
[----:B------:R0:W-:Y:S01]  /*8350*/  STL [R1+0x24], R10 ;  /* 0x0000240a01007387 */ /* 0x0001e20000100800 */
[----:B------:R-:W-:Y:S01]  /*8360*/  ISETP.GT.U32.AND P3, PT, R0, R11, PT ;  /* 0x0000000b0000720c */ /* 0x000fe20003f64070 */
[----:B------:R-:W-:Y:S01]  /*8370*/  IMAD.HI.U32 R13, R4, R12, RZ ;  /* 0x0000000c040d7227 */ /* 0x000fe200078e00ff */
[----:B------:R-:W-:Y:S01]  /*8380*/  ISETP.GT.U32.AND P6, PT, R0, R6, PT ;  /* 0x000000060000720c */ /* 0x000fe20003fc4070 */
[----:B------:R1:W-:Y:S02]  /*8390*/  STL [R1+0x17c], R3 ;  /* 0x00017c0301007387 */ /* 0x0003e40000100800 */
[----:B0-----:R-:W-:Y:S01]  /*83a0*/  IMAD.HI.U32 R10, R4, R9, RZ ;  /* 0x00000009040a7227 */ /* 0x001fe200078e00ff */
[----:B------:R-:W-:-:S03]  /*83b0*/  ISETP.GE.AND P4, PT, R26, RZ, PT ;  /* 0x000000ff1a00720c */ /* 0x000fc60003f86270 */
[----:B------:R-:W-:Y:S01]  /*83c0*/  IMAD.MOV R10, RZ, RZ, -R10 ;  /* 0x000000ffff0a7224 */ /* 0x000fe200078e0a0a */
[----:B-1----:R-:W-:Y:S01]  /*83d0*/  MOV R3, R5 ;  /* 0x0000000500037202 */ /* 0x002fe20000000f00 */
[----:B------:R-:W-:Y:S02]  /*83e0*/  IMAD.MOV R13, RZ, RZ, -R13 ;  /* 0x000000ffff0d7224 */ /* 0x000fe400078e0a0d */
[----:B------:R-:W-:Y:S02]  /*83f0*/  IMAD.MOV.U32 R26, RZ, RZ, R30 ;  /* 0x000000ffff1a7224 */ /* 0x000fe400078e001e */
[----:B------:R-:W-:Y:S02]  /*8400*/  IMAD R9, R0, R10, R9 ;  /* 0x0000000a00097224 */ /* 0x000fe400078e0209 */
[----:B------:R-:W-:Y:S02]  /*8410*/  IMAD.MOV.U32 R30, RZ, RZ, R31 ;  /* 0x000000ffff1e7224 */ /* 0x000fe400078e001f */
[----:B------:R-:W-:-:S02]  /*8420*/  @!P0 IMAD.MOV R2, RZ, RZ, -R2 ;  /* 0x000000ffff028224 */ /* 0x000fc400078e0a02 */
[----:B------:R-:W-:Y:S02]  /*8430*/  IMAD.MOV.U32 R31, RZ, RZ, R32 ;  /* 0x000000ffff1f7224 */ /* 0x000fe400078e0020 */
[----:B------:R-:W-:Y:S01]  /*8440*/  @!P5 IMAD.MOV R3, RZ, RZ, -R3 ;  /* 0x000000ffff03d224 */ /* 0x000fe200078e0a03 */
[----:B------:R-:W-:Y:S01]  /*8450*/  @!P3 IADD3 R11, R11, -R0, RZ ;  /* 0x800000000b0bb210 */ /* 0x000fe20007ffe0ff */
[C---:B------:R-:W-:Y:S02]  /*8460*/  IMAD R7, R0.reuse, R13, R12 ;  /* 0x0000000d00077224 */ /* 0x040fe400078e020c */
[----:B------:R-:W-:Y:S01]  /*8470*/  IMAD.MOV.U32 R32, RZ, RZ, R37 ;  /* 0x000000ffff207224 */ /* 0x000fe200078e0025 */
[----:B------:R-:W-:Y:S01]  /*8480*/  ISETP.GT.U32.AND P3, PT, R0, R9, PT ;  /* 0x000000090000720c */ /* 0x000fe20003f64070 */
[----:B------:R-:W-:Y:S02]  /*8490*/  IMAD.MOV.U32 R37, RZ, RZ, R40 ;  /* 0x000000ffff257224 */ /* 0x000fe400078e0028 */
[----:B------:R-:W-:Y:S01]  /*84a0*/  @!P2 IMAD.IADD R8, R8, 0x1, -R0 ;  /* 0x000000010808a824 */ /* 0x000fe200078e0a00 */
[----:B------:R-:W4:Y:S01]  /*84b0*/  LDL.LU R40, [R1+0x49c] ;  /* 0x00049c0001287983 */ /* 0x000f220000300800 */
[----:B------:R-:W-:Y:S01]  /*84c0*/  ISETP.GE.AND P0, PT, R28, RZ, PT ;  /* 0x000000ff1c00720c */ /* 0x000fe20003f06270 */
[----:B------:R-:W-:-:S02]  /*84d0*/  IMAD.MOV.U32 R28, RZ, RZ, R30 ;  /* 0x000000ffff1c7224 */ /* 0x000fc400078e001e */
[----:B------:R-:W-:Y:S01]  /*84e0*/  STL [R1+0x318], R2 ;  /* 0x0003180201007387 */ /* 0x000fe20000100800 */
[----:B------:R-:W-:Y:S01]  /*84f0*/  IMAD.MOV.U32 R30, RZ, RZ, R31 ;  /* 0x000000ffff1e7224 */ /* 0x000fe200078e001f */
[----:B------:R-:W-:Y:S01]  /*8500*/  ISETP.GT.U32.AND P5, PT, R0, R7, PT ;  /* 0x000000070000720c */ /* 0x000fe20003fa4070 */
[----:B------:R-:W-:Y:S01]  /*8510*/  @!P6 IMAD.IADD R6, R6, 0x1, -R0 ;  /* 0x000000010606e824 */ /* 0x000fe200078e0a00 */
[----:B------:R0:W-:Y:S01]  /*8520*/  STL [R1+0x320], R3 ;  /* 0x0003200301007387 */ /* 0x0001e20000100800 */
[----:B------:R-:W-:Y:S02]  /*8530*/  IMAD.MOV.U32 R31, RZ, RZ, R32 ;  /* 0x000000ffff1f7224 */ /* 0x000fe400078e0020 */
[----:B------:R-:W-:Y:S02]  /*8540*/  IMAD.MOV.U32 R32, RZ, RZ, R33 ;  /* 0x000000ffff207224 */ /* 0x000fe400078e0021 */
[----:B------:R-:W-:Y:S02]  /*8550*/  IMAD.MOV.U32 R33, RZ, RZ, R34 ;  /* 0x000000ffff217224 */ /* 0x000fe400078e0022 */
[----:B0-----:R-:W-:-:S02]  /*8560*/  IMAD.MOV.U32 R3, RZ, RZ, R8 ;  /* 0x000000ffff037224 */ /* 0x001fc400078e0008 */
[----:B------:R-:W-:Y:S02]  /*8570*/  IMAD.MOV.U32 R24, RZ, RZ, R30 ;  /* 0x000000ffff187224 */ /* 0x000fe400078e001e */
[----:B------:R-:W-:Y:S01]  /*8580*/  @!P1 IMAD.MOV R3, RZ, RZ, -R3 ;  /* 0x000000ffff039224 */ /* 0x000fe200078e0a03 */
[----:B------:R-:W-:Y:S01]  /*8590*/  ISETP.GT.U32.AND P1, PT, R0, R6, PT ;  /* 0x000000060000720c */ /* 0x000fe20003f24070 */
[----:B------:R-:W-:Y:S02]  /*85a0*/  IMAD.MOV.U32 R30, RZ, RZ, R31 ;  /* 0x000000ffff1e7224 */ /* 0x000fe400078e001f */
[----:B------:R-:W-:Y:S02]  /*85b0*/  IMAD.MOV.U32 R31, RZ, RZ, R32 ;  /* 0x000000ffff1f7224 */ /* 0x000fe400078e0020 */
[----:B------:R-:W-:Y:S02]  /*85c0*/  IMAD.MOV.U32 R32, RZ, RZ, R33 ;  /* 0x000000ffff207224 */ /* 0x000fe400078e0021 */
[----:B------:R-:W-:-:S02]  /*85d0*/  @!P3 IMAD.IADD R9, R9, 0x1, -R0 ;  /* 0x000000010909b824 */ /* 0x000fc400078e0a00 */
[----:B------:R-:W-:Y:S01]  /*85e0*/  @!P5 IMAD.IADD R7, R7, 0x1, -R0 ;  /* 0x000000010707d824 */ /* 0x000fe200078e0a00 */
[----:B------:R-:W-:Y:S02]  /*85f0*/  IABS R2, R29 ;  /* 0x0000001d00027213 */ /* 0x000fe40000000000 */
[----:B------:R-:W-:Y:S01]  /*8600*/  ISETP.GE.AND P5, PT, R29, RZ, PT ;  /* 0x000000ff1d00720c */ /* 0x000fe20003fa6270 */
[----:B------:R-:W-:Y:S01]  /*8610*/  IMAD.MOV.U32 R29, RZ, RZ, R30 ;  /* 0x000000ffff1d7224 */ /* 0x000fe200078e001e */
[----:B------:R-:W-:Y:S01]  /*8620*/  ISETP.GT.U32.AND P3, PT, R0, R9, PT ;  /* 0x000000090000720c */ /* 0x000fe20003f64070 */
[----:B------:R-:W-:Y:S02]  /*8630*/  IMAD.MOV.U32 R30, RZ, RZ, R31 ;  /* 0x000000ffff1e7224 */ /* 0x000fe400078e001f */
[----:B------:R-:W-:Y:S02]  /*8640*/  IMAD.MOV.U32 R31, RZ, RZ, R32 ;  /* 0x000000ffff1f7224 */ /* 0x000fe400078e0020 */
[----:B------:R-:W-:Y:S01]  /*8650*/  @!P1 IMAD.IADD R6, R6, 0x1, -R0 ;  /* 0x0000000106069824 */ /* 0x000fe200078e0a00 */
[----:B------:R-:W-:-:S02]  /*8660*/  ISETP.GE.AND P2, PT, R25, RZ, PT ;  /* 0x000000ff1900720c */ /* 0x000fc40003f46270 */
[----:B------:R-:W-:Y:S02]  /*8670*/  ISETP.GE.AND P6, PT, R27, RZ, PT ;  /* 0x000000ff1b00720c */ /* 0x000fe40003fc6270 */
[----:B------:R-:W-:Y:S02]  /*8680*/  IABS R5, R29 ;  /* 0x0000001d00057213 */ /* 0x000fe40000000000 */
[----:B------:R-:W-:Y:S01]  /*8690*/  ISETP.GE.AND P1, PT, R29, RZ, PT ;  /* 0x000000ff1d00720c */ /* 0x000fe20003f26270 */
[----:B------:R-:W-:Y:S02]  /*86a0*/  IMAD.MOV.U32 R27, RZ, RZ, R30 ;  /* 0x000000ffff1b7224 */ /* 0x000fe400078e001e */
[----:B------:R-:W-:Y:S02]  /*86b0*/  IMAD.MOV.U32 R25, RZ, RZ, R31 ;  /* 0x000000ffff197224 */ /* 0x000fe400078e001f */
[----:B------:R-:W-:Y:S02]  /*86c0*/  IMAD.MOV.U32 R30, RZ, RZ, R46 ;  /* 0x000000ffff1e7224 */ /* 0x000fe400078e002e */
[----:B------:R-:W-:-:S02]  /*86d0*/  IMAD.MOV.U32 R31, RZ, RZ, R54 ;  /* 0x000000ffff1f7224 */ /* 0x000fc400078e0036 */
[----:B------:R-:W-:Y:S02]  /*86e0*/  @!P3 IMAD.IADD R9, R9, 0x1, -R0 ;  /* 0x000000010909b824 */ /* 0x000fe400078e0a00 */
[----:B------:R-:W-:Y:S02]  /*86f0*/  IMAD.MOV.U32 R46, RZ, RZ, R55 ;  /* 0x000000ffff2e7224 */ /* 0x000fe400078e0037 */
[----:B---3--:R-:W-:Y:S02]  /*8700*/  IMAD.MOV.U32 R34, RZ, RZ, R52 ;  /* 0x000000ffff227224 */ /* 0x008fe400078e0034 */
[----:B------:R-:W3:Y:S02]  /*8710*/  LDL.LU R52, [R1+0x634] ;  /* 0x0006340001347983 */ /* 0x000ee40000300800 */
[----:B------:R-:W-:Y:S02]  /*8720*/  IMAD.MOV.U32 R33, RZ, RZ, R34 ;  /* 0x000000ffff217224 */ /* 0x000fe400078e0022 */
[----:B------:R-:W-:-:S02]  /*8730*/  IMAD.MOV.U32 R34, RZ, RZ, R35 ;  /* 0x000000ffff227224 */ /* 0x000fc400078e0023 */
[----:B------:R-:W2:Y:S04]  /*8740*/  LDL.LU R35, [R1+0x480] ;  /* 0x0004800001237983 */ /* 0x000ea80000300800 */
[----:B------:R0:W-:Y:S01]  /*8750*/  STL [R1+0x314], R3 ;  /* 0x0003140301007387 */ /* 0x0001e20000100800 */
[----:B------:R-:W-:Y:S02]  /*8760*/  IMAD.MOV.U32 R32, RZ, RZ, R33 ;  /* 0x000000ffff207224 */ /* 0x000fe400078e0021 */
[----:B0-----:R-:W-:-:S04]  /*8770*/  IMAD.MOV.U32 R3, RZ, RZ, R11 ;  /* 0x000000ffff037224 */ /* 0x001fc800078e000b */
[----:B------:R-:W-:Y:S01]  /*8780*/  @!P4 IMAD.MOV R3, RZ, RZ, -R3 ;  /* 0x000000ffff03c224 */ /* 0x000fe200078e0a03 */
[----:B------:R-:W-:Y:S01]  /*8790*/  ISETP.GT.U32.AND P4, PT, R0, R7, PT ;  /* 0x000000070000720c */ /* 0x000fe20003f84070 */
[----:B------:R-:W-:-:S03]  /*87a0*/  IMAD.MOV.U32 R33, RZ, RZ, R34 ;  /* 0x000000ffff217224 */ /* 0x000fc600078e0022 */
[----:B------:R0:W-:Y:S01]  /*87b0*/  STL [R1+0x310], R3 ;  /* 0x0003100301007387 */ /* 0x0001e20000100800 */
[----:B------:R-:W-:Y:S01]  /*87c0*/  IMAD.MOV.U32 R29, RZ, RZ, R32 ;  /* 0x000000ffff1d7224 */ /* 0x000fe200078e0020 */
[----:B------:R-:W-:Y:S01]  /*87d0*/  MOV R32, R33 ;  /* 0x0000002100207202 */ /* 0x000fe20000000f00 */
[----:B------:R-:W-:Y:S02]  /*87e0*/  IMAD.MOV.U32 R34, RZ, RZ, R41 ;  /* 0x000000ffff227224 */ /* 0x000fe400078e0029 */
[----:B------:R-:W-:Y:S01]  /*87f0*/  IMAD.MOV.U32 R33, RZ, RZ, R37 ;  /* 0x000000ffff217224 */ /* 0x000fe200078e0025 */
[----:B------:R-:W3:Y:S01]  /*8800*/  LDL.LU R41, [R1+0x500] ;  /* 0x0005000001297983 */ /* 0x000ee20000300800 */
[----:B0-----:R-:W-:Y:S02]  /*8810*/  IMAD.MOV.U32 R3, RZ, RZ, R6 ;  /* 0x000000ffff037224 */ /* 0x001fe400078e0006 */
[----:B------:R-:W-:Y:S02]  /*8820*/  IMAD.MOV.U32 R37, RZ, RZ, R38 ;  /* 0x000000ffff257224 */ /* 0x000fe400078e0026 */
[----:B------:R-:W-:Y:S01]  /*8830*/  @!P0 IMAD.MOV R3, RZ, RZ, -R3 ;  /* 0x000000ffff038224 */ /* 0x000fe200078e0a03 */
[----:B------:R-:W4:Y:S01]  /*8840*/  LDL.LU R38, [R1+0x4c4] ;  /* 0x0004c40001267983 */ /* 0x000f220000300800 */
[----:B------:R-:W-:-:S03]  /*8850*/  @!P4 IMAD.IADD R7, R7, 0x1, -R0 ;  /* 0x000000010707c824 */ /* 0x000fc600078e0a00 */
[----:B------:R-:W3:Y:S04]  /*8860*/  LDL.LU R54, [R1+0x4c0] ;  /* 0x0004c00001367983 */ /* 0x000ee80000300800 */
[----:B------:R-:W3:Y:S04]  /*8870*/  LDL.LU R55, [R1+0x4b4] ;  /* 0x0004b40001377983 */ /* 0x000ee80000300800 */
[----:B------:R0:W-:Y:S01]  /*8880*/  STL [R1+0x30c], R3 ;  /* 0x00030c0301007387 */ /* 0x0001e20000100800 */
[----:B------:R-:W-:Y:S01]  /*8890*/  @!P2 IMAD.MOV R7, RZ, RZ, -R7 ;  /* 0x000000ffff07a224 */ /* 0x000fe200078e0a07 */
[----:B------:R-:W-:Y:S01]  /*88a0*/  IABS R11, R28 ;  /* 0x0000001c000b7213 */ /* 0x000fe20000000000 */
[----:B0-----:R-:W-:-:S04]  /*88b0*/  IMAD.MOV.U32 R3, RZ, RZ, R9 ;  /* 0x000000ffff037224 */ /* 0x001fc800078e0009 */
[----:B------:R-:W-:Y:S01]  /*88c0*/  @!P6 IMAD.MOV R3, RZ, RZ, -R3 ;  /* 0x000000ffff03e224 */ /* 0x000fe200078e0a03 */
[----:B------:R-:W-:Y:S01]  /*88d0*/  STL [R1+0x308], R7 ;  /* 0x0003080701007387 */ /* 0x000fe20000100800 */
[----:B------:R-:W-:Y:S01]  /*88e0*/  ISETP.GE.AND P2, PT, R28, RZ, PT ;  /* 0x000000ff1c00720c */ /* 0x000fe20003f46270 */
[----:B------:R-:W-:Y:S02]  /*88f0*/  IMAD.MOV.U32 R28, RZ, RZ, R31 ;  /* 0x000000ffff1c7224 */ /* 0x000fe400078e001f */
[----:B------:R0:W-:Y:S04]  /*8900*/  STL [R1+0x304], R3 ;  /* 0x0003040301007387 */ /* 0x0001e80000100800 */
[----:B------:R-:W2:Y:S01]  /*8910*/  LDL.LU R31, [R1+0x468] ;  /* 0x00046800011f7983 */ /* 0x000ea20000300800 */
[----:B------:R-:W-:-:S04]  /*8920*/  IMAD.HI.U32 R10, R4, R2, RZ ;  /* 0x00000002040a7227 */ /* 0x000fc800078e00ff */
[----:B------:R-:W-:-:S04]  /*8930*/  IMAD.MOV R10, RZ, RZ, -R10 ;  /* 0x000000ffff0a7224 */ /* 0x000fc800078e0a0a */
[----:B------:R-:W-:-:S05]  /*8940*/  IMAD R2, R0, R10, R2 ;  /* 0x0000000a00027224 */ /* 0x000fca00078e0202 */
[----:B------:R-:W-:Y:S02]  /*8950*/  ISETP.GT.U32.AND P4, PT, R0, R2, PT ;  /* 0x000000020000720c */ /* 0x000fe40003f84070 */
[----:B------:R-:W-:Y:S01]  /*8960*/  IABS R8, R26 ;  /* 0x0000001a00087213 */ /* 0x000fe20000000000 */
[----:B------:R-:W-:-:S04]  /*8970*/  IMAD.HI.U32 R13, R4, R5, RZ ;  /* 0x00000005040d7227 */ /* 0x000fc800078e00ff */
[----:B------:R-:W-:-:S04]  /*8980*/  IMAD.HI.U32 R12, R4, R8, RZ ;  /* 0x00000008040c7227 */ /* 0x000fc800078e00ff */
[----:B------:R-:W-:Y:S02]  /*8990*/  IMAD.MOV R12, RZ, RZ, -R12 ;  /* 0x000000ffff0c7224 */ /* 0x000fe400078e0a0c */
[----:B------:R-:W-:Y:S02]  /*89a0*/  @!P4 IMAD.IADD R2, R2, 0x1, -R0 ;  /* 0x000000010202c824 */ /* 0x000fe400078e0a00 */
[----:B------:R-:W-:Y:S02]  /*89b0*/  IMAD.MOV R13, RZ, RZ, -R13 ;  /* 0x000000ffff0d7224 */ /* 0x000fe400078e0a0d */
[C---:B------:R-:W-:Y:S01]  /*89c0*/  IMAD R8, R0.reuse, R12, R8 ;  /* 0x0000000c00087224 */ /* 0x040fe200078e0208 */
[C---:B------:R-:W-:Y:S01]  /*89d0*/  ISETP.GT.U32.AND P4, PT, R0.reuse, R2, PT ;  /* 0x000000020000720c */ /* 0x040fe20003f84070 */
[----:B------:R-:W-:Y:S02]  /*89e0*/  IMAD R5, R0, R13, R5 ;  /* 0x0000000d00057224 */ /* 0x000fe400078e0205 */
[----:B------:R-:W-:-:S03]  /*89f0*/  IMAD.HI.U32 R12, R4, R11, RZ ;  /* 0x0000000b040c7227 */ /* 0x000fc600078e00ff */
[----:B------:R-:W-:Y:S01]  /*8a00*/  ISETP.GT.U32.AND P0, PT, R0, R5, PT ;  /* 0x000000050000720c */ /* 0x000fe20003f04070 */
[----:B------:R-:W-:-:S04]  /*8a10*/  IMAD.MOV R12, RZ, RZ, -R12 ;  /* 0x000000ffff0c7224 */ /* 0x000fc800078e0a0c */
[----:B------:R-:W-:Y:S02]  /*8a20*/  IMAD R9, R0, R12, R11 ;  /* 0x0000000c00097224 */ /* 0x000fe400078e020b */
[----:B------:R-:W-:-:S03]  /*8a30*/  @!P4 IMAD.IADD R2, R2, 0x1, -R0 ;  /* 0x000000010202c824 */ /* 0x000fc600078e0a00 */
[----:B------:R-:W-:-:S03]  /*8a40*/  ISETP.GT.U32.AND P4, PT, R0, R9, PT ;  /* 0x000000090000720c */ /* 0x000fc60003f84070 */
[----:B------:R-:W-:-:S05]  /*8a50*/  @!P0 IMAD.IADD R5, R5, 0x1, -R0 ;  /* 0x0000000105058824 */ /* 0x000fca00078e0a00 */
[----:B------:R-:W-:Y:S01]  /*8a60*/  ISETP.GT.U32.AND P0, PT, R0, R5, PT ;  /* 0x000000050000720c */ /* 0x000fe20003f04070 */
[----:B0-----:R-:W-:-:S04]  /*8a70*/  IMAD.MOV.U32 R3, RZ, RZ, R2 ;  /* 0x000000ffff037224 */ /* 0x001fc800078e0002 */
[----:B------:R-:W-:Y:S01]  /*8a80*/  @!P4 IMAD.IADD R9, R9, 0x1, -R0 ;  /* 0x000000010909c824 */ /* 0x000fe200078e0a00 */
[----:B------:R-:W-:Y:S01]  /*8a90*/  ISETP.GE.AND P3, PT, R26, RZ, PT ;  /* 0x000000ff1a00720c */ /* 0x000fe20003f66270 */
[----:B------:R-:W-:-:S03]  /*8aa0*/  @!P5 IMAD.MOV R3, RZ, RZ, -R3 ;  /* 0x000000ffff03d224 */ /* 0x000fc600078e0a03 */
[----:B------:R-:W-:Y:S02]  /*8ab0*/  ISETP.GT.U32.AND P4, PT, R0, R9, PT ;  /* 0x000000090000720c */ /* 0x000fe40003f84070 */
[----:B------:R-:W-:Y:S01]  /*8ac0*/  IABS R10, R24 ;  /* 0x00000018000a7213 */ /* 0x000fe20000000000 */
[----:B------:R-:W-:Y:S01]  /*8ad0*/  @!P0 IMAD.IADD R5, R5, 0x1, -R0 ;  /* 0x0000000105058824 */ /* 0x000fe200078e0a00 */
[----:B------:R-:W-:Y:S01]  /*8ae0*/  MOV R26, R30 ;  /* 0x0000001e001a7202 */ /* 0x000fe20000000f00 */
[----:B------:R-:W-:Y:S02]  /*8af0*/  IMAD.MOV.U32 R30, RZ, RZ, R32 ;  /* 0x000000ffff1e7224 */ /* 0x000fe400078e0020 */
[----:B------:R-:W-:Y:S02]  /*8b00*/  IMAD.MOV.U32 R32, RZ, RZ, R37 ;  /* 0x000000ffff207224 */ /* 0x000fe400078e0025 */
[----:B------:R-:W4:Y:S01]  /*8b10*/  LDL.LU R37, [R1+0x478] ;  /* 0x0004780001257983 */ /* 0x000f220000300800 */
[----:B------:R-:W-:-:S03]  /*8b20*/  IMAD.HI.U32 R6, R4, R10, RZ ;  /* 0x0000000a04067227 */ /* 0x000fc600078e00ff */
[----:B------:R0:W-:Y:S01]  /*8b30*/  STL [R1+0x300], R3 ;  /* 0x0003000301007387 */ /* 0x0001e20000100800 */
[----:B------:R-:W-:Y:S01]  /*8b40*/  IMAD.MOV R7, RZ, RZ, -R6 ;  /* 0x000000ffff077224 */ /* 0x000fe200078e0a06 */
[----:B------:R-:W-:Y:S02]  /*8b50*/  @!P4 IADD3 R9, R9, -R0, RZ ;  /* 0x800000000909c210 */ /* 0x000fe40007ffe0ff */
[----:B------:R-:W-:Y:S01]  /*8b60*/  IABS R6, R29 ;  /* 0x0000001d00067213 */ /* 0x000fe20000000000 */
[----:B0-----:R-:W-:Y:S01]  /*8b70*/  IMAD.MOV.U32 R3, RZ, RZ, R5 ;  /* 0x000000ffff037224 */ /* 0x001fe200078e0005 */
[----:B------:R-:W-:Y:S01]  /*8b80*/  ISETP.GE.AND P4, PT, R29, RZ, PT ;  /* 0x000000ff1d00720c */ /* 0x000fe20003f86270 */
[----:B------:R-:W-:Y:S02]  /*8b90*/  IMAD.MOV.U32 R29, RZ, RZ, R30 ;  /* 0x000000ffff1d7224 */ /* 0x000fe400078e001e */
[----:B------:R-:W-:-:S05]  /*8ba0*/  @!P1 IMAD.MOV R3, RZ, RZ, -R3 ;  /* 0x000000ffff039224 */ /* 0x000fca00078e0a03 */
[----:B------:R0:W-:Y:S01]  /*8bb0*/  STL [R1+0x2fc], R3 ;  /* 0x0002fc0301007387 */ /* 0x0001e20000100800 */
[----:B--2---:R-:W-:Y:S02]  /*8bc0*/  IMAD.MOV.U32 R30, RZ, RZ, R31 ;  /* 0x000000ffff1e7224 */ /* 0x004fe400078e001f */
[----:B------:R-:W-:Y:S02]  /*8bd0*/  IMAD.MOV.U32 R31, RZ, RZ, R32 ;  /* 0x000000ffff1f7224 */ /* 0x000fe400078e0020 */
[----:B------:R-:W-:Y:S02]  /*8be0*/  IMAD.MOV.U32 R32, RZ, RZ, R33 ;  /* 0x000000ffff207224 */ /* 0x000fe400078e0021 */
[----:B------:R-:W2:Y:S01]  /*8bf0*/  LDL.LU R33, [R1+0x474] ;  /* 0x0004740001217983 */ /* 0x000ea20000300800 */
[C---:B------:R-:W-:Y:S02]  /*8c00*/  ISETP.GT.U32.AND P6, PT, R0.reuse, R8, PT ;  /* 0x000000080000720c */ /* 0x040fe40003fc4070 */
[----:B------:R-:W-:Y:S01]  /*8c10*/  IABS R11, R25 ;  /* 0x00000019000b7213 */ /* 0x000fe20000000000 */
[----:B------:R-:W-:-:S04]  /*8c20*/  IMAD R7, R0, R7, R10 ;  /* 0x0000000700077224 */ /* 0x000fc800078e020a */
[----:B------:R-:W-:Y:S01]  /*8c30*/  IMAD.HI.U32 R2, R4, R11, RZ ;  /* 0x0000000b04027227 */ /* 0x000fe200078e00ff */
[----:B------:R-:W-:-:S03]  /*8c40*/  IABS R10, R27 ;  /* 0x0000001b000a7213 */ /* 0x000fc60000000000 */
[----:B------:R-:W-:-:S04]  /*8c50*/  IMAD.HI.U32 R12, R4, R6, RZ ;  /* 0x00000006040c7227 */ /* 0x000fc800078e00ff */
[----:B------:R-:W-:Y:S02]  /*8c60*/  @!P6 IMAD.IADD R8, R8, 0x1, -R0 ;  /* 0x000000010808e824 */ /* 0x000fe400078e0a00 */
[----:B------:R-:W-:Y:S02]  /*8c70*/  IMAD.MOV R2, RZ, RZ, -R2 ;  /* 0x000000ffff027224 */ /* 0x000fe400078e0a02 */
[----:B------:R-:W-:Y:S01]  /*8c80*/  IMAD.MOV R12, RZ, RZ, -R12 ;  /* 0x000000ffff0c7224 */ /* 0x000fe200078e0a0c */
[C---:B------:R-:W-:Y:S01]  /*8c90*/  ISETP.GT.U32.AND P6, PT, R0.reuse, R8, PT ;  /* 0x000000080000720c */ /* 0x040fe20003fc4070 */
[----:B------:R-:W-:Y:S02]  /*8ca0*/  IMAD R2, R0, R2, R11 ;  /* 0x0000000200027224 */ /* 0x000fe400078e020b */
[----:B------:R-:W-:Y:S01]  /*8cb0*/  IMAD.HI.U32 R11, R4, R10, RZ ;  /* 0x0000000a040b7227 */ /* 0x000fe200078e00ff */
[----:B------:R-:W-:-:S03]  /*8cc0*/  IABS R5, R28 ;  /* 0x0000001c00057213 */ /* 0x000fc60000000000 */
[C---:B------:R-:W-:Y:S02]  /*8cd0*/  IMAD R6, R0.reuse, R12, R6 ;  /* 0x0000000c00067224 */ /* 0x040fe400078e0206 */
[----:B------:R-:W-:Y:S02]  /*8ce0*/  IMAD.MOV R12, RZ, RZ, -R11 ;  /* 0x000000ffff0c7224 */ /* 0x000fe400078e0a0b */
[----:B------:R-:W-:Y:S02]  /*8cf0*/  IMAD.MOV.U32 R11, RZ, RZ, R5 ;  /* 0x000000ffff0b7224 */ /* 0x000fe400078e0005 */
[----:B------:R-:W-:Y:S02]  /*8d00*/  IMAD R5, R0, R12, R10 ;  /* 0x0000000c00057224 */ /* 0x000fe400078e020a */
[----:B------:R-:W-:Y:S02]  /*8d10*/  IMAD.MOV.U32 R12, RZ, RZ, R9 ;  /* 0x000000ffff0c7224 */ /* 0x000fe400078e0009 */
[----:B------:R-:W-:-:S02]  /*8d20*/  @!P6 IMAD.IADD R8, R8, 0x1, -R0 ;  /* 0x000000010808e824 */ /* 0x000fc400078e0a00 */
[----:B------:R-:W-:Y:S01]  /*8d30*/  @!P2 IMAD.MOV R12, RZ, RZ, -R12 ;  /* 0x000000ffff0ca224 */ /* 0x000fe200078e0a0c */
[----:B------:R-:W-:Y:S01]  /*8d40*/  ISETP.GE.AND P2, PT, R27, RZ, PT ;  /* 0x000000ff1b00720c */ /* 0x000fe20003f46270 */
[----:B0-----:R-:W-:Y:S02]  /*8d50*/  IMAD.MOV.U32 R3, RZ, RZ, R8 ;  /* 0x000000ffff037224 */ /* 0x001fe400078e0008 */
[----:B------:R-:W-:Y:S02]  /*8d60*/  IMAD.MOV.U32 R27, RZ, RZ, R30 ;  /* 0x000000ffff1b7224 */ /* 0x000fe400078e001e */
[----:B------:R-:W-:Y:S02]  /*8d70*/  IMAD.MOV.U32 R30, RZ, RZ, R31 ;  /* 0x000000ffff1e7224 */ /* 0x000fe400078e001f */
[----:B------:R-:W-:Y:S02]  /*8d80*/  IMAD.MOV.U32 R31, RZ, RZ, R32 ;  /* 0x000000ffff1f7224 */ /* 0x000fe400078e0020 */
[----:B------:R-:W-:-:S05]  /*8d90*/  @!P3 IMAD.MOV R3, RZ, RZ, -R3 ;  /* 0x000000ffff03b224 */ /* 0x000fca00078e0a03 */
[----:B------:R0:W-:Y:S04]  /*8da0*/  STL [R1+0x2f8], R3 ;  /* 0x0002f80301007387 */ /* 0x0001e80000100800 */
[----:B------:R-:W-:Y:S01]  /*8db0*/  STL [R1+0x2f4], R12 ;  /* 0x0002f40c01007387 */ /* 0x000fe20000100800 */
[----:B--2---:R-:W-:Y:S01]  /*8dc0*/  MOV R32, R33 ;  /* 0x0000002100207202 */ /* 0x004fe20000000f00 */
[----:B------:R-:W-:Y:S02]  /*8dd0*/  IMAD.MOV.U32 R33, RZ, RZ, R34 ;  /* 0x000000ffff217224 */ /* 0x000fe400078e0022 */
[----:B------:R-:W-:Y:S02]  /*8de0*/  IMAD.MOV.U32 R34, RZ, RZ, R35 ;  /* 0x000000ffff227224 */ /* 0x000fe400078e0023 */
[----:B------:R-:W-:-:S02]  /*8df0*/  IMAD.MOV.U32 R35, RZ, RZ, R36 ;  /* 0x000000ffff237224 */ /* 0x000fc400078e0024 */
[----:B----4-:R-:W-:Y:S02]  /*8e00*/  IMAD.MOV.U32 R36, RZ, RZ, R37 ;  /* 0x000000ffff247224 */ /* 0x010fe400078e0025 */
[----:B------:R-:W-:Y:S02]  /*8e10*/  IMAD.MOV.U32 R37, RZ, RZ, R38 ;  /* 0x000000ffff257224 */ /* 0x000fe400078e0026 */
[----:B---3--:R-:W-:Y:S02]  /*8e20*/  IMAD.MOV.U32 R38, RZ, RZ, R54 ;  /* 0x000000ffff267224 */ /* 0x008fe400078e0036 */
[----:B------:R-:W-:Y:S02]  /*8e30*/  IMAD.MOV.U32 R54, RZ, RZ, R55 ;  /* 0x000000ffff367224 */ /* 0x000fe400078e0037 */
[----:B------:R-:W2:Y:S01]  /*8e40*/  LDL.LU R55, [R1+0x4ac] ;  /* 0x0004ac0001377983 */ /* 0x000ea20000300800 */
[C---:B------:R-:W-:Y:S02]  /*8e50*/  ISETP.GT.U32.AND P5, PT, R0.reuse, R7, PT ;  /* 0x000000070000720c */ /* 0x040fe40003fa4070 */
[----:B------:R-:W-:-:S11]  /*8e60*/  ISETP.GT.U32.AND P0, PT, R0, R6, PT ;  /* 0x000000060000720c */ /* 0x000fd60003f04070 */
[----:B------:R-:W-:-:S05]  /*8e70*/  @!P5 IMAD.IADD R7, R7, 0x1, -R0 ;  /* 0x000000010707d824 */ /* 0x000fca00078e0a00 */
[----:B------:R-:W-:Y:S02]  /*8e80*/  ISETP.GT.U32.AND P5, PT, R0, R7, PT ;  /* 0x000000070000720c */ /* 0x000fe40003fa4070 */
[----:B------:R-:W-:Y:S01]  /*8e90*/  ISETP.GE.AND P1, PT, R24, RZ, PT ;  /* 0x000000ff1800720c */ /* 0x000fe20003f26270 */
[----:B------:R-:W-:-:S05]  /*8ea0*/  @!P0 IMAD.IADD R6, R6, 0x1, -R0 ;  /* 0x0000000106068824 */ /* 0x000fca00078e0a00 */
[----:B------:R-:W-:-:S05]  /*8eb0*/  ISETP.GT.U32.AND P3, PT, R0, R6, PT ;  /* 0x000000060000720c */ /* 0x000fca0003f64070 */
[----:B------:R-:W-:-:S04]  /*8ec0*/  @!P5 IMAD.IADD R7, R7, 0x1, -R0 ;  /* 0x000000010707d824 */ /* 0x000fc800078e0a00 */
[----:B0-----:R-:W-:Y:S02]  /*8ed0*/  IMAD.MOV.U32 R3, RZ, RZ, R7 ;  /* 0x000000ffff037224 */ /* 0x001fe400078e0007 */
[----:B------:R-:W-:Y:S02]  /*8ee0*/  IMAD.MOV.U32 R23, RZ, RZ, R30 ;  /* 0x000000ffff177224 */ /* 0x000fe400078e001e */
[----:B------:R-:W-:Y:S01]  /*8ef0*/  @!P1 IMAD.MOV R3, RZ, RZ, -R3 ;  /* 0x000000ffff039224 */ /* 0x000fe200078e0a03 */
[----:B------:R-:W-:Y:S01]  /*8f00*/  ISETP.GE.AND P1, PT, R28, RZ, PT ;  /* 0x000000ff1c00720c */ /* 0x000fe20003f26270 */
[----:B------:R-:W-:Y:S02]  /*8f10*/  IMAD.MOV.U32 R28, RZ, RZ, R31 ;  /* 0x000000ffff1c7224 */ /* 0x000fe400078e001f */
[----:B------:R-:W-:Y:S02]  /*8f20*/  IMAD.MOV.U32 R30, RZ, RZ, R32 ;  /* 0x000000ffff1e7224 */ /* 0x000fe400078e0020 */
[----:B------:R-:W-:-:S02]  /*8f30*/  IMAD.MOV.U32 R31, RZ, RZ, R33 ;  /* 0x000000ffff1f7224 */ /* 0x000fc400078e0021 */
[----:B------:R-:W-:Y:S02]  /*8f40*/  IMAD.MOV.U32 R32, RZ, RZ, R34 ;  /* 0x000000ffff207224 */ /* 0x000fe400078e0022 */
[----:B------:R-:W-:Y:S01]  /*8f50*/  IMAD.MOV.U32 R33, RZ, RZ, R35 ;  /* 0x000000ffff217224 */ /* 0x000fe200078e0023 */
[----:B------:R-:W-:Y:S01]  /*8f60*/  MOV R35, R54 ;  /* 0x0000003600237202 */ /* 0x000fe20000000f00 */
[----:B------:R-:W-:Y:S02]  /*8f70*/  IMAD.MOV.U32 R34, RZ, RZ, R36 ;  /* 0x000000ffff227224 */ /* 0x000fe400078e0024 */
[----:B------:R-:W-:Y:S02]  /*8f80*/  IMAD.MOV.U32 R24, RZ, RZ, R30 ;  /* 0x000000ffff187224 */ /* 0x000fe400078e001e */
[----:B------:R-:W-:Y:S02]  /*8f90*/  IMAD.MOV.U32 R36, RZ, RZ, R37 ;  /* 0x000000ffff247224 */ /* 0x000fe400078e0025 */
[----:B------:R-:W-:-:S02]  /*8fa0*/  @!P3 IMAD.IADD R6, R6, 0x1, -R0 ;  /* 0x000000010606b824 */ /* 0x000fc400078e0a00 */
[----:B------:R-:W-:Y:S02]  /*8fb0*/  IMAD.MOV.U32 R30, RZ, RZ, R31 ;  /* 0x000000ffff1e7224 */ /* 0x000fe400078e001f */
[----:B------:R-:W-:Y:S02]  /*8fc0*/  IMAD.MOV.U32 R31, RZ, RZ, R32 ;  /* 0x000000ffff1f7224 */ /* 0x000fe400078e0020 */
[----:B------:R-:W-:Y:S02]  /*8fd0*/  IMAD.MOV.U32 R32, RZ, RZ, R33 ;  /* 0x000000ffff207224 */ /* 0x000fe400078e0021 */
[----:B------:R-:W-:Y:S02]  /*8fe0*/  IMAD.MOV.U32 R33, RZ, RZ, R34 ;  /* 0x000000ffff217224 */ /* 0x000fe400078e0022 */
[----:B------:R-:W-:Y:S02]  /*8ff0*/  @!P4 IMAD.MOV R6, RZ, RZ, -R6 ;  /* 0x000000ffff06c224 */ /* 0x000fe400078e0a06 */
[----:B------:R-:W-:Y:S01]  /*9000*/  IMAD.MOV.U32 R34, RZ, RZ, R35 ;  /* 0x000000ffff227224 */ /* 0x000fe200078e0023 */
[----:B------:R0:W-:Y:S04]  /*9010*/  STL [R1+0x2f0], R3 ;  /* 0x0002f00301007387 */ /* 0x0001e80000100800 */
[----:B------:R-:W3:Y:S01]  /*9020*/  LDL.LU R54, [R1+0x4d8] ;  /* 0x0004d80001367983 */ /* 0x000ee20000300800 */
[----:B--2---:R-:W-:-:S03]  /*9030*/  IMAD.MOV.U32 R37, RZ, RZ, R55 ;  /* 0x000000ffff257224 */ /* 0x004fc600078e0037 */
[----:B------:R-:W2:Y:S01]  /*9040*/  LDL.LU R55, [R1+0x4dc] ;  /* 0x0004dc0001377983 */ /* 0x000ea20000300800 */
[----:B------:R-:W-:Y:S02]  /*9050*/  IMAD.MOV.U32 R35, RZ, RZ, R37 ;  /* 0x000000ffff237224 */ /* 0x000fe400078e0025 */
[----:B------:R-:W-:Y:S02]  /*9060*/  IMAD.MOV.U32 R37, RZ, RZ, R39 ;  /* 0x000000ffff257224 */ /* 0x000fe400078e0027 */
[----:B------:R-:W-:Y:S01]  /*9070*/  IMAD.MOV.U32 R39, RZ, RZ, R42 ;  /* 0x000000ffff277224 */ /* 0x000fe200078e002a */
[----:B------:R-:W-:Y:S01]  /*9080*/  STL [R1+0x2ec], R6 ;  /* 0x0002ec0601007387 */ /* 0x000fe20000100800 */
[----:B------:R-:W-:Y:S01]  /*9090*/  IMAD.MOV.U32 R42, RZ, RZ, R43 ;  /* 0x000000ffff2a7224 */ /* 0x000fe200078e002b */
[----:B------:R-:W-:Y:S02]  /*90a0*/  MOV R43, R44 ;  /* 0x0000002c002b7202 */ /* 0x000fe40000000f00 */
[----:B------:R-:W4:Y:S01]  /*90b0*/  LDL.LU R44, [R1+0x484] ;  /* 0x00048400012c7983 */ /* 0x000f220000300800 */
[----:B------:R-:W-:-:S13]  /*90c0*/  ISETP.GT.U32.AND P6, PT, R0, R2, PT ;  /* 0x000000020000720c */ /* 0x000fda0003fc4070 */
[----:B------:R-:W-:-:S05]  /*90d0*/  @!P6 IMAD.IADD R2, R2, 0x1, -R0 ;  /* 0x000000010202e824 */ /* 0x000fca00078e0a00 */
[----:B------:R-:W-:Y:S02]  /*90e0*/  ISETP.GT.U32.AND P6, PT, R0, R2, PT ;  /* 0x000000020000720c */ /* 0x000fe40003fc4070 */
[----:B------:R-:W-:Y:S01]  /*90f0*/  ISETP.GE.AND P0, PT, R25, RZ, PT ;  /* 0x000000ff1900720c */ /* 0x000fe20003f06270 */
[----:B------:R-:W-:Y:S01]  /*9100*/  IMAD.HI.U32 R10, R4, R11, RZ ;  /* 0x0000000b040a7227 */ /* 0x000fe200078e00ff */
[----:B------:R-:W-:-:S03]  /*9110*/  ISETP.GE.AND P4, PT, R29, RZ, PT ;  /* 0x000000ff1d00720c */ /* 0x000fc60003f86270 */
[----:B------:R-:W-:Y:S01]  /*9120*/  IMAD.MOV R9, RZ, RZ, -R10 ;  /* 0x000000ffff097224 */ /* 0x000fe200078e0a0a */
[----:B------:R-:W-:Y:S01]  /*9130*/  IABS R10, R29 ;  /* 0x0000001d000a7213 */ /* 0x000fe20000000000 */
[----:B------:R-:W-:-:S04]  /*9140*/  IMAD.MOV.U32 R29, RZ, RZ, R30 ;  /* 0x000000ffff1d7224 */ /* 0x000fc800078e001e */
[----:B------:R-:W-:Y:S02]  /*9150*/  @!P6 IMAD.IADD R2, R2, 0x1, -R0 ;  /* 0x000000010202e824 */ /* 0x000fe400078e0a00 */
[----:B------:R-:W-:Y:S02]  /*9160*/  IMAD.MOV.U32 R30, RZ, RZ, R31 ;  /* 0x000000ffff1e7224 */ /* 0x000fe400078e001f */
[----:B0-----:R-:W-:Y:S02]  /*9170*/  IMAD.MOV.U32 R3, RZ, RZ, R2 ;  /* 0x000000ffff037224 */ /* 0x001fe400078e0002 */
[----:B------:R-:W-:Y:S02]  /*9180*/  IMAD.MOV.U32 R31, RZ, RZ, R32 ;  /* 0x000000ffff1f7224 */ /* 0x000fe400078e0020 */
[----:B------:R-:W-:Y:S02]  /*9190*/  IMAD.MOV.U32 R32, RZ, RZ, R33 ;  /* 0x000000ffff207224 */ /* 0x000fe400078e0021 */
[----:B------:R-:W-:-:S02]  /*91a0*/  IMAD.MOV.U32 R33, RZ, RZ, R34 ;  /* 0x000000ffff217224 */ /* 0x000fc400078e0022 */
[----:B------:R-:W-:Y:S02]  /*91b0*/  @!P0 IMAD.MOV R3, RZ, RZ, -R3 ;  /* 0x000000ffff038224 */ /* 0x000fe400078e0a03 */
[----:B------:R-:W-:Y:S02]  /*91c0*/  IMAD.MOV.U32 R34, RZ, RZ, R35 ;  /* 0x000000ffff227224 */ /* 0x000fe400078e0023 */
[----:B------:R-:W-:Y:S02]  /*91d0*/  IMAD.MOV.U32 R35, RZ, RZ, R42 ;  /* 0x000000ffff237224 */ /* 0x000fe400078e002a */
[----:B------:R-:W-:Y:S01]  /*91e0*/  IMAD.MOV.U32 R42, RZ, RZ, R43 ;  /* 0x000000ffff2a7224 */ /* 0x000fe200078e002b */
[----:B------:R0:W-:Y:S01]  /*91f0*/  STL [R1+0x2e8], R3 ;  /* 0x0002e80301007387 */ /* 0x0001e20000100800 */
[----:B------:R-:W-:Y:S02]  /*9200*/  ISETP.GT.U32.AND P5, PT, R0, R5, PT ;  /* 0x000000050000720c */ /* 0x000fe40003fa4070 */
[----:B------:R-:W-:Y:S01]  /*9210*/  IABS R8, R26 ;  /* 0x0000001a00087213 */ /* 0x000fe20000000000 */
[----:B----4-:R-:W-:-:S02]  /*9220*/  IMAD.MOV.U32 R43, RZ, RZ, R44 ;  /* 0x000000ffff2b7224 */ /* 0x010fc400078e002c */
[----:B------:R-:W-:Y:S02]  /*9230*/  IMAD.MOV.U32 R44, RZ, RZ, R45 ;  /* 0x000000ffff2c7224 */ /* 0x000fe400078e002d */
[----:B------:R-:W-:Y:S02]  /*9240*/  IMAD.MOV.U32 R45, RZ, RZ, R47 ;  /* 0x000000ffff2d7224 */ /* 0x000fe400078e002f */
[----:B------:R-:W4:Y:S04]  /*9250*/  LDL.LU R47, [R1+0x4a4] ;  /* 0x0004a400012f7983 */ /* 0x000f280000300800 */
[----:B------:R-:W-:Y:S02]  /*9260*/  @!P5 IMAD.IADD R5, R5, 0x1, -R0 ;  /* 0x000000010505d824 */ /* 0x000fe400078e0a00 */
[----:B------:R-:W-:-:S02]  /*9270*/  IMAD.MOV.U32 R7, RZ, RZ, R8 ;  /* 0x000000ffff077224 */ /* 0x000fc400078e0008 */
[C---:B------:R-:W-:Y:S01]  /*9280*/  IMAD R8, R0.reuse, R9, R11 ;  /* 0x0000000900087224 */ /* 0x040fe200078e020b */
[----:B------:R-:W-:Y:S01]  /*9290*/  ISETP.GT.U32.AND P5, PT, R0, R5, PT ;  /* 0x000000050000720c */ /* 0x000fe20003fa4070 */
[----:B------:R-:W-:-:S04]  /*92a0*/  IMAD.HI.U32 R9, R4, R7, RZ ;  /* 0x0000000704097227 */ /* 0x000fc800078e00ff */
[----:B------:R-:W-:-:S04]  /*92b0*/  IMAD.MOV R9, RZ, RZ, -R9 ;  /* 0x000000ffff097224 */ /* 0x000fc800078e0a09 */
[C---:B------:R-:W-:Y:S01]  /*92c0*/  IMAD R9, R0.reuse, R9, R7 ;  /* 0x0000000900097224 */ /* 0x040fe200078e0207 */
[----:B------:R-:W-:-:S03]  /*92d0*/  ISETP.GT.U32.AND P6, PT, R0, R8, PT ;  /* 0x000000080000720c */ /* 0x000fc60003fc4070 */
[----:B------:R-:W-:Y:S01]  /*92e0*/  @!P5 IMAD.IADD R5, R5, 0x1, -R0 ;  /* 0x000000010505d824 */ /* 0x000fe200078e0a00 */
[----:B------:R-:W-:Y:S02]  /*92f0*/  ISETP.GT.U32.AND P5, PT, R0, R9, PT ;  /* 0x000000090000720c */ /* 0x000fe40003fa4070 */
[----:B------:R-:W-:-:S07]  /*9300*/  IABS R11, R29 ;  /* 0x0000001d000b7213 */ /* 0x000fce0000000000 */
[----:B------:R-:W-:-:S04]  /*9310*/  @!P6 IMAD.IADD R8, R8, 0x1, -R0 ;  /* 0x000000010808e824 */ /* 0x000fc800078e0a00 */
[----:B------:R-:W-:Y:S01]  /*9320*/  @!P5 IMAD.IADD R9, R9, 0x1, -R0 ;  /* 0x000000010909d824 */ /* 0x000fe200078e0a00 */
[----:B------:R-:W-:Y:S01]  /*9330*/  ISETP.GT.U32.AND P6, PT, R0, R8, PT ;  /* 0x000000080000720c */ /* 0x000fe20003fc4070 */
[----:B------:R-:W-:-:S03]  /*9340*/  IMAD.HI.U32 R16, R4, R11, RZ ;  /* 0x0000000b04107227 */ /* 0x000fc600078e00ff */
[----:B------:R-:W-:Y:S01]  /*9350*/  ISETP.GT.U32.AND P5, PT, R0, R9, PT ;  /* 0x000000090000720c */ /* 0x000fe20003fa4070 */
[----:B------:R-:W-:Y:S01]  /*9360*/  IMAD.MOV R16, RZ, RZ, -R16 ;  /* 0x000000ffff107224 */ /* 0x000fe200078e0a10 */
[----:B------:R-:W-:-:S03]  /*9370*/  ISETP.GE.AND P3, PT, R26, RZ, PT ;  /* 0x000000ff1a00720c */ /* 0x000fc60003f66270 */
[----:B------:R-:W-:-:S04]  /*9380*/  IMAD R11, R0, R16, R11 ;  /* 0x00000010000b7224 */ /* 0x000fc800078e020b */
[----:B------:R-:W-:-:S04]  /*9390*/  @!P6 IMAD.IADD R8, R8, 0x1, -R0 ;  /* 0x000000010808e824 */ /* 0x000fc800078e0a00 */
[----:B------:R-:W-:Y:S01]  /*93a0*/  @!P5 IMAD.IADD R9, R9, 0x1, -R0 ;  /* 0x000000010909d824 */ /* 0x000fe200078e0a00 */
[----:B------:R-:W-:Y:S01]  /*93b0*/  ISETP.GT.U32.AND P5, PT, R0, R11, PT ;  /* 0x0000000b0000720c */ /* 0x000fe20003fa4070 */
[----:B------:R-:W-:Y:S02]  /*93c0*/  IMAD.MOV.U32 R18, RZ, RZ, R5 ;  /* 0x000000ffff127224 */ /* 0x000fe400078e0005 */
[----:B------:R-:W-:Y:S01]  /*93d0*/  IMAD.MOV.U32 R17, RZ, RZ, R8 ;  /* 0x000000ffff117224 */ /* 0x000fe200078e0008 */
[----:B0-----:R-:W-:Y:S01]  /*93e0*/  MOV R3, R9 ;  /* 0x0000000900037202 */ /* 0x001fe20000000f00 */
[----:B------:R-:W-:Y:S01]  /*93f0*/  IMAD.MOV.U32 R25, RZ, RZ, R31 ;  /* 0x000000ffff197224 */ /* 0x000fe200078e001f */
[----:B------:R-:W-:Y:S01]  /*9400*/  ISETP.GE.AND P0, PT, R29, RZ, PT ;  /* 0x000000ff1d00720c */ /* 0x000fe20003f06270 */
[----:B------:R-:W-:Y:S01]  /*9410*/  IMAD.MOV.U32 R29, RZ, RZ, R32 ;  /* 0x000000ffff1d7224 */ /* 0x000fe200078e0020 */
[----:B------:R-:W-:Y:S01]  /*9420*/  MOV R32, R35 ;  /* 0x0000002300207202 */ /* 0x000fe20000000f00 */
[----:B------:R-:W-:-:S02]  /*9430*/  IMAD.MOV.U32 R31, RZ, RZ, R43 ;  /* 0x000000ffff1f7224 */ /* 0x000fc400078e002b */
[----:B------:R-:W-:Y:S02]  /*9440*/  @!P2 IMAD.MOV R18, RZ, RZ, -R18 ;  /* 0x000000ffff12a224 */ /* 0x000fe400078e0a12 */
[----:B------:R-:W-:Y:S02]  /*9450*/  IMAD.MOV.U32 R26, RZ, RZ, R30 ;  /* 0x000000ffff1a7224 */ /* 0x000fe400078e001e */
[----:B------:R-:W-:Y:S02]  /*9460*/  @!P1 IMAD.MOV R17, RZ, RZ, -R17 ;  /* 0x000000ffff119224 */ /* 0x000fe400078e0a11 */
[----:B------:R-:W-:Y:S02]  /*9470*/  IMAD.MOV.U32 R35, RZ, RZ, R42 ;  /* 0x000000ffff237224 */ /* 0x000fe400078e002a */
[----:B------:R-:W-:Y:S02]  /*9480*/  IMAD.MOV.U32 R30, RZ, RZ, R44 ;  /* 0x000000ffff1e7224 */ /* 0x000fe400078e002c */
[----:B------:R-:W-:-:S02]  /*9490*/  @!P3 IMAD.MOV R3, RZ, RZ, -R3 ;  /* 0x000000ffff03b224 */ /* 0x000fc400078e0a03 */
[----:B------:R-:W-:Y:S01]  /*94a0*/  IMAD.MOV.U32 R42, RZ, RZ, R45 ;  /* 0x000000ffff2a7224 */ /* 0x000fe200078e002d */
[----:B------:R-:W-:Y:S01]  /*94b0*/  IABS R7, R28 ;  /* 0x0000001c00077213 */ /* 0x000fe20000000000 */
[----:B------:R-:W-:Y:S01]  /*94c0*/  @!P5 IMAD.IADD R11, R11, 0x1, -R0 ;  /* 0x000000010b0bd824 */ /* 0x000fe200078e0a00 */
[----:B------:R-:W-:Y:S01]  /*94d0*/  ISETP.GE.AND P5, PT, R28, RZ, PT ;  /* 0x000000ff1c00720c */ /* 0x000fe20003fa6270 */
[----:B------:R-:W-:Y:S02]  /*94e0*/  IMAD.MOV.U32 R28, RZ, RZ, R30 ;  /* 0x000000ffff1c7224 */ /* 0x000fe400078e001e */
[----:B----4-:R-:W-:Y:S02]  /*94f0*/  IMAD.MOV.U32 R43, RZ, RZ, R47 ;  /* 0x000000ffff2b7224 */ /* 0x010fe400078e002f */
[----:B------:R-:W4:Y:S04]  /*9500*/  LDL.LU R47, [R1+0x4fc] ;  /* 0x0004fc00012f7983 */ /* 0x000f280000300800 */
[----:B------:R-:W2:Y:S04]  /*9510*/  LDL.LU R44, [R1+0x508] ;  /* 0x00050800012c7983 */ /* 0x000ea80000300800 */
[----:B------:R-:W2:Y:S04]  /*9520*/  LDL.LU R45, [R1+0x538] ;  /* 0x00053800012d7983 */ /* 0x000ea80000300800 */
[----:B------:R-:W-:Y:S04]  /*9530*/  STL [R1+0x2e4], R18 ;  /* 0x0002e41201007387 */ /* 0x000fe80000100800 */
[----:B------:R-:W-:Y:S04]  /*9540*/  STL [R1+0x2e0], R17 ;  /* 0x0002e01101007387 */ /* 0x000fe80000100800 */
[----:B------:R0:W-:Y:S04]  /*9550*/  STL [R1+0x2dc], R3 ;  /* 0x0002dc0301007387 */ /* 0x0001e80000100800 */
[----:B------:R-:W3:Y:S01]  /*9560*/  LDL.LU R30, [R1+0x48c] ;  /* 0x00048c00011e7983 */ /* 0x000ee20000300800 */
[----:B------:R-:W-:Y:S01]  /*9570*/  IMAD.MOV.U32 R6, RZ, RZ, R10 ;  /* 0x000000ffff067224 */ /* 0x000fe200078e000a */
[----:B------:R-:W-:-:S03]  /*9580*/  IABS R10, R27 ;  /* 0x0000001b000a7213 */ /* 0x000fc60000000000 */
[----:B------:R-:W-:-:S04]  /*9590*/  IMAD.HI.U32 R12, R4, R6, RZ ;  /* 0x00000006040c7227 */ /* 0x000fc800078e00ff */
[----:B------:R-:W-:-:S04]  /*95a0*/  IMAD.HI.U32 R15, R4, R10, RZ ;  /* 0x0000000a040f7227 */ /* 0x000fc800078e00ff */
[----:B------:R-:W-:Y:S02]  /*95b0*/  IMAD.MOV R15, RZ, RZ, -R15 ;  /* 0x000000ffff0f7224 */ /* 0x000fe400078e0a0f */
[----:B------:R-:W-:Y:S02]  /*95c0*/  IMAD.MOV R12, RZ, RZ, -R12 ;  /* 0x000000ffff0c7224 */ /* 0x000fe400078e0a0c */
[C---:B------:R-:W-:Y:S02]  /*95d0*/  IMAD R10, R0.reuse, R15, R10 ;  /* 0x0000000f000a7224 */ /* 0x040fe400078e020a */
[C---:B------:R-:W-:Y:S01]  /*95e0*/  IMAD R6, R0.reuse, R12, R6 ;  /* 0x0000000c00067224 */ /* 0x040fe200078e0206 */
[----:B------:R-:W-:Y:S02]  /*95f0*/  IABS R2, R23 ;  /* 0x0000001700027213 */ /* 0x000fe40000000000 */
[C---:B------:R-:W-:Y:S02]  /*9600*/  ISETP.GT.U32.AND P2, PT, R0.reuse, R10, PT ;  /* 0x0000000a0000720c */ /* 0x040fe40003f44070 */
[----:B------:R-:W-:Y:S01]  /*9610*/  ISETP.GT.U32.AND P6, PT, R0, R6, PT ;  /* 0x000000060000720c */ /* 0x000fe20003fc4070 */
[----:B------:R-:W-:Y:S01]  /*9620*/  IMAD.HI.U32 R13, R4, R2, RZ ;  /* 0x00000002040d7227 */ /* 0x000fe200078e00ff */
[----:B------:R-:W-:-:S03]  /*9630*/  IABS R12, R24 ;  /* 0x00000018000c7213 */ /* 0x000fc60000000000 */
[----:B------:R-:W-:-:S04]  /*9640*/  IMAD.MOV R13, RZ, RZ, -R13 ;  /* 0x000000ffff0d7224 */ /* 0x000fc800078e0a0d */
[----:B------:R-:W-:Y:S02]  /*9650*/  IMAD R2, R0, R13, R2 ;  /* 0x0000000d00027224 */ /* 0x000fe400078e0202 */
[--C-:B------:R-:W-:Y:S01]  /*9660*/  @!P2 IMAD.IADD R10, R10, 0x1, -R0.reuse ;  /* 0x000000010a0aa824 */ /* 0x100fe200078e0a00 */
[----:B------:R-:W-:Y:S01]  /*9670*/  ISETP.GT.U32.AND P2, PT, R0, R11, PT ;  /* 0x0000000b0000720c */ /* 0x000fe20003f44070 */
[----:B------:R-:W-:Y:S02]  /*9680*/  @!P6 IMAD.IADD R6, R6, 0x1, -R0 ;  /* 0x000000010606e824 */ /* 0x000fe400078e0a00 */
[----:B------:R-:W-:-:S03]  /*9690*/  IMAD.HI.U32 R13, R4, R12, RZ ;  /* 0x0000000c040d7227 */ /* 0x000fc600078e00ff */
[----:B------:R-:W-:Y:S01]  /*96a0*/  ISETP.GT.U32.AND P6, PT, R0, R6, PT ;  /* 0x000000060000720c */ /* 0x000fe20003fc4070 */
[----:B------:R-:W-:-:S04]  /*96b0*/  IMAD.MOV R13, RZ, RZ, -R13 ;  /* 0x000000ffff0d7224 */ /* 0x000fc800078e0a0d */
[----:B------:R-:W-:Y:S02]  /*96c0*/  IMAD R9, R0, R13, R12 ;  /* 0x0000000d00097224 */ /* 0x000fe400078e020c */
[----:B------:R-:W-:-:S03]  /*96d0*/  @!P2 IMAD.IADD R11, R11, 0x1, -R0 ;  /* 0x000000010b0ba824 */ /* 0x000fc600078e0a00 */
[----:B------:R-:W-:-:S03]  /*96e0*/  ISETP.GT.U32.AND P2, PT, R0, R9, PT ;  /* 0x000000090000720c */ /* 0x000fc60003f44070 */
[----:B------:R-:W-:Y:S01]  /*96f0*/  @!P6 IMAD.IADD R6, R6, 0x1, -R0 ;  /* 0x000000010606e824 */ /* 0x000fe200078e0a00 */
[----:B------:R-:W-:-:S03]  /*9700*/  ISETP.GE.AND P3, PT, R27, RZ, PT ;  /* 0x000000ff1b00720c */ /* 0x000fc60003f66270 */
[----:B0-----:R-:W-:Y:S02]  /*9710*/  IMAD.MOV.U32 R3, RZ, RZ, R6 ;  /* 0x000000ffff037224 */ /* 0x001fe400078e0006 */
[----:B------:R-:W-:Y:S02]  /*9720*/  IMAD.MOV.U32 R27, RZ, RZ, R31 ;  /* 0x000000ffff1b7224 */ /* 0x000fe400078e001f */
[----:B------:R-:W-:Y:S02]  /*9730*/  IMAD.MOV.U32 R31, RZ, RZ, R32 ;  /* 0x000000ffff1f7224 */ /* 0x000fe400078e0020 */
[----:B------:R-:W-:Y:S01]  /*9740*/  @!P4 IMAD.MOV R3, RZ, RZ, -R3 ;  /* 0x000000ffff03c224 */ /* 0x000fe200078e0a03 */
[----:B------:R-:W-:Y:S01]  /*9750*/  IABS R8, R29 ;  /* 0x0000001d00087213 */ /* 0x000fe20000000000 */
[----:B------:R-:W-:Y:S02]  /*9760*/  IMAD.MOV.U32 R32, RZ, RZ, R40 ;  /* 0x000000ffff207224 */ /* 0x000fe400078e0028 */
[----:B------:R-:W-:Y:S01]  /*9770*/  @!P2 IMAD.IADD R9, R9, 0x1, -R0 ;  /* 0x000000010909a824 */ /* 0x000fe200078e0a00 */
[----:B------:R-:W-:Y:S01]  /*9780*/  ISETP.GE.AND P2, PT, R29, RZ, PT ;  /* 0x000000ff1d00720c */ /* 0x000fe20003f46270 */
[----:B------:R-:W-:-:S02]  /*9790*/  IMAD.MOV.U32 R40, RZ, RZ, R43 ;  /* 0x000000ffff287224 */ /* 0x000fc400078e002b */
[----:B----4-:R-:W-:Y:S02]  /*97a0*/  IMAD.MOV.U32 R43, RZ, RZ, R47 ;  /* 0x000000ffff2b7224 */ /* 0x010fe400078e002f */
[----:B------:R-:W4:Y:S04]  /*97b0*/  LDL.LU R47, [R1+0x4f8] ;  /* 0x0004f800012f7983 */ /* 0x000f280000300800 */
[----:B------:R0:W-:Y:S01]  /*97c0*/  STL [R1+0x2d8], R3 ;  /* 0x0002d80301007387 */ /* 0x0001e20000100800 */
[----:B---3--:R-:W-:Y:S02]  /*97d0*/  IMAD.MOV.U32 R29, RZ, RZ, R30 ;  /* 0x000000ffff1d7224 */ /* 0x008fe400078e001e */
[----:B------:R-:W-:Y:S02]  /*97e0*/  IMAD.MOV.U32 R30, RZ, RZ, R31 ;  /* 0x000000ffff1e7224 */ /* 0x000fe400078e001f */
[----:B------:R-:W-:-:S02]  /*97f0*/  IMAD.MOV.U32 R31, RZ, RZ, R37 ;  /* 0x000000ffff1f7224 */ /* 0x000fc400078e0025 */
[----:B------:R-:W3:Y:S01]  /*9800*/  LDL.LU R37, [R1+0x498] ;  /* 0x0004980001257983 */ /* 0x000ee20000300800 */
[----:B------:R-:W-:-:S04]  /*9810*/  IMAD.HI.U32 R14, R4, R7, RZ ;  /* 0x00000007040e7227 */ /* 0x000fc800078e00ff */
[----:B------:R-:W-:-:S04]  /*9820*/  IMAD.MOV R14, RZ, RZ, -R14 ;  /* 0x000000ffff0e7224 */ /* 0x000fc800078e0a0e */
[C---:B------:R-:W-:Y:S01]  /*9830*/  IMAD R7, R0.reuse, R14, R7 ;  /* 0x0000000e00077224 */ /* 0x040fe200078e0207 */
[----:B------:R-:W-:-:S04]  /*9840*/  ISETP.GT.U32.AND P6, PT, R0, R2, PT ;  /* 0x000000020000720c */ /* 0x000fc80003fc4070 */
[----:B------:R-:W-:Y:S01]  /*9850*/  ISETP.GT.U32.AND P1, PT, R0, R7, PT ;  /* 0x000000070000720c */ /* 0x000fe20003f24070 */
[----:B------:R-:W-:-:S08]  /*9860*/  IMAD.HI.U32 R6, R4, R8, RZ ;  /* 0x0000000804067227 */ /* 0x000fd000078e00ff */
[----:B------:R-:W-:-:S04]  /*9870*/  @!P6 IMAD.IADD R2, R2, 0x1, -R0 ;  /* 0x000000010202e824 */ /* 0x000fc800078e0a00 */
[----:B------:R-:W-:Y:S01]  /*9880*/  @!P1 IMAD.IADD R7, R7, 0x1, -R0 ;  /* 0x0000000107079824 */ /* 0x000fe200078e0a00 */
[----:B------:R-:W-:-:S04]  /*9890*/  ISETP.GT.U32.AND P1, PT, R0, R10, PT ;  /* 0x0000000a0000720c */ /* 0x000fc80003f24070 */
[----:B------:R-:W-:Y:S02]  /*98a0*/  ISETP.GT.U32.AND P6, PT, R0, R7, PT ;  /* 0x000000070000720c */ /* 0x000fe40003fc4070 */
[----:B------:R-:W-:Y:S02]  /*98b0*/  IADD3 R6, -R6, RZ, RZ ;  /* 0x000000ff06067210 */ /* 0x000fe40007ffe1ff */
[----:B------:R-:W-:-:S03]  /*98c0*/  ISETP.GT.U32.AND P4, PT, R0, R2, PT ;  /* 0x000000020000720c */ /* 0x000fc60003f84070 */
[----:B------:R-:W-:Y:S02]  /*98d0*/  IMAD R6, R0, R6, R8 ;  /* 0x0000000600067224 */ /* 0x000fe400078e0208 */
[----:B------:R-:W-:-:S04]  /*98e0*/  @!P1 IMAD.IADD R10, R10, 0x1, -R0 ;  /* 0x000000010a0a9824 */ /* 0x000fc800078e0a00 */
[----:B------:R-:W-:Y:S01]  /*98f0*/  @!P6 IMAD.IADD R7, R7, 0x1, -R0 ;  /* 0x000000010707e824 */ /* 0x000fe200078e0a00 */
[----:B------:R-:W-:Y:S01]  /*9900*/  ISETP.GT.U32.AND P6, PT, R0, R6, PT ;  /* 0x000000060000720c */ /* 0x000fe20003fc4070 */
[----:B------:R-:W-:Y:S01]  /*9910*/  IMAD.MOV.U32 R16, RZ, RZ, R11 ;  /* 0x000000ffff107224 */ /* 0x000fe200078e000b */
[----:B------:R-:W-:Y:S01]  /*9920*/  IABS R12, R25 ;  /* 0x00000019000c7213 */ /* 0x000fe20000000000 */
[----:B0-----:R-:W-:Y:S02]  /*9930*/  IMAD.MOV.U32 R3, RZ, RZ, R10 ;  /* 0x000000ffff037224 */ /* 0x001fe400078e000a */
[----:B------:R-:W-:Y:S01]  /*9940*/  @!P4 IMAD.IADD R2, R2, 0x1, -R0 ;  /* 0x000000010202c824 */ /* 0x000fe200078e0a00 */
[----:B------:R-:W-:Y:S01]  /*9950*/  ISETP.GE.AND P4, PT, R24, RZ, PT ;  /* 0x000000ff1800720c */ /* 0x000fe20003f86270 */
[----:B------:R-:W-:Y:S01]  /*9960*/  @!P0 IMAD.MOV R16, RZ, RZ, -R16 ;  /* 0x000000ffff108224 */ /* 0x000fe200078e0a10 */
[----:B------:R-:W-:Y:S01]  /*9970*/  ISETP.GT.U32.AND P0, PT, R0, R9, PT ;  /* 0x000000090000720c */ /* 0x000fe20003f04070 */
[----:B------:R-:W-:-:S04]  /*9980*/  IMAD.HI.U32 R8, R4, R12, RZ ;  /* 0x0000000c04087227 */ /* 0x000fc800078e00ff */
[----:B------:R-:W-:Y:S01]  /*9990*/  IMAD.MOV.U32 R24, RZ, RZ, R30 ;  /* 0x000000ffff187224 */ /* 0x000fe200078e001e */
[----:B------:R-:W-:Y:S01]  /*99a0*/  MOV R30, R31 ;  /* 0x0000001f001e7202 */ /* 0x000fe20000000f00 */
[----:B------:R-:W-:Y:S01]  /*99b0*/  @!P3 IMAD.MOV R3, RZ, RZ, -R3 ;  /* 0x000000ffff03b224 */ /* 0x000fe200078e0a03 */
[----:B------:R-:W-:Y:S01]  /*99c0*/  STL [R1+0x2d4], R16 ;  /* 0x0002d41001007387 */ /* 0x000fe20000100800 */
[----:B------:R-:W-:Y:S01]  /*99d0*/  IMAD.MOV R8, RZ, RZ, -R8 ;  /* 0x000000ffff087224 */ /* 0x000fe200078e0a08 */
[----:B------:R-:W-:Y:S01]  /*99e0*/  ISETP.GE.AND P1, PT, R23, RZ, PT ;  /* 0x000000ff1700720c */ /* 0x000fe20003f26270 */
[----:B------:R-:W-:Y:S02]  /*99f0*/  @!P6 IMAD.IADD R6, R6, 0x1, -R0 ;  /* 0x000000010606e824 */ /* 0x000fe400078e0a00 */
[----:B------:R-:W-:-:S03]  /*9a00*/  IMAD R8, R0, R8, R12 ;  /* 0x0000000800087224 */ /* 0x000fc600078e020c */
[C---:B------:R-:W-:Y:S01]  /*9a10*/  ISETP.GT.U32.AND P6, PT, R0.reuse, R6, PT ;  /* 0x000000060000720c */ /* 0x040fe20003fc4070 */
[----:B------:R-:W-:Y:S01]  /*9a20*/  @!P0 IMAD.IADD R9, R9, 0x1, -R0 ;  /* 0x0000000109098824 */ /* 0x000fe200078e0a00 */
[----:B------:R-:W-:Y:S02]  /*9a30*/  ISETP.GT.U32.AND P3, PT, R0, R8, PT ;  /* 0x000000080000720c */ /* 0x000fe40003f64070 */
[----:B------:R-:W-:Y:S02]  /*9a40*/  IABS R5, R26 ;  /* 0x0000001a00057213 */ /* 0x000fe40000000000 */
[----:B------:R-:W-:Y:S01]  /*9a50*/  ISETP.GE.AND P0, PT, R26, RZ, PT ;  /* 0x000000ff1a00720c */ /* 0x000fe20003f06270 */
[----:B------:R-:W-:Y:S02]  /*9a60*/  @!P1 IMAD.MOV R2, RZ, RZ, -R2 ;  /* 0x000000ffff029224 */ /* 0x000fe400078e0a02 */
[----:B------:R-:W-:-:S04]  /*9a70*/  IMAD.MOV.U32 R26, RZ, RZ, R30 ;  /* 0x000000ffff1a7224 */ /* 0x000fc800078e001e */
[--C-:B------:R-:W-:Y:S01]  /*9a80*/  @!P6 IMAD.IADD R6, R6, 0x1, -R0.reuse ;  /* 0x000000010606e824 */ /* 0x100fe200078e0a00 */
[----:B------:R-:W-:Y:S01]  /*9a90*/  IABS R15, R27 ;  /* 0x0000001b000f7213 */ /* 0x000fe20000000000 */
[----:B------:R-:W-:Y:S01]  /*9aa0*/  @!P3 IMAD.IADD R8, R8, 0x1, -R0 ;  /* 0x000000010808b824 */ /* 0x000fe200078e0a00 */
[----:B------:R-:W-:Y:S02]  /*9ab0*/  ISETP.GE.AND P3, PT, R27, RZ, PT ;  /* 0x000000ff1b00720c */ /* 0x000fe40003f66270 */
[----:B------:R-:W-:Y:S01]  /*9ac0*/  ISETP.GE.AND P1, PT, R25, RZ, PT ;  /* 0x000000ff1900720c */ /* 0x000fe20003f26270 */
[----:B---3--:R-:W-:Y:S02]  /*9ad0*/  IMAD.MOV.U32 R31, RZ, RZ, R37 ;  /* 0x000000ffff1f7224 */ /* 0x008fe400078e0025 */
[----:B------:R-:W-:Y:S02]  /*9ae0*/  IMAD.MOV.U32 R37, RZ, RZ, R39 ;  /* 0x000000ffff257224 */ /* 0x000fe400078e0027 */
[----:B----4-:R-:W-:-:S02]  /*9af0*/  IMAD.MOV.U32 R39, RZ, RZ, R47 ;  /* 0x000000ffff277224 */ /* 0x010fc400078e002f */
[----:B------:R-:W3:Y:S04]  /*9b00*/  LDL.LU R47, [R1+0x52c] ;  /* 0x00052c00012f7983 */ /* 0x000ee80000300800 */
[----:B------:R0:W-:Y:S02]  /*9b10*/  STL [R1+0x2d0], R3 ;  /* 0x0002d00301007387 */ /* 0x0001e40000100800 */
[----:B0-----:R-:W-:-:S04]  /*9b20*/  IMAD.MOV.U32 R3, RZ, RZ, R7 ;  /* 0x000000ffff037224 */ /* 0x001fc800078e0007 */
[----:B------:R-:W-:-:S05]  /*9b30*/  @!P5 IMAD.MOV R3, RZ, RZ, -R3 ;  /* 0x000000ffff03d224 */ /* 0x000fca00078e0a03 */
[----:B------:R0:W-:Y:S01]  /*9b40*/  STL [R1+0x2cc], R3 ;  /* 0x0002cc0301007387 */ /* 0x0001e20000100800 */
[----:B------:R-:W-:Y:S02]  /*9b50*/  IMAD.MOV.U32 R30, RZ, RZ, R31 ;  /* 0x000000ffff1e7224 */ /* 0x000fe400078e001f */
[----:B------:R-:W-:Y:S02]  /*9b60*/  IMAD.MOV.U32 R31, RZ, RZ, R32 ;  /* 0x000000ffff1f7224 */ /* 0x000fe400078e0020 */
[----:B0-----:R-:W-:Y:S01]  /*9b70*/  IMAD.MOV.U32 R3, RZ, RZ, R9 ;  /* 0x000000ffff037224 */ /* 0x001fe200078e0009 */
[----:B------:R-:W-:Y:S01]  /*9b80*/  STL [R1+0x2c8], R2 ;  /* 0x0002c80201007387 */ /* 0x000fe20000100800 */
[----:B------:R-:W-:Y:S02]  /*9b90*/  IMAD.MOV.U32 R32, RZ, RZ, R46 ;  /* 0x000000ffff207224 */ /* 0x000fe400078e002e */
[----:B------:R-:W-:Y:S02]  /*9ba0*/  @!P4 IMAD.MOV R3, RZ, RZ, -R3 ;  /* 0x000000ffff03c224 */ /* 0x000fe400078e0a03 */
[----:B------:R-:W-:-:S02]  /*9bb0*/  IMAD.MOV.U32 R46, RZ, RZ, R54 ;  /* 0x000000ffff2e7224 */ /* 0x000fc400078e0036 */
[----:B------:R-:W4:Y:S01]  /*9bc0*/  LDL.LU R54, [R1+0x5dc] ;  /* 0x0005dc0001367983 */ /* 0x000f220000300800 */
[----:B------:R-:W-:-:S03]  /*9bd0*/  IMAD.MOV.U32 R27, RZ, RZ, R30 ;  /* 0x000000ffff1b7224 */ /* 0x000fc600078e001e */
[----:B------:R0:W-:Y:S01]  /*9be0*/  STL [R1+0x2c4], R3 ;  /* 0x0002c40301007387 */ /* 0x0001e20000100800 */
[----:B------:R-:W-:Y:S02]  /*9bf0*/  IMAD.MOV.U32 R30, RZ, RZ, R31 ;  /* 0x000000ffff1e7224 */ /* 0x000fe400078e001f */
[----:B------:R-:W-:Y:S02]  /*9c00*/  IMAD.MOV.U32 R31, RZ, RZ, R32 ;  /* 0x000000ffff1f7224 */ /* 0x000fe400078e0020 */
[----:B------:R-:W-:Y:S02]  /*9c10*/  IMAD.MOV.U32 R32, RZ, RZ, R40 ;  /* 0x000000ffff207224 */ /* 0x000fe400078e0028 */
[----:B0-----:R-:W-:Y:S01]  /*9c20*/  IMAD.MOV.U32 R3, RZ, RZ, R6 ;  /* 0x000000ffff037224 */ /* 0x001fe200078e0006 */
[----:B------:R-:W3:Y:S03]  /*9c30*/  LDL.LU R40, [R1+0x544] ;  /* 0x0005440001287983 */ /* 0x000ee60000300800 */
[----:B------:R-:W-:-:S02]  /*9c40*/  @!P2 IMAD.MOV R3, RZ, RZ, -R3 ;  /* 0x000000ffff03a224 */ /* 0x000fc400078e0a03 */
[----:B------:R-:W-:Y:S02]  /*9c50*/  IMAD.MOV.U32 R25, RZ, RZ, R30 ;  /* 0x000000ffff197224 */ /* 0x000fe400078e001e */
[----:B------:R-:W-:Y:S01]  /*9c60*/  IMAD.MOV.U32 R30, RZ, RZ, R31 ;  /* 0x000000ffff1e7224 */ /* 0x000fe200078e001f */
[----:B------:R0:W-:Y:S01]  /*9c70*/  STL [R1+0x2c0], R3 ;  /* 0x0002c00301007387 */ /* 0x0001e20000100800 */
[----:B------:R-:W-:-:S03]  /*9c80*/  IMAD.MOV.U32 R31, RZ, RZ, R32 ;  /* 0x000000ffff1f7224 */ /* 0x000fc600078e0020 */
[----:B------:R-:W2:Y:S01]  /*9c90*/  LDL.LU R32, [R1+0x4b8] ;  /* 0x0004b80001207983 */ /* 0x000ea20000300800 */
[----:B------:R-:W-:-:S04]  /*9ca0*/  IMAD.HI.U32 R14, R4, R5, RZ ;  /* 0x00000005040e7227 */ /* 0x000fc800078e00ff */
[----:B------:R-:W-:-:S04]  /*9cb0*/  IMAD.MOV R14, RZ, RZ, -R14 ;  /* 0x000000ffff0e7224 */ /* 0x000fc800078e0a0e */
[----:B------:R-:W-:-:S05]  /*9cc0*/  IMAD R5, R0, R14, R5 ;  /* 0x0000000e00057224 */ /* 0x000fca00078e0205 */
[----:B------:R-:W-:-:S13]  /*9cd0*/  ISETP.GT.U32.AND P5, PT, R0, R5, PT ;  /* 0x000000050000720c */ /* 0x000fda0003fa4070 */
[----:B------:R-:W-:Y:S01]  /*9ce0*/  @!P5 IMAD.IADD R5, R5, 0x1, -R0 ;  /* 0x000000010505d824 */ /* 0x000fe200078e0a00 */
[----:B------:R-:W-:Y:S02]  /*9cf0*/  ISETP.GT.U32.AND P5, PT, R0, R8, PT ;  /* 0x000000080000720c */ /* 0x000fe40003fa4070 */
[----:B------:R-:W-:-:S11]  /*9d00*/  IABS R13, R28 ;  /* 0x0000001c000d7213 */ /* 0x000fd60000000000 */
[----:B------:R-:W-:Y:S01]  /*9d10*/  @!P5 IMAD.IADD R8, R8, 0x1, -R0 ;  /* 0x000000010808d824 */ /* 0x000fe200078e0a00 */
[----:B------:R-:W-:Y:S01]  /*9d20*/  ISETP.GE.AND P5, PT, R28, RZ, PT ;  /* 0x000000ff1c00720c */ /* 0x000fe20003fa6270 */
[----:B------:R-:W-:Y:S02]  /*9d30*/  IMAD.MOV.U32 R28, RZ, RZ, R30 ;  /* 0x000000ffff1c7224 */ /* 0x000fe400078e001e */
[----:B------:R-:W-:Y:S01]  /*9d40*/  IMAD.MOV.U32 R30, RZ, RZ, R31 ;  /* 0x000000ffff1e7224 */ /* 0x000fe200078e001f */
[----:B--2---:R-:W-:Y:S01]  /*9d50*/  MOV R31, R32 ;  /* 0x00000020001f7202 */ /* 0x004fe20000000f00 */
[----:B------:R-:W-:Y:S02]  /*9d60*/  IMAD.MOV.U32 R32, RZ, RZ, R33 ;  /* 0x000000ffff207224 */ /* 0x000fe400078e0021 */
[----:B------:R-:W-:Y:S02]  /*9d70*/  IMAD.MOV.U32 R33, RZ, RZ, R34 ;  /* 0x000000ffff217224 */ /* 0x000fe400078e0022 */
[----:B------:R-:W-:-:S02]  /*9d80*/  IMAD.MOV.U32 R34, RZ, RZ, R35 ;  /* 0x000000ffff227224 */ /* 0x000fc400078e0023 */
[----:B------:R-:W-:Y:S02]  /*9d90*/  IMAD.MOV.U32 R35, RZ, RZ, R36 ;  /* 0x000000ffff237224 */ /* 0x000fe400078e0024 */
[----:B------:R-:W-:Y:S02]  /*9da0*/  IMAD.MOV.U32 R36, RZ, RZ, R38 ;  /* 0x000000ffff247224 */ /* 0x000fe400078e0026 */
[----:B------:R-:W2:Y:S01]  /*9db0*/  LDL.LU R38, [R1+0x4d4] ;  /* 0x0004d40001267983 */ /* 0x000ea20000300800 */
[----:B------:R-:W-:Y:S01]  /*9dc0*/  ISETP.GT.U32.AND P4, PT, R0, R5, PT ;  /* 0x000000050000720c */ /* 0x000fe20003f84070 */
[----:B------:R-:W-:Y:S02]  /*9dd0*/  IMAD.MOV.U32 R12, RZ, RZ, R15 ;  /* 0x000000ffff0c7224 */ /* 0x000fe400078e000f */
[----:B------:R-:W-:Y:S02]  /*9de0*/  IMAD.MOV.U32 R11, RZ, RZ, R13 ;  /* 0x000000ffff0b7224 */ /* 0x000fe400078e000d */
[----:B------:R-:W-:Y:S01]  /*9df0*/  IMAD.HI.U32 R10, R4, R12, RZ ;  /* 0x0000000c040a7227 */ /* 0x000fe200078e00ff */
[----:B------:R-:W-:-:S03]  /*9e00*/  IABS R9, R29 ;  /* 0x0000001d00097213 */ /* 0x000fc60000000000 */
[----:B------:R-:W-:Y:S02]  /*9e10*/  IMAD.MOV R10, RZ, RZ, -R10 ;  /* 0x000000ffff0a7224 */ /* 0x000fe400078e0a0a */
[----:B------:R-:W-:-:S04]  /*9e20*/  IMAD.HI.U32 R2, R4, R11, RZ ;  /* 0x0000000b04027227 */ /* 0x000fc800078e00ff */
[----:B------:R-:W-:Y:S01]  /*9e30*/  @!P4 IMAD.IADD R5, R5, 0x1, -R0 ;  /* 0x000000010505c824 */ /* 0x000fe200078e0a00 */
[----:B------:R-:W-:Y:S01]  /*9e40*/  ISETP.GE.AND P4, PT, R29, RZ, PT ;  /* 0x000000ff1d00720c */ /* 0x000fe20003f86270 */
[----:B------:R-:W-:Y:S02]  /*9e50*/  IMAD.MOV.U32 R29, RZ, RZ, R30 ;  /* 0x000000ffff1d7224 */ /* 0x000fe400078e001e */
[----:B------:R-:W-:Y:S02]  /*9e60*/  IMAD.MOV.U32 R30, RZ, RZ, R31 ;  /* 0x000000ffff1e7224 */ /* 0x000fe400078e001f */
[----:B------:R-:W-:Y:S01]  /*9e70*/  IMAD.MOV.U32 R31, RZ, RZ, R32 ;  /* 0x000000ffff1f7224 */ /* 0x000fe200078e0020 */
[----:B------:R-:W-:Y:S01]  /*9e80*/  IADD3 R2, -R2, RZ, RZ ;  /* 0x000000ff02027210 */ /* 0x000fe20007ffe1ff */
[----:B------:R-:W-:Y:S02]  /*9e90*/  IMAD R7, R0, R10, R12 ;  /* 0x0000000a00077224 */ /* 0x000fe400078e020c */
[----:B------:R-:W-:-:S02]  /*9ea0*/  IMAD.MOV.U32 R32, RZ, RZ, R33 ;  /* 0x000000ffff207224 */ /* 0x000fc400078e0021 */
[----:B0-----:R-:W-:Y:S02]  /*9eb0*/  IMAD.MOV.U32 R3, RZ, RZ, R8 ;  /* 0x000000ffff037224 */ /* 0x001fe400078e0008 */
[----:B------:R-:W-:Y:S02]  /*9ec0*/  IMAD.MOV.U32 R33, RZ, RZ, R34 ;  /* 0x000000ffff217224 */ /* 0x000fe400078e0022 */
[----:B------:R-:W-:Y:S02]  /*9ed0*/  IMAD.MOV.U32 R34, RZ, RZ, R35 ;  /* 0x000000ffff227224 */ /* 0x000fe400078e0023 */
[----:B------:R-:W-:Y:S01]  /*9ee0*/  IMAD.MOV.U32 R35, RZ, RZ, R36 ;  /* 0x000000ffff237224 */ /* 0x000fe200078e0024 */
[C---:B------:R-:W-:Y:S01]  /*9ef0*/  ISETP.GT.U32.AND P6, PT, R0.reuse, R7, PT ;  /* 0x000000070000720c */ /* 0x040fe20003fc4070 */
[----:B------:R-:W-:Y:S02]  /*9f00*/  @!P1 IMAD.MOV R3, RZ, RZ, -R3 ;  /* 0x000000ffff039224 */ /* 0x000fe400078e0a03 */
[----:B------:R-:W-:-:S03]  /*9f10*/  IMAD R2, R0, R2, R11 ;  /* 0x0000000200027224 */ /* 0x000fc600078e020b */
[----:B------:R0:W-:Y:S02]  /*9f20*/  STL [R1+0x2bc], R3 ;  /* 0x0002bc0301007387 */ /* 0x0001e40000100800 */
[----:B------:R-:W-:-:S05]  /*9f30*/  ISETP.GT.U32.AND P2, PT, R0, R2, PT ;  /* 0x000000020000720c */ /* 0x000fca0003f44070 */
[----:B------:R-:W-:-:S05]  /*9f40*/  @!P6 IMAD.IADD R7, R7, 0x1, -R0 ;  /* 0x000000010707e824 */ /* 0x000fca00078e0a00 */
[----:B------:R-:W-:-:S03]  /*9f50*/  ISETP.GT.U32.AND P6, PT, R0, R7, PT ;  /* 0x000000070000720c */ /* 0x000fc60003fc4070 */
[----:B------:R-:W-:Y:S01]  /*9f60*/  @!P2 IMAD.IADD R2, R2, 0x1, -R0 ;  /* 0x000000010202a824 */ /* 0x000fe200078e0a00 */
[----:B------:R-:W-:-:S04]  /*9f70*/  IABS R13, R24 ;  /* 0x00000018000d7213 */ /* 0x000fc80000000000 */
[----:B------:R-:W-:Y:S01]  /*9f80*/  ISETP.GT.U32.AND P2, PT, R0, R2, PT ;  /* 0x000000020000720c */ /* 0x000fe20003f44070 */
[----:B------:R-:W-:-:S04]  /*9f90*/  IMAD.HI.U32 R10, R4, R13, RZ ;  /* 0x0000000d040a7227 */ /* 0x000fc800078e00ff */
[----:B------:R-:W-:Y:S02]  /*9fa0*/  @!P6 IMAD.IADD R7, R7, 0x1, -R0 ;  /* 0x000000010707e824 */ /* 0x000fe400078e0a00 */
[----:B------:R-:W-:Y:S02]  /*9fb0*/  IMAD.MOV R10, RZ, RZ, -R10 ;  /* 0x000000ffff0a7224 */ /* 0x000fe400078e0a0a */
[----:B------:R-:W-:Y:S02]  /*9fc0*/  IMAD.MOV.U32 R8, RZ, RZ, R5 ;  /* 0x000000ffff087224 */ /* 0x000fe400078e0005 */
[----:B0-----:R-:W-:Y:S02]  /*9fd0*/  IMAD.MOV.U32 R3, RZ, RZ, R7 ;  /* 0x000000ffff037224 */ /* 0x001fe400078e0007 */
[----:B------:R-:W-:Y:S01]  /*9fe0*/  IMAD R13, R0, R10, R13 ;  /* 0x0000000a000d7224 */ /* 0x000fe200078e020d */
[----:B------:R-:W-:Y:S01]  /*9ff0*/  IABS R10, R27 ;  /* 0x0000001b000a7213 */ /* 0x000fe20000000000 */
[----:B------:R-:W-:Y:S01]  /*a000*/  @!P2 IMAD.IADD R2, R2, 0x1, -R0 ;  /* 0x000000010202a824 */ /* 0x000fe200078e0a00 */
[----:B------:R-:W-:Y:S01]  /*a010*/  ISETP.GE.AND P2, PT, R27, RZ, PT ;  /* 0x000000ff1b00720c */ /* 0x000fe20003f46270 */
[----:B------:R-:W-:-:S02]  /*a020*/  @!P0 IMAD.MOV R8, RZ, RZ, -R8 ;  /* 0x000000ffff088224 */ /* 0x000fc400078e0a08 */
[----:B------:R-:W-:Y:S02]  /*a030*/  @!P3 IMAD.MOV R3, RZ, RZ, -R3 ;  /* 0x000000ffff03b224 */ /* 0x000fe400078e0a03 */
[----:B------:R-:W-:Y:S02]  /*a040*/  IMAD.MOV.U32 R27, RZ, RZ, R31 ;  /* 0x000000ffff1b7224 */ /* 0x000fe400078e001f */
[----:B------:R-:W-:Y:S02]  /*a050*/  IMAD.MOV.U32 R31, RZ, RZ, R35 ;  /* 0x000000ffff1f7224 */ /* 0x000fe400078e0023 */
[----:B------:R-:W-:Y:S02]  /*a060*/  IMAD.MOV.U32 R21, RZ, RZ, R32 ;  /* 0x000000ffff157224 */ /* 0x000fe400078e0020 */
[----:B------:R-:W-:Y:S01]  /*a070*/  IMAD.MOV.U32 R32, RZ, RZ, R34 ;  /* 0x000000ffff207224 */ /* 0x000fe200078e0022 */
[----:B--2---:R-:W-:Y:S01]  /*a080*/  MOV R36, R38 ;  /* 0x0000002600247202 */ /* 0x004fe20000000f00 */
[----:B------:R-:W-:-:S02]  /*a090*/  IMAD.MOV.U32 R38, RZ, RZ, R42 ;  /* 0x000000ffff267224 */ /* 0x000fc400078e002a */
[----:B------:R-:W-:Y:S02]  /*a0a0*/  IMAD.MOV.U32 R42, RZ, RZ, R44 ;  /* 0x000000ffff2a7224 */ /* 0x000fe400078e002c */
[----:B------:R-:W-:Y:S02]  /*a0b0*/  IMAD.MOV.U32 R44, RZ, RZ, R45 ;  /* 0x000000ffff2c7224 */ /* 0x000fe400078e002d */
[----:B------:R-:W-:Y:S02]  /*a0c0*/  IMAD.MOV.U32 R45, RZ, RZ, R46 ;  /* 0x000000ffff2d7224 */ /* 0x000fe400078e002e */
[----:B------:R-:W-:Y:S02]  /*a0d0*/  IMAD.MOV.U32 R46, RZ, RZ, R55 ;  /* 0x000000ffff2e7224 */ /* 0x000fe400078e0037 */
[----:B------:R-:W-:Y:S02]  /*a0e0*/  IMAD.MOV.U32 R55, RZ, RZ, R58 ;  /* 0x000000ffff377224 */ /* 0x000fe400078e003a */
[----:B------:R-:W2:Y:S04]  /*a0f0*/  LDL.LU R58, [R1+0x514] ;  /* 0x00051400013a7983 */ /* 0x000ea80000300800 */
[----:B------:R-:W4:Y:S01]  /*a100*/  LDL.LU R20, [R1+0x4a8] ;  /* 0x0004a80001147983 */ /* 0x000f220000300800 */
[----:B------:R-:W-:-:S02]  /*a110*/  IMAD.MOV.U32 R35, RZ, RZ, R36 ;  /* 0x000000ffff237224 */ /* 0x000fc400078e0024 */
[----:B------:R-:W-:Y:S01]  /*a120*/  IMAD.MOV.U32 R36, RZ, RZ, R39 ;  /* 0x000000ffff247224 */ /* 0x000fe200078e0027 */
[----:B------:R0:W-:Y:S01]  /*a130*/  STL [R1+0x2b8], R8 ;  /* 0x0002b80801007387 */ /* 0x0001e20000100800 */
[----:B------:R-:W-:Y:S02]  /*a140*/  IMAD.MOV.U32 R39, RZ, RZ, R43 ;  /* 0x000000ffff277224 */ /* 0x000fe400078e002b */
[----:B------:R-:W-:Y:S01]  /*a150*/  IMAD.MOV.U32 R43, RZ, RZ, R56 ;  /* 0x000000ffff2b7224 */ /* 0x000fe200078e0038 */
[----:B------:R1:W-:Y:S04]  /*a160*/  STL [R1+0x2b4], R3 ;  /* 0x0002b40301007387 */ /* 0x0003e80000100800 */
[----:B------:R-:W2:Y:S04]  /*a170*/  LDL.LU R56, [R1+0x674] ;  /* 0x0006740001387983 */ /* 0x000ea80000300800 */
[----:B------:R-:W3:Y:S01]  /*a180*/  LDL.LU R34, [R1+0x4cc] ;  /* 0x0004cc0001227983 */ /* 0x000ee20000300800 */
[----:B------:R-:W-:-:S04]  /*a190*/  IMAD.HI.U32 R6, R4, R9, RZ ;  /* 0x0000000904067227 */ /* 0x000fc800078e00ff */
[----:B------:R-:W-:-:S04]  /*a1a0*/  IMAD.MOV R6, RZ, RZ, -R6 ;  /* 0x000000ffff067224 */ /* 0x000fc800078e0a06 */
[C---:B------:R-:W-:Y:S01]  /*a1b0*/  IMAD R6, R0.reuse, R6, R9 ;  /* 0x0000000600067224 */ /* 0x040fe200078e0209 */
[----:B------:R-:W-:-:S04]  /*a1c0*/  ISETP.GT.U32.AND P0, PT, R0, R13, PT ;  /* 0x0000000d0000720c */ /* 0x000fc80003f04070 */
[----:B------:R-:W-:Y:S02]  /*a1d0*/  ISETP.GT.U32.AND P6, PT, R0, R6, PT ;  /* 0x000000060000720c */ /* 0x000fe40003fc4070 */
[----:B------:R-:W-:-:S05]  /*a1e0*/  IABS R9, R26 ;  /* 0x0000001a00097213 */ /* 0x000fca0000000000 */
[----:B------:R-:W-:Y:S02]  /*a1f0*/  IMAD.MOV.U32 R11, RZ, RZ, R9 ;  /* 0x000000ffff0b7224 */ /* 0x000fe400078e0009 */
[----:B------:R-:W-:-:S04]  /*a200*/  @!P0 IMAD.IADD R13, R13, 0x1, -R0 ;  /* 0x000000010d0d8824 */ /* 0x000fc800078e0a00 */
[----:B------:R-:W-:Y:S01]  /*a210*/  @!P6 IMAD.IADD R6, R6, 0x1, -R0 ;  /* 0x000000010606e824 */ /* 0x000fe200078e0a00 */
[----:B------:R-:W-:Y:S01]  /*a220*/  IABS R9, R25 ;  /* 0x0000001900097213 */ /* 0x000fe20000000000 */
[----:B------:R-:W-:-:S03]  /*a230*/  IMAD.HI.U32 R5, R4, R11, RZ ;  /* 0x0000000b04057227 */ /* 0x000fc600078e00ff */
[C---:B------:R-:W-:Y:S01]  /*a240*/  ISETP.GT.U32.AND P6, PT, R0.reuse, R6, PT ;  /* 0x000000060000720c */ /* 0x040fe20003fc4070 */
[----:B------:R-:W-:Y:S01]  /*a250*/  IMAD.MOV R5, RZ, RZ, -R5 ;  /* 0x000000ffff057224 */ /* 0x000fe200078e0a05 */
[----:B------:R-:W-:Y:S01]  /*a260*/  ISETP.GT.U32.AND P0, PT, R0, R13, PT ;  /* 0x0000000d0000720c */ /* 0x000fe20003f04070 */
[----:B------:R-:W-:-:S04]  /*a270*/  IMAD.HI.U32 R14, R4, R10, RZ ;  /* 0x0000000a040e7227 */ /* 0x000fc800078e00ff */
[----:B------:R-:W-:Y:S01]  /*a280*/  IMAD.HI.U32 R12, R4, R9, RZ ;  /* 0x00000009040c7227 */ /* 0x000fe200078e00ff */
[----:B0-----:R-:W-:-:S03]  /*a290*/  IABS R8, R28 ;  /* 0x0000001c00087213 */ /* 0x001fc60000000000 */
[----:B------:R-:W-:Y:S02]  /*a2a0*/  IMAD R11, R0, R5, R11 ;  /* 0x00000005000b7224 */ /* 0x000fe400078e020b */
[----:B------:R-:W-:Y:S02]  /*a2b0*/  IMAD.MOV R14, RZ, RZ, -R14 ;  /* 0x000000ffff0e7224 */ /* 0x000fe400078e0a0e */
[----:B------:R-:W-:Y:S02]  /*a2c0*/  IMAD.MOV R12, RZ, RZ, -R12 ;  /* 0x000000ffff0c7224 */ /* 0x000fe400078e0a0c */
[----:B------:R-:W-:Y:S01]  /*a2d0*/  @!P6 IMAD.IADD R6, R6, 0x1, -R0 ;  /* 0x000000010606e824 */ /* 0x000fe200078e0a00 */
[C---:B------:R-:W-:Y:S01]  /*a2e0*/  ISETP.GT.U32.AND P6, PT, R0.reuse, R11, PT ;  /* 0x0000000b0000720c */ /* 0x040fe20003fc4070 */
[C---:B------:R-:W-:Y:S02]  /*a2f0*/  IMAD R10, R0.reuse, R14, R10 ;  /* 0x0000000e000a7224 */ /* 0x040fe400078e020a */
[----:B------:R-:W-:-:S02]  /*a300*/  IMAD R9, R0, R12, R9 ;  /* 0x0000000c00097224 */ /* 0x000fc400078e0209 */
[----:B------:R-:W-:Y:S01]  /*a310*/  IMAD.HI.U32 R12, R4, R8, RZ ;  /* 0x00000008040c7227 */ /* 0x000fe200078e00ff */
[----:B------:R-:W-:-:S03]  /*a320*/  IABS R7, R29 ;  /* 0x0000001d00077213 */ /* 0x000fc60000000000 */
[----:B------:R-:W-:Y:S01]  /*a330*/  @!P0 IMAD.IADD R13, R13, 0x1, -R0 ;  /* 0x000000010d0d8824 */ /* 0x000fe200078e0a00 */
[----:B------:R-:W-:Y:S01]  /*a340*/  ISETP.GT.U32.AND P0, PT, R0, R10, PT ;  /* 0x0000000a0000720c */ /* 0x000fe20003f04070 */
[----:B------:R-:W-:Y:S01]  /*a350*/  IMAD.MOV R12, RZ, RZ, -R12 ;  /* 0x000000ffff0c7224 */ /* 0x000fe200078e0a0c */
[----:B------:R-:W-:Y:S01]  /*a360*/  ISETP.GE.AND P1, PT, R24, RZ, PT ;  /* 0x000000ff1800720c */ /* 0x000fe20003f26270 */
[----:B------:R-:W-:-:S04]  /*a370*/  IMAD.HI.U32 R16, R4, R7, RZ ;  /* 0x0000000704107227 */ /* 0x000fc800078e00ff */
[----:B-1----:R-:W-:Y:S02]  /*a380*/  IMAD.MOV.U32 R3, RZ, RZ, R2 ;  /* 0x000000ffff037224 */ /* 0x002fe400078e0002 */
[----:B------:R-:W-:Y:S02]  /*a390*/  IMAD R8, R0, R12, R8 ;  /* 0x0000000c00087224 */ /* 0x000fe400078e0208 */
[----:B------:R-:W-:Y:S02]  /*a3a0*/  IMAD.MOV.U32 R22, RZ, RZ, R30 ;  /* 0x000000ffff167224 */ /* 0x000fe400078e001e */
[----:B------:R-:W-:Y:S01]  /*a3b0*/  IMAD.MOV.U32 R30, RZ, RZ, R37 ;  /* 0x000000ffff1e7224 */ /* 0x000fe200078e0025 */
[----:B------:R-:W-:Y:S01]  /*a3c0*/  ISETP.GE.AND P3, PT, R26, RZ, PT ;  /* 0x000000ff1a00720c */ /* 0x000fe20003f66270 */
[----:B------:R-:W-:Y:S01]  /*a3d0*/  IMAD.MOV.U32 R37, RZ, RZ, R41 ;  /* 0x000000ffff257224 */ /* 0x000fe200078e0029 */
[----:B------:R-:W-:Y:S01]  /*a3e0*/  IADD3 R16, -R16, RZ, RZ ;  /* 0x000000ff10107210 */ /* 0x000fe20007ffe1ff */
[----:B------:R-:W-:-:S02]  /*a3f0*/  @!P6 IMAD.IADD R11, R11, 0x1, -R0 ;  /* 0x000000010b0be824 */ /* 0x000fc400078e0a00 */
[----:B------:R-:W-:Y:S01]  /*a400*/  @!P5 IMAD.MOV R3, RZ, RZ, -R3 ;  /* 0x000000ffff03d224 */ /* 0x000fe200078e0a03 */
[----:B------:R-:W-:Y:S01]  /*a410*/  MOV R26, R33 ;  /* 0x00000021001a7202 */ /* 0x000fe20000000f00 */
[----:B------:R-:W-:Y:S02]  /*a420*/  IMAD.MOV.U32 R41, RZ, RZ, R48 ;  /* 0x000000ffff297224 */ /* 0x000fe400078e0030 */
[----:B------:R-:W-:Y:S02]  /*a430*/  IMAD.MOV.U32 R48, RZ, RZ, R52 ;  /* 0x000000ffff307224 */ /* 0x000fe400078e0034 */
[----:B------:R-:W-:Y:S01]  /*a440*/  IMAD.MOV.U32 R33, RZ, RZ, R57 ;  /* 0x000000ffff217224 */ /* 0x000fe200078e0039 */
[----:B------:R-:W2:Y:S01]  /*a450*/  LDL.LU R52, [R1+0x668] ;  /* 0x0006680001347983 */ /* 0x000ea20000300800 */
[----:B------:R-:W-:Y:S01]  /*a460*/  @!P0 IMAD.IADD R10, R10, 0x1, -R0 ;  /* 0x000000010a0a8824 */ /* 0x000fe200078e0a00 */
[C---:B------:R-:W-:Y:S02]  /*a470*/  ISETP.GT.U32.AND P0, PT, R0.reuse, R11, PT ;  /* 0x0000000b0000720c */ /* 0x040fe40003f04070 */
[----:B------:R-:W2:Y:S01]  /*a480*/  LDL.LU R57, [R1+0x618] ;  /* 0x0006180001397983 */ /* 0x000ea20000300800 */
[----:B------:R-:W-:-:S03]  /*a490*/  IMAD R7, R0, R16, R7 ;  /* 0x0000001000077224 */ /* 0x000fc600078e0207 */
[----:B------:R0:W-:Y:S02]  /*a4a0*/  STL [R1+0x2b0], R3 ;  /* 0x0002b00301007387 */ /* 0x0001e40000100800 */
[----:B0-----:R-:W-:-:S04]  /*a4b0*/  IMAD.MOV.U32 R3, RZ, RZ, R13 ;  /* 0x000000ffff037224 */ /* 0x001fc800078e000d */
[----:B------:R-:W-:Y:S01]  /*a4c0*/  @!P1 IMAD.MOV R3, RZ, RZ, -R3 ;  /* 0x000000ffff039224 */ /* 0x000fe200078e0a03 */
[----:B------:R-:W-:Y:S01]  /*a4d0*/  ISETP.GT.U32.AND P1, PT, R0, R7, PT ;  /* 0x000000070000720c */ /* 0x000fe20003f24070 */
[----:B------:R-:W-:-:S04]  /*a4e0*/  @!P0 IMAD.IADD R11, R11, 0x1, -R0 ;  /* 0x000000010b0b8824 */ /* 0x000fc800078e0a00 */
[----:B------:R-:W-:-:S08]  /*a4f0*/  @!P3 IMAD.MOV R11, RZ, RZ, -R11 ;  /* 0x000000ffff0bb224 */ /* 0x000fd000078e0a0b */
[----:B------:R-:W-:Y:S01]  /*a500*/  @!P1 IMAD.IADD R7, R7, 0x1, -R0 ;  /* 0x0000000107079824 */ /* 0x000fe200078e0a00 */
[----:B------:R-:W-:Y:S02]  /*a510*/  ISETP.GE.AND P1, PT, R29, RZ, PT ;  /* 0x000000ff1d00720c */ /* 0x000fe40003f26270 */
[----:B----4-:R-:W-:-:S05]  /*a520*/  IABS R5, R20 ;  /* 0x0000001400057213 */ /* 0x010fca0000000000 */
[----:B------:R-:W-:-:S04]  /*a530*/  IMAD.HI.U32 R15, R4, R5, RZ ;  /* 0x00000005040f7227 */ /* 0x000fc800078e00ff */
[----:B------:R-:W-:-:S04]  /*a540*/  IMAD.MOV R15, RZ, RZ, -R15 ;  /* 0x000000ffff0f7224 */ /* 0x000fc800078e0a0f */
[----:B------:R-:W-:Y:S02]  /*a550*/  IMAD R5, R0, R15, R5 ;  /* 0x0000000f00057224 */ /* 0x000fe400078e0205 */
[----:B------:R-:W-:-:S04]  /*a560*/  IMAD.MOV.U32 R15, RZ, RZ, R6 ;  /* 0x000000ffff0f7224 */ /* 0x000fc800078e0006 */
[----:B------:R-:W-:Y:S01]  /*a570*/  @!P4 IMAD.MOV R15, RZ, RZ, -R15 ;  /* 0x000000ffff0fc224 */ /* 0x000fe200078e0a0f */
[----:B------:R-:W-:-:S04]  /*a580*/  ISETP.GT.U32.AND P4, PT, R0, R8, PT ;  /* 0x000000080000720c */ /* 0x000fc80003f84070 */
[----:B------:R-:W-:Y:S09]  /*a590*/  STL [R1+0x2ac], R15 ;  /* 0x0002ac0f01007387 */ /* 0x000ff20000100800 */
[----:B------:R-:W-:Y:S01]  /*a5a0*/  @!P4 IMAD.IADD R8, R8, 0x1, -R0 ;  /* 0x000000010808c824 */ /* 0x000fe200078e0a00 */
[----:B------:R-:W-:Y:S01]  /*a5b0*/  ISETP.GE.AND P4, PT, R28, RZ, PT ;  /* 0x000000ff1c00720c */ /* 0x000fe20003f86270 */
[----:B------:R-:W-:Y:S01]  /*a5c0*/  IMAD.MOV.U32 R28, RZ, RZ, R30 ;  /* 0x000000ffff1c7224 */ /* 0x000fe200078e001e */
[----:B------:R-:W-:Y:S01]  /*a5d0*/  MOV R30, R31 ;  /* 0x0000001f001e7202 */ /* 0x000fe20000000f00 */
[----:B------:R-:W-:-:S02]  /*a5e0*/  IMAD.MOV.U32 R31, RZ, RZ, R32 ;  /* 0x000000ffff1f7224 */ /* 0x000fc400078e0020 */
[----:B------:R-:W-:Y:S02]  /*a5f0*/  IMAD.MOV.U32 R32, RZ, RZ, R33 ;  /* 0x000000ffff207224 */ /* 0x000fe400078e0021 */
[----:B---3--:R-:W-:Y:S02]  /*a600*/  IMAD.MOV.U32 R33, RZ, RZ, R34 ;  /* 0x000000ffff217224 */ /* 0x008fe400078e0022 */
[----:B------:R-:W-:Y:S01]  /*a610*/  IMAD.MOV.U32 R34, RZ, RZ, R36 ;  /* 0x000000ffff227224 */ /* 0x000fe200078e0024 */
[----:B------:R0:W-:Y:S01]  /*a620*/  STL [R1+0x2a8], R3 ;  /* 0x0002a80301007387 */ /* 0x0001e20000100800 */
[----:B------:R-:W-:Y:S02]  /*a630*/  IMAD.MOV.U32 R36, RZ, RZ, R39 ;  /* 0x000000ffff247224 */ /* 0x000fe400078e0027 */
[----:B------:R-:W-:Y:S02]  /*a640*/  IMAD.MOV.U32 R24, RZ, RZ, R32 ;  /* 0x000000ffff187224 */ /* 0x000fe400078e0020 */
[----:B------:R-:W-:-:S02]  /*a650*/  IMAD.MOV.U32 R39, RZ, RZ, R59 ;  /* 0x000000ffff277224 */ /* 0x000fc400078e003b */
[----:B------:R-:W-:Y:S01]  /*a660*/  IMAD.MOV.U32 R32, RZ, RZ, R38 ;  /* 0x000000ffff207224 */ /* 0x000fe200078e0026 */
[----:B------:R-:W3:Y:S01]  /*a670*/  LDL.LU R59, [R1+0x5b4] ;  /* 0x0005b400013b7983 */ /* 0x000ee20000300800 */
[----:B------:R-:W-:Y:S02]  /*a680*/  IMAD.MOV.U32 R29, RZ, RZ, R30 ;  /* 0x000000ffff1d7224 */ /* 0x000fe400078e001e */
[----:B------:R-:W-:Y:S01]  /*a690*/  IMAD.MOV.U32 R23, RZ, RZ, R31 ;  /* 0x000000ffff177224 */ /* 0x000fe200078e001f */
[----:B------:R-:W-:Y:S01]  /*a6a0*/  STL [R1+0x2a4], R11 ;  /* 0x0002a40b01007387 */ /* 0x000fe20000100800 */
[----:B------:R-:W-:Y:S02]  /*a6b0*/  IMAD.MOV.U32 R38, RZ, RZ, R44 ;  /* 0x000000ffff267224 */ /* 0x000fe400078e002c */
[----:B------:R-:W-:Y:S02]  /*a6c0*/  IMAD.MOV.U32 R30, RZ, RZ, R33 ;  /* 0x000000ffff1e7224 */ /* 0x000fe400078e0021 */
[----:B------:R-:W-:Y:S01]  /*a6d0*/  IMAD.MOV.U32 R31, RZ, RZ, R35 ;  /* 0x000000ffff1f7224 */ /* 0x000fe200078e0023 */
[----:B------:R-:W-:Y:S01]  /*a6e0*/  MOV R35, R42 ;  /* 0x0000002a00237202 */ /* 0x000fe20000000f00 */
[----:B------:R-:W-:-:S02]  /*a6f0*/  IMAD.MOV.U32 R44, RZ, RZ, R55 ;  /* 0x000000ffff2c7224 */ /* 0x000fc400078e0037 */
[----:B------:R-:W-:Y:S01]  /*a700*/  IMAD.MOV.U32 R33, RZ, RZ, R45 ;  /* 0x000000ffff217224 */ /* 0x000fe200078e002d */
[----:B------:R-:W4:Y:S01]  /*a710*/  LDL.LU R55, [R1+0x640] ;  /* 0x0006400001377983 */ /* 0x000f220000300800 */
[----:B------:R-:W-:-:S03]  /*a720*/  IMAD.MOV.U32 R42, RZ, RZ, R46 ;  /* 0x000000ffff2a7224 */ /* 0x000fc600078e002e */
[----:B------:R-:W2:Y:S04]  /*a730*/  LDL.LU R45, [R1+0x558] ;  /* 0x00055800012d7983 */ /* 0x000ea80000300800 */
[----:B------:R-:W3:Y:S01]  /*a740*/  LDL.LU R46, [R1+0x56c] ;  /* 0x00056c00012e7983 */ /* 0x000ee20000300800 */
[----:B------:R-:W-:Y:S02]  /*a750*/  ISETP.GT.U32.AND P6, PT, R0, R9, PT ;  /* 0x000000090000720c */ /* 0x000fe40003fc4070 */
[----:B------:R-:W-:-:S05]  /*a760*/  IABS R14, R21 ;  /* 0x00000015000e7213 */ /* 0x000fca0000000000 */
[----:B------:R-:W-:-:S06]  /*a770*/  IMAD.HI.U32 R2, R4, R14, RZ ;  /* 0x0000000e04027227 */ /* 0x000fcc00078e00ff */
[----:B------:R-:W-:-:S05]  /*a780*/  @!P6 IMAD.IADD R9, R9, 0x1, -R0 ;  /* 0x000000010909e824 */ /* 0x000fca00078e0a00 */
[C---:B------:R-:W-:Y:S01]  /*a790*/  ISETP.GT.U32.AND P5, PT, R0.reuse, R9, PT ;  /* 0x000000090000720c */ /* 0x040fe20003fa4070 */
[----:B------:R-:W-:Y:S01]  /*a7a0*/  IMAD.MOV R6, RZ, RZ, -R2 ;  /* 0x000000ffff067224 */ /* 0x000fe200078e0a02 */
[----:B------:R-:W-:-:S03]  /*a7b0*/  ISETP.GT.U32.AND P6, PT, R0, R10, PT ;  /* 0x0000000a0000720c */ /* 0x000fc60003fc4070 */
[----:B------:R-:W-:-:S08]  /*a7c0*/  IMAD R6, R0, R6, R14 ;  /* 0x0000000600067224 */ /* 0x000fd000078e020e */
[--C-:B------:R-:W-:Y:S01]  /*a7d0*/  @!P5 IMAD.IADD R9, R9, 0x1, -R0.reuse ;  /* 0x000000010909d824 */ /* 0x100fe200078e0a00 */
[----:B------:R-:W-:Y:S01]  /*a7e0*/  ISETP.GT.U32.AND P5, PT, R0, R6, PT ;  /* 0x000000060000720c */ /* 0x000fe20003fa4070 */
[----:B------:R-:W-:-:S04]  /*a7f0*/  @!P6 IMAD.IADD R10, R10, 0x1, -R0 ;  /* 0x000000010a0ae824 */ /* 0x000fc800078e0a00 */
[----:B0-----:R-:W-:Y:S01]  /*a800*/  IMAD.MOV.U32 R3, RZ, RZ, R10 ;  /* 0x000000ffff037224 */ /* 0x001fe200078e000a */
[----:B------:R-:W-:-:S03]  /*a810*/  ISETP.GE.AND P0, PT, R25, RZ, PT ;  /* 0x000000ff1900720c */ /* 0x000fc60003f06270 */
[----:B------:R-:W-:-:S04]  /*a820*/  @!P2 IMAD.MOV R3, RZ, RZ, -R3 ;  /* 0x000000ffff03a224 */ /* 0x000fc800078e0a03 */
[----:B------:R-:W-:-:S05]  /*a830*/  @!P5 IMAD.IADD R6, R6, 0x1, -R0 ;  /* 0x000000010606d824 */ /* 0x000fca00078e0a00 */
[----:B------:R-:W-:Y:S01]  /*a840*/  ISETP.GT.U32.AND P2, PT, R0, R6, PT ;  /* 0x000000060000720c */ /* 0x000fe20003f44070 */
[----:B------:R-:W-:Y:S01]  /*a850*/  IMAD.MOV.U32 R25, RZ, RZ, R30 ;  /* 0x000000ffff197224 */ /* 0x000fe200078e001e */
[----:B------:R0:W-:Y:S01]  /*a860*/  STL [R1+0x2a0], R3 ;  /* 0x0002a00301007387 */ /* 0x0001e20000100800 */
[----:B------:R-:W-:Y:S02]  /*a870*/  IMAD.MOV.U32 R30, RZ, RZ, R31 ;  /* 0x000000ffff1e7224 */ /* 0x000fe400078e001f */
[----:B------:R-:W-:Y:S02]  /*a880*/  IMAD.MOV.U32 R31, RZ, RZ, R32 ;  /* 0x000000ffff1f7224 */ /* 0x000fe400078e0020 */
[----:B------:R-:W-:Y:S02]  /*a890*/  IMAD.MOV.U32 R32, RZ, RZ, R33 ;  /* 0x000000ffff207224 */ /* 0x000fe400078e0021 */
[----:B------:R-:W-:Y:S02]  /*a8a0*/  IMAD.MOV.U32 R33, RZ, RZ, R42 ;  /* 0x000000ffff217224 */ /* 0x000fe400078e002a */
[----:B0-----:R-:W-:Y:S01]  /*a8b0*/  IMAD.MOV.U32 R3, RZ, RZ, R9 ;  /* 0x000000ffff037224 */ /* 0x001fe200078e0009 */
[----:B------:R-:W-:Y:S01]  /*a8c0*/  IABS R12, R26 ;  /* 0x0000001a000c7213 */ /* 0x000fe20000000000 */
[----:B------:R-:W-:Y:S01]  /*a8d0*/  @!P2 IMAD.IADD R6, R6, 0x1, -R0 ;  /* 0x000000010606a824 */ /* 0x000fe200078e0a00 */
[----:B------:R-:W-:Y:S01]  /*a8e0*/  ISETP.GE.AND P2, PT, R26, RZ, PT ;  /* 0x000000ff1a00720c */ /* 0x000fe20003f46270 */
[----:B------:R-:W-:-:S02]  /*a8f0*/  @!P0 IMAD.MOV R3, RZ, RZ, -R3 ;  /* 0x000000ffff038224 */ /* 0x000fc400078e0a03 */
[----:B------:R-:W-:Y:S02]  /*a900*/  IMAD.MOV.U32 R42, RZ, RZ, R44 ;  /* 0x000000ffff2a7224 */ /* 0x000fe400078e002c */
[----:B------:R-:W-:Y:S02]  /*a910*/  IMAD.MOV.U32 R26, RZ, RZ, R30 ;  /* 0x000000ffff1a7224 */ /* 0x000fe400078e001e */
[----:B------:R-:W-:Y:S02]  /*a920*/  IMAD.MOV.U32 R30, RZ, RZ, R33 ;  /* 0x000000ffff1e7224 */ /* 0x000fe400078e0021 */
[----:B------:R-:W-:Y:S02]  /*a930*/  IMAD.MOV.U32 R33, RZ, RZ, R36 ;  /* 0x000000ffff217224 */ /* 0x000fe400078e0024 */
[----:B------:R-:W-:Y:S01]  /*a940*/  IMAD.MOV.U32 R36, RZ, RZ, R41 ;  /* 0x000000ffff247224 */ /* 0x000fe200078e0029 */
[----:B------:R-:W-:Y:S01]  /*a950*/  ISETP.GT.U32.AND P6, PT, R0, R5, PT ;  /* 0x000000050000720c */ /* 0x000fe20003fc4070 */
[----:B------:R-:W-:Y:S01]  /*a960*/  IMAD.HI.U32 R2, R4, R12, RZ ;  /* 0x0000000c04027227 */ /* 0x000fe200078e00ff */
[----:B------:R-:W-:-:S03]  /*a970*/  IABS R13, R27 ;  /* 0x0000001b000d7213 */ /* 0x000fc60000000000 */
[----:B------:R-:W-:-:S04]  /*a980*/  IMAD.MOV R2, RZ, RZ, -R2 ;  /* 0x000000ffff027224 */ /* 0x000fc800078e0a02 */
[----:B------:R-:W-:Y:S01]  /*a990*/  IMAD R2, R0, R2, R12 ;  /* 0x0000000200027224 */ /* 0x000fe200078e020c */
[----:B------:R-:W-:Y:S01]  /*a9a0*/  IABS R12, R22 ;  /* 0x00000016000c7213 */ /* 0x000fe20000000000 */
[----:B------:R-:W-:-:S04]  /*a9b0*/  IMAD.HI.U32 R14, R4, R13, RZ ;  /* 0x0000000d040e7227 */ /* 0x000fc800078e00ff */
[----:B------:R-:W-:Y:S01]  /*a9c0*/  @!P6 IMAD.IADD R5, R5, 0x1, -R0 ;  /* 0x000000010505e824 */ /* 0x000fe200078e0a00 */
[C---:B------:R-:W-:Y:S02]  /*a9d0*/  ISETP.GT.U32.AND P6, PT, R0.reuse, R8, PT ;  /* 0x000000080000720c */ /* 0x040fe40003fc4070 */
[C---:B------:R-:W-:Y:S01]  /*a9e0*/  ISETP.GT.U32.AND P0, PT, R0.reuse, R2, PT ;  /* 0x000000020000720c */ /* 0x040fe20003f04070 */
[----:B------:R-:W-:Y:S01]  /*a9f0*/  IMAD.MOV R14, RZ, RZ, -R14 ;  /* 0x000000ffff0e7224 */ /* 0x000fe200078e0a0e */
[----:B------:R-:W-:Y:S01]  /*aa00*/  ISETP.GT.U32.AND P3, PT, R0, R7, PT ;  /* 0x000000070000720c */ /* 0x000fe20003f64070 */
[----:B------:R-:W-:Y:S01]  /*aa10*/  IMAD.HI.U32 R10, R4, R12, RZ ;  /* 0x0000000c040a7227 */ /* 0x000fe200078e00ff */
[----:B------:R-:W-:Y:S02]  /*aa20*/  IABS R11, R28 ;  /* 0x0000001c000b7213 */ /* 0x000fe40000000000 */
[C---:B------:R-:W-:Y:S01]  /*aa30*/  ISETP.GT.U32.AND P5, PT, R0.reuse, R5, PT ;  /* 0x000000050000720c */ /* 0x040fe20003fa4070 */
[----:B------:R-:W-:-:S02]  /*aa40*/  IMAD R9, R0, R14, R13 ;  /* 0x0000000e00097224 */ /* 0x000fc400078e020d */
[----:B------:R-:W-:Y:S02]  /*aa50*/  IMAD.MOV R13, RZ, RZ, -R10 ;  /* 0x000000ffff0d7224 */ /* 0x000fe400078e0a0a */
[----:B------:R-:W-:Y:S02]  /*aa60*/  IMAD.MOV.U32 R10, RZ, RZ, R11 ;  /* 0x000000ffff0a7224 */ /* 0x000fe400078e000b */
[----:B------:R-:W-:Y:S01]  /*aa70*/  @!P6 IMAD.IADD R8, R8, 0x1, -R0 ;  /* 0x000000010808e824 */ /* 0x000fe200078e0a00 */
[----:B------:R-:W-:Y:S01]  /*aa80*/  ISETP.GE.AND P6, PT, R20, RZ, PT ;  /* 0x000000ff1400720c */ /* 0x000fe20003fc6270 */
[----:B------:R-:W-:Y:S02]  /*aa90*/  IMAD R11, R0, R13, R12 ;  /* 0x0000000d000b7224 */ /* 0x000fe400078e020c */
[----:B------:R-:W-:Y:S01]  /*aaa0*/  IMAD.HI.U32 R13, R4, R10, RZ ;  /* 0x0000000a040d7227 */ /* 0x000fe200078e00ff */
[----:B------:R-:W-:-:S03]  /*aab0*/  @!P3 IADD3 R7, R7, -R0, RZ ;  /* 0x800000000707b210 */ /* 0x000fc60007ffe0ff */
[----:B------:R-:W-:Y:S02]  /*aac0*/  @!P0 IMAD.IADD R2, R2, 0x1, -R0 ;  /* 0x0000000102028824 */ /* 0x000fe400078e0a00 */
[----:B------:R-:W-:Y:S02]  /*aad0*/  IMAD.MOV R13, RZ, RZ, -R13 ;  /* 0x000000ffff0d7224 */ /* 0x000fe400078e0a0d */
[----:B------:R-:W-:Y:S01]  /*aae0*/  @!P4 IMAD.MOV R8, RZ, RZ, -R8 ;  /* 0x000000ffff08c224 */ /* 0x000fe200078e0a08 */
[C---:B------:R-:W-:Y:S01]  /*aaf0*/  ISETP.GT.U32.AND P4, PT, R0.reuse, R2, PT ;  /* 0x000000020000720c */ /* 0x040fe20003f84070 */
[----:B------:R-:W-:Y:S01]  /*ab00*/  @!P5 IMAD.IADD R5, R5, 0x1, -R0 ;  /* 0x000000010505d824 */ /* 0x000fe200078e0a00 */
[----:B------:R-:W-:Y:S01]  /*ab10*/  ISETP.GE.AND P3, PT, R21, RZ, PT ;  /* 0x000000ff1500720c */ /* 0x000fe20003f66270 */
[----:B------:R-:W-:Y:S01]  /*ab20*/  IMAD R10, R0, R13, R10 ;  /* 0x0000000d000a7224 */ /* 0x000fe200078e020a */
[----:B------:R-:W-:Y:S01]  /*ab30*/  ISETP.GE.AND P0, PT, R27, RZ, PT ;  /* 0x000000ff1b00720c */ /* 0x000fe20003f06270 */
[----:B------:R-:W-:-:S02]  /*ab40*/  IMAD.MOV.U32 R27, RZ, RZ, R31 ;  /* 0x000000ffff1b7224 */ /* 0x000fc400078e001f */
[----:B------:R-:W-:Y:S01]  /*ab50*/  @!P6 IMAD.MOV R5, RZ, RZ, -R5 ;  /* 0x000000ffff05e224 */ /* 0x000fe200078e0a05 */
[----:B------:R-:W-:Y:S01]  /*ab60*/  ISETP.GT.U32.AND P6, PT, R0, R10, PT ;  /* 0x0000000a0000720c */ /* 0x000fe20003fc4070 */
[----:B------:R-:W-:Y:S02]  /*ab70*/  IMAD.MOV.U32 R31, RZ, RZ, R32 ;  /* 0x000000ffff1f7224 */ /* 0x000fe400078e0020 */
[----:B------:R-:W-:Y:S02]  /*ab80*/  IMAD.MOV.U32 R32, RZ, RZ, R39 ;  /* 0x000000ffff207224 */ /* 0x000fe400078e0027 */
[----:B------:R-:W-:-:S04]  /*ab90*/  @!P4 IMAD.IADD R2, R2, 0x1, -R0 ;  /* 0x000000010202c824 */ /* 0x000fc800078e0a00 */
[----:B------:R-:W-:Y:S01]  /*aba0*/  @!P2 IMAD.MOV R2, RZ, RZ, -R2 ;  /* 0x000000ffff02a224 */ /* 0x000fe200078e0a02 */
[----:B------:R-:W-:-:S03]  /*abb0*/  IABS R16, R29 ;  /* 0x0000001d00107213 */ /* 0x000fc60000000000 */
[----:B------:R-:W-:Y:S01]  /*abc0*/  @!P6 IMAD.IADD R10, R10, 0x1, -R0 ;  /* 0x000000010a0ae824 */ /* 0x000fe200078e0a00 */
[----:B------:R-:W-:Y:S01]  /*abd0*/  ISETP.GE.AND P6, PT, R29, RZ, PT ;  /* 0x000000ff1d00720c */ /* 0x000fe20003fc6270 */
[----:B------:R-:W-:Y:S02]  /*abe0*/  IMAD.MOV.U32 R29, RZ, RZ, R30 ;  /* 0x000000ffff1d7224 */ /* 0x000fe400078e001e */
[----:B--2---:R-:W-:Y:S02]  /*abf0*/  IMAD.MOV.U32 R44, RZ, RZ, R45 ;  /* 0x000000ffff2c7224 */ /* 0x004fe400078e002d */
[----:B---3--:R-:W-:Y:S02]  /*ac00*/  IMAD.MOV.U32 R45, RZ, RZ, R46 ;  /* 0x000000ffff2d7224 */ /* 0x008fe400078e002e */
[----:B------:R-:W2:Y:S04]  /*ac10*/  LDL.LU R46, [R1+0x550] ;  /* 0x00055000012e7983 */ /* 0x000ea80000300800 */
[----:B------:R0:W-:Y:S04]  /*ac20*/  STL [R1+0x29c], R3 ;  /* 0x00029c0301007387 */ /* 0x0001e80000100800 */
[----:B------:R-:W3:Y:S04]  /*ac30*/  LDL.LU R41, [R1+0x4f4] ;  /* 0x0004f40001297983 */ /* 0x000ee80000300800 */
[----:B------:R-:W4:Y:S01]  /*ac40*/  LDL.LU R39, [R1+0x578] ;  /* 0x0005780001277983 */ /* 0x000f220000300800 */
[----:B0-----:R-:W-:-:S05]  /*ac50*/  MOV R3, R7 ;  /* 0x0000000700037202 */ /* 0x001fca0000000f00 */
[----:B------:R-:W-:Y:S01]  /*ac60*/  @!P1 IMAD.MOV R3, RZ, RZ, -R3 ;  /* 0x000000ffff039224 */ /* 0x000fe200078e0a03 */
[----:B------:R-:W-:Y:S04]  /*ac70*/  STL [R1+0x298], R8 ;  /* 0x0002980801007387 */ /* 0x000fe80000100800 */
[----:B------:R0:W-:Y:S02]  /*ac80*/  STL [R1+0x294], R3 ;  /* 0x0002940301007387 */ /* 0x0001e40000100800 */
[----:B0-----:R-:W-:-:S04]  /*ac90*/  IMAD.MOV.U32 R3, RZ, RZ, R6 ;  /* 0x000000ffff037224 */ /* 0x001fc800078e0006 */
[----:B------:R-:W-:Y:S01]  /*aca0*/  @!P3 IMAD.MOV R3, RZ, RZ, -R3 ;  /* 0x000000ffff03b224 */ /* 0x000fe200078e0a03 */
[----:B------:R-:W-:Y:S04]  /*acb0*/  STL [R1+0x290], R5 ;  /* 0x0002900501007387 */ /* 0x000fe80000100800 */
[----:B------:R0:W-:Y:S04]  /*acc0*/  STL [R1+0x28c], R3 ;  /* 0x00028c0301007387 */ /* 0x0001e80000100800 */
[----:B------:R1:W-:Y:S04]  /*acd0*/  STL [R1+0x288], R2 ;  /* 0x0002880201007387 */ /* 0x0003e80000100800 */
[----:B------:R-:W4:Y:S01]  /*ace0*/  LDL.LU R30, [R1+0x4f0] ;  /* 0x0004f000011e7983 */ /* 0x000f220000300800 */
[----:B------:R-:W-:Y:S01]  /*acf0*/  ISETP.GT.U32.AND P5, PT, R0, R9, PT ;  /* 0x000000090000720c */ /* 0x000fe20003fa4070 */
[----:B------:R-:W-:-:S04]  /*ad00*/  IMAD.HI.U32 R17, R4, R16, RZ ;  /* 0x0000001004117227 */ /* 0x000fc800078e00ff */
[----:B------:R-:W-:-:S08]  /*ad10*/  IMAD.MOV R17, RZ, RZ, -R17 ;  /* 0x000000ffff117224 */ /* 0x000fd000078e0a11 */
[----:B------:R-:W-:Y:S01]  /*ad20*/  @!P5 IMAD.IADD R9, R9, 0x1, -R0 ;  /* 0x000000010909d824 */ /* 0x000fe200078e0a00 */
[C---:B------:R-:W-:Y:S01]  /*ad30*/  ISETP.GT.U32.AND P5, PT, R0.reuse, R11, PT ;  /* 0x0000000b0000720c */ /* 0x040fe20003fa4070 */
[----:B------:R-:W-:-:S05]  /*ad40*/  IMAD R8, R0, R17, R16 ;  /* 0x0000001100087224 */ /* 0x000fca00078e0210 */
[----:B------:R-:W-:-:S07]  /*ad50*/  ISETP.GT.U32.AND P4, PT, R0, R8, PT ;  /* 0x000000080000720c */ /* 0x000fce0003f84070 */
[----:B------:R-:W-:Y:S01]  /*ad60*/  @!P5 IMAD.IADD R11, R11, 0x1, -R0 ;  /* 0x000000010b0bd824 */ /* 0x000fe200078e0a00 */
[----:B------:R-:W-:-:S04]  /*ad70*/  ISETP.GT.U32.AND P5, PT, R0, R9, PT ;  /* 0x000000090000720c */ /* 0x000fc80003fa4070 */
[----:B------:R-:W-:Y:S01]  /*ad80*/  ISETP.GT.U32.AND P1, PT, R0, R11, PT ;  /* 0x0000000b0000720c */ /* 0x000fe20003f24070 */
[----:B------:R-:W-:Y:S01]  /*ad90*/  @!P4 IMAD.IADD R8, R8, 0x1, -R0 ;  /* 0x000000010808c824 */ /* 0x000fe200078e0a00 */
[----:B------:R-:W-:Y:S02]  /*ada0*/  ISETP.GT.U32.AND P4, PT, R0, R10, PT ;  /* 0x0000000a0000720c */ /* 0x000fe40003f84070 */
[----:B------:R-:W-:-:S05]  /*adb0*/  ISETP.GE.AND P3, PT, R22, RZ, PT ;  /* 0x000000ff1600720c */ /* 0x000fca0003f66270 */
[----:B------:R-:W-:-:S04]  /*adc0*/  @!P5 IMAD.IADD R9, R9, 0x1, -R0 ;  /* 0x000000010909d824 */ /* 0x000fc800078e0a00 */
[----:B------:R-:W-:Y:S01]  /*add0*/  @!P1 IMAD.IADD R11, R11, 0x1, -R0 ;  /* 0x000000010b0b9824 */ /* 0x000fe200078e0a00 */
[----:B------:R-:W-:Y:S01]  /*ade0*/  ISETP.GE.AND P1, PT, R28, RZ, PT ;  /* 0x000000ff1c00720c */ /* 0x000fe20003f26270 */
[----:B0-----:R-:W-:Y:S02]  /*adf0*/  IMAD.MOV.U32 R3, RZ, RZ, R9 ;  /* 0x000000ffff037224 */ /* 0x001fe400078e0009 */
[----:B------:R-:W-:Y:S02]  /*ae00*/  IMAD.MOV.U32 R28, RZ, RZ, R31 ;  /* 0x000000ffff1c7224 */ /* 0x000fe400078e001f */
[----:B------:R-:W-:Y:S01]  /*ae10*/  IMAD.MOV.U32 R31, RZ, RZ, R32 ;  /* 0x000000ffff1f7224 */ /* 0x000fe200078e0020 */
[----:B------:R-:W-:Y:S01]  /*ae20*/  MOV R32, R37 ;  /* 0x0000002500207202 */ /* 0x000fe20000000f00 */
[----:B------:R-:W-:Y:S01]  /*ae30*/  @!P0 IMAD.MOV R3, RZ, RZ, -R3 ;  /* 0x000000ffff038224 */ /* 0x000fe200078e0a03 */
[----:B------:R-:W-:Y:S01]  /*ae40*/  IABS R15, R23 ;  /* 0x00000017000f7213 */ /* 0x000fe20000000000 */
[----:B------:R-:W-:-:S02]  /*ae50*/  @!P4 IMAD.IADD R10, R10, 0x1, -R0 ;  /* 0x000000010a0ac824 */ /* 0x000fc400078e0a00 */
[----:B-1----:R-:W-:Y:S02]  /*ae60*/  IMAD.MOV.U32 R2, RZ, RZ, R11 ;  /* 0x000000ffff027224 */ /* 0x002fe400078e000b */
[----:B------:R-:W-:-:S04]  /*ae70*/  IMAD.HI.U32 R18, R4, R15, RZ ;  /* 0x0000000f04127227 */ /* 0x000fc800078e00ff */
[----:B------:R-:W-:Y:S02]  /*ae80*/  @!P3 IMAD.MOV R2, RZ, RZ, -R2 ;  /* 0x000000ffff02b224 */ /* 0x000fe400078e0a02 */
[----:B------:R-:W-:Y:S01]  /*ae90*/  IMAD.MOV R18, RZ, RZ, -R18 ;  /* 0x000000ffff127224 */ /* 0x000fe200078e0a12 */
[----:B------:R-:W-:-:S03]  /*aea0*/  IABS R14, R24 ;  /* 0x00000018000e7213 */ /* 0x000fc60000000000 */
[----:B------:R-:W-:Y:S02]  /*aeb0*/  IMAD R7, R0, R18, R15 ;  /* 0x0000001200077224 */ /* 0x000fe400078e020f */
[----:B------:R-:W-:-:S03]  /*aec0*/  IMAD.HI.U32 R13, R4, R14, RZ ;  /* 0x0000000e040d7227 */ /* 0x000fc600078e00ff */
[----:B------:R-:W-:Y:S01]  /*aed0*/  ISETP.GT.U32.AND P5, PT, R0, R7, PT ;  /* 0x000000070000720c */ /* 0x000fe20003fa4070 */
[----:B------:R-:W-:-:S04]  /*aee0*/  IMAD.MOV R13, RZ, RZ, -R13 ;  /* 0x000000ffff0d7224 */ /* 0x000fc800078e0a0d */
[----:B------:R-:W-:-:S05]  /*aef0*/  IMAD R6, R0, R13, R14 ;  /* 0x0000000d00067224 */ /* 0x000fca00078e020e */
[----:B------:R-:W-:-:S03]  /*af00*/  ISETP.GT.U32.AND P0, PT, R0, R6, PT ;  /* 0x000000060000720c */ /* 0x000fc60003f04070 */
[----:B------:R-:W-:Y:S01]  /*af10*/  @!P5 IMAD.IADD R7, R7, 0x1, -R0 ;  /* 0x000000010707d824 */ /* 0x000fe200078e0a00 */
[----:B------:R-:W-:-:S04]  /*af20*/  ISETP.GT.U32.AND P2, PT, R0, R8, PT ;  /* 0x000000080000720c */ /* 0x000fc80003f44070 */
[----:B------:R-:W-:Y:S02]  /*af30*/  ISETP.GT.U32.AND P5, PT, R0, R7, PT ;  /* 0x000000070000720c */ /* 0x000fe40003fa4070 */
[----:B------:R-:W-:-:S03]  /*af40*/  ISETP.GE.AND P3, PT, R23, RZ, PT ;  /* 0x000000ff1700720c */ /* 0x000fc60003f66270 */
[----:B------:R-:W-:Y:S01]  /*af50*/  @!P0 IMAD.IADD R6, R6, 0x1, -R0 ;  /* 0x0000000106068824 */ /* 0x000fe200078e0a00 */
[----:B------:R-:W-:-:S03]  /*af60*/  IABS R12, R25 ;  /* 0x00000019000c7213 */ /* 0x000fc60000000000 */
[----:B------:R-:W-:-:S04]  /*af70*/  @!P2 IMAD.IADD R8, R8, 0x1, -R0 ;  /* 0x000000010808a824 */ /* 0x000fc800078e0a00 */
[----:B------:R-:W-:Y:S01]  /*af80*/  @!P5 IMAD.IADD R7, R7, 0x1, -R0 ;  /* 0x000000010707d824 */ /* 0x000fe200078e0a00 */
[----:B------:R-:W-:Y:S01]  /*af90*/  ISETP.GE.AND P5, PT, R25, RZ, PT ;  /* 0x000000ff1900720c */ /* 0x000fe20003fa6270 */
[----:B------:R-:W-:Y:S01]  /*afa0*/  @!P6 IMAD.MOV R8, RZ, RZ, -R8 ;  /* 0x000000ffff08e224 */ /* 0x000fe200078e0a08 */
[----:B------:R-:W-:Y:S01]  /*afb0*/  ISETP.GE.AND P2, PT, R24, RZ, PT ;  /* 0x000000ff1800720c */ /* 0x000fe20003f46270 */
[----:B------:R-:W-:Y:S02]  /*afc0*/  IMAD.MOV.U32 R25, RZ, RZ, R31 ;  /* 0x000000ffff197224 */ /* 0x000fe400078e001f */
[----:B------:R-:W-:Y:S01]  /*afd0*/  IMAD.MOV.U32 R31, RZ, RZ, R33 ;  /* 0x000000ffff1f7224 */ /* 0x000fe200078e0021 */
[----:B------:R-:W-:Y:S02]  /*afe0*/  IABS R13, R27 ;  /* 0x0000001b000d7213 */ /* 0x000fe40000000000 */
[----:B------:R-:W-:Y:S01]  /*aff0*/  ISETP.GE.AND P0, PT, R27, RZ, PT ;  /* 0x000000ff1b00720c */ /* 0x000fe20003f06270 */
[----:B------:R-:W-:-:S02]  /*b000*/  IMAD.MOV.U32 R22, RZ, RZ, R25 ;  /* 0x000000ffff167224 */ /* 0x000fc400078e0019 */
[----:B---3--:R-:W-:Y:S02]  /*b010*/  IMAD.MOV.U32 R37, RZ, RZ, R41 ;  /* 0x000000ffff257224 */ /* 0x008fe400078e0029 */
[----:B------:R-:W-:Y:S02]  /*b020*/  IMAD.MOV.U32 R41, RZ, RZ, R42 ;  /* 0x000000ffff297224 */ /* 0x000fe400078e002a */
[----:B--2---:R-:W-:Y:S02]  /*b030*/  IMAD.MOV.U32 R42, RZ, RZ, R46 ;  /* 0x000000ffff2a7224 */ /* 0x004fe400078e002e */
[----:B------:R-:W-:Y:S02]  /*b040*/  IMAD.MOV.U32 R46, RZ, RZ, R53 ;  /* 0x000000ffff2e7224 */ /* 0x000fe400078e0035 */
[----:B------:R-:W2:Y:S04]  /*b050*/  LDL.LU R53, [R1+0x518] ;  /* 0x0005180001357983 */ /* 0x000ea80000300800 */
[----:B------:R0:W-:Y:S02]  /*b060*/  STL [R1+0x284], R3 ;  /* 0x0002840301007387 */ /* 0x0001e40000100800 */
[----:B0-----:R-:W-:-:S04]  /*b070*/  IMAD.MOV.U32 R3, RZ, RZ, R10 ;  /* 0x000000ffff037224 */ /* 0x001fc800078e000a */
[----:B------:R-:W-:Y:S01]  /*b080*/  @!P1 IMAD.MOV R3, RZ, RZ, -R3 ;  /* 0x000000ffff039224 */ /* 0x000fe200078e0a03 */
[----:B------:R-:W-:Y:S04]  /*b090*/  STL [R1+0x280], R2 ;  /* 0x0002800201007387 */ /* 0x000fe80000100800 */
[----:B------:R0:W-:Y:S04]  /*b0a0*/  STL [R1+0x27c], R3 ;  /* 0x00027c0301007387 */ /* 0x0001e80000100800 */
[----:B------:R-:W3:Y:S04]  /*b0b0*/  LDL.LU R20, [R1+0x4e0] ;  /* 0x0004e00001147983 */ /* 0x000ee80000300800 */
[----:B------:R-:W2:Y:S01]  /*b0c0*/  LDL.LU R21, [R1+0x4e4] ;  /* 0x0004e40001157983 */ /* 0x000ea20000300800 */
[----:B------:R-:W-:-:S02]  /*b0d0*/  ISETP.GT.U32.AND P1, PT, R0, R6, PT ;  /* 0x000000060000720c */ /* 0x000fc40003f24070 */
[----:B0-----:R-:W-:Y:S01]  /*b0e0*/  MOV R3, R7 ;  /* 0x0000000700037202 */ /* 0x001fe20000000f00 */
[----:B------:R-:W-:Y:S02]  /*b0f0*/  IMAD.MOV.U32 R33, RZ, RZ, R37 ;  /* 0x000000ffff217224 */ /* 0x000fe400078e0025 */
[----:B----4-:R-:W-:Y:S02]  /*b100*/  IMAD.MOV.U32 R23, RZ, RZ, R30 ;  /* 0x000000ffff177224 */ /* 0x010fe400078e001e */
[----:B------:R-:W-:Y:S01]  /*b110*/  IMAD.MOV.U32 R37, RZ, RZ, R39 ;  /* 0x000000ffff257224 */ /* 0x000fe200078e0027 */
[----:B------:R-:W-:Y:S01]  /*b120*/  STL [R1+0x278], R8 ;  /* 0x0002780801007387 */ /* 0x000fe20000100800 */
[----:B------:R-:W-:Y:S02]  /*b130*/  IMAD.MOV.U32 R30, RZ, RZ, R32 ;  /* 0x000000ffff1e7224 */ /* 0x000fe400078e0020 */
[----:B------:R-:W-:Y:S02]  /*b140*/  IMAD.MOV.U32 R39, RZ, RZ, R40 ;  /* 0x000000ffff277224 */ /* 0x000fe400078e0028 */
[----:B------:R-:W-:-:S02]  /*b150*/  @!P3 IMAD.MOV R3, RZ, RZ, -R3 ;  /* 0x000000ffff03b224 */ /* 0x000fc400078e0a03 */
[----:B------:R-:W-:Y:S02]  /*b160*/  IMAD.MOV.U32 R32, RZ, RZ, R34 ;  /* 0x000000ffff207224 */ /* 0x000fe400078e0022 */
[----:B------:R-:W-:Y:S02]  /*b170*/  IMAD.MOV.U32 R40, RZ, RZ, R41 ;  /* 0x000000ffff287224 */ /* 0x000fe400078e0029 */
[----:B------:R-:W-:Y:S01]  /*b180*/  IMAD.MOV.U32 R34, RZ, RZ, R43 ;  /* 0x000000ffff227224 */ /* 0x000fe200078e002b */
[----:B------:R-:W4:Y:S01]  /*b190*/  LDL.LU R41, [R1+0x574] ;  /* 0x0005740001297983 */ /* 0x000f220000300800 */
[----:B------:R-:W-:-:S03]  /*b1a0*/  @!P1 IMAD.IADD R6, R6, 0x1, -R0 ;  /* 0x0000000106069824 */ /* 0x000fc600078e0a00 */
[----:B------:R-:W4:Y:S04]  /*b1b0*/  LDL.LU R43, [R1+0x528] ;  /* 0x00052800012b7983 */ /* 0x000f280000300800 */
[----:B------:R-:W4:Y:S04]  /*b1c0*/  LDL.LU R27, [R1+0x4e8] ;  /* 0x0004e800011b7983 */ /* 0x000f280000300800 */
[----:B------:R0:W-:Y:S01]  /*b1d0*/  STL [R1+0x274], R3 ;  /* 0x0002740301007387 */ /* 0x0001e20000100800 */
[----:B------:R-:W-:Y:S02]  /*b1e0*/  IMAD.MOV.U32 R25, RZ, RZ, R32 ;  /* 0x000000ffff197224 */ /* 0x000fe400078e0020 */
[----:B------:R-:W-:-:S02]  /*b1f0*/  IMAD.MOV.U32 R32, RZ, RZ, R34 ;  /* 0x000000ffff207224 */ /* 0x000fc400078e0022 */
[----:B0-----:R-:W-:-:S04]  /*b200*/  IMAD.MOV.U32 R3, RZ, RZ, R6 ;  /* 0x000000ffff037224 */ /* 0x001fc800078e0006 */
[----:B------:R-:W-:Y:S02]  /*b210*/  @!P2 IMAD.MOV R3, RZ, RZ, -R3 ;  /* 0x000000ffff03a224 */ /* 0x000fe400078e0a03 */
[----:B------:R-:W-:Y:S02]  /*b220*/  IMAD.MOV.U32 R24, RZ, RZ, R33 ;  /* 0x000000ffff187224 */ /* 0x000fe400078e0021 */
[----:B------:R-:W-:Y:S01]  /*b230*/  IMAD.MOV.U32 R34, RZ, RZ, R38 ;  /* 0x000000ffff227224 */ /* 0x000fe200078e0026 */
[----:B------:R0:W-:Y:S01]  /*b240*/  STL [R1+0x268], R3 ;  /* 0x0002680301007387 */ /* 0x0001e20000100800 */
[----:B------:R-:W-:Y:S02]  /*b250*/  IMAD.MOV.U32 R33, RZ, RZ, R36 ;  /* 0x000000ffff217224 */ /* 0x000fe400078e0024 */
[----:B------:R-:W-:Y:S02]  /*b260*/  IMAD.MOV.U32 R38, RZ, RZ, R47 ;  /* 0x000000ffff267224 */ /* 0x000fe400078e002f */
[----:B------:R-:W-:Y:S01]  /*b270*/  IMAD.MOV.U32 R36, RZ, RZ, R49 ;  /* 0x000000ffff247224 */ /* 0x000fe200078e0031 */
[----:B------:R-:W4:Y:S04]  /*b280*/  LDL.LU R47, [R1+0x510] ;  /* 0x00051000012f7983 */ /* 0x000f280000300800 */
[----:B------:R-:W4:Y:S01]  /*b290*/  LDL.LU R49, [R1+0x61c] ;  /* 0x00061c0001317983 */ /* 0x000f220000300800 */
[----:B------:R-:W-:-:S04]  /*b2a0*/  IMAD.HI.U32 R5, R4, R12, RZ ;  /* 0x0000000c04057227 */ /* 0x000fc800078e00ff */
[----:B------:R-:W-:Y:S02]  /*b2b0*/  IMAD.MOV R5, RZ, RZ, -R5 ;  /* 0x000000ffff057224 */ /* 0x000fe400078e0a05 */
[----:B------:R-:W-:-:S04]  /*b2c0*/  IMAD.HI.U32 R2, R4, R13, RZ ;  /* 0x0000000d04027227 */ /* 0x000fc800078e00ff */
[----:B------:R-:W-:Y:S01]  /*b2d0*/  IMAD R5, R0, R5, R12 ;  /* 0x0000000500057224 */ /* 0x000fe200078e020c */
[----:B------:R-:W-:Y:S01]  /*b2e0*/  IABS R12, R26 ;  /* 0x0000001a000c7213 */ /* 0x000fe20000000000 */
[----:B------:R-:W-:-:S04]  /*b2f0*/  IMAD.MOV R2, RZ, RZ, -R2 ;  /* 0x000000ffff027224 */ /* 0x000fc800078e0a02 */
[----:B------:R-:W-:Y:S02]  /*b300*/  IMAD R2, R0, R2, R13 ;  /* 0x0000000200027224 */ /* 0x000fe400078e020d */
[----:B------:R-:W-:-:S03]  /*b310*/  IMAD.HI.U32 R9, R4, R12, RZ ;  /* 0x0000000c04097227 */ /* 0x000fc600078e00ff */
[----:B------:R-:W-:Y:S01]  /*b320*/  ISETP.GT.U32.AND P6, PT, R0, R2, PT ;  /* 0x000000020000720c */ /* 0x000fe20003fc4070 */
[----:B------:R-:W-:-:S04]  /*b330*/  IMAD.MOV R9, RZ, RZ, -R9 ;  /* 0x000000ffff097224 */ /* 0x000fc800078e0a09 */
[----:B------:R-:W-:Y:S01]  /*b340*/  IMAD R16, R0, R9, R12 ;  /* 0x0000000900107224 */ /* 0x000fe200078e020c */
[----:B------:R-:W-:-:S04]  /*b350*/  IABS R15, R28 ;  /* 0x0000001c000f7213 */ /* 0x000fc80000000000 */
[----:B------:R-:W-:-:S03]  /*b360*/  ISETP.GT.U32.AND P1, PT, R0, R16, PT ;  /* 0x000000100000720c */ /* 0x000fc60003f24070 */
[----:B------:R-:W-:Y:S01]  /*b370*/  @!P6 IADD3 R2, R2, -R0, RZ ;  /* 0x800000000202e210 */ /* 0x000fe20007ffe0ff */
[----:B------:R-:W-:-:S03]  /*b380*/  IMAD.HI.U32 R7, R4, R15, RZ ;  /* 0x0000000f04077227 */ /* 0x000fc600078e00ff */
[----:B------:R-:W-:Y:S01]  /*b390*/  ISETP.GT.U32.AND P6, PT, R0, R2, PT ;  /* 0x000000020000720c */ /* 0x000fe20003fc4070 */
[----:B------:R-:W-:Y:S01]  /*b3a0*/  IMAD.MOV R7, RZ, RZ, -R7 ;  /* 0x000000ffff077224 */ /* 0x000fe200078e0a07 */
[----:B------:R-:W-:-:S04]  /*b3b0*/  IABS R14, R29 ;  /* 0x0000001d000e7213 */ /* 0x000fc80000000000 */
[--C-:B------:R-:W-:Y:S02]  /*b3c0*/  @!P1 IMAD.IADD R16, R16, 0x1, -R0.reuse ;  /* 0x0000000110109824 */ /* 0x100fe400078e0a00 */
[----:B------:R-:W-:Y:S02]  /*b3d0*/  IMAD R15, R0, R7, R15 ;  /* 0x00000007000f7224 */ /* 0x000fe400078e020f */
[----:B------:R-:W-:Y:S01]  /*b3e0*/  IMAD.HI.U32 R6, R4, R14, RZ ;  /* 0x0000000e04067227 */ /* 0x000fe200078e00ff */
[C---:B------:R-:W-:Y:S02]  /*b3f0*/  ISETP.GT.U32.AND P1, PT, R0.reuse, R16, PT ;  /* 0x000000100000720c */ /* 0x040fe40003f24070 */
[----:B------:R-:W-:Y:S01]  /*b400*/  ISETP.GT.U32.AND P4, PT, R0, R5, PT ;  /* 0x000000050000720c */ /* 0x000fe20003f84070 */
[----:B------:R-:W-:Y:S01]  /*b410*/  @!P6 IMAD.IADD R2, R2, 0x1, -R0 ;  /* 0x000000010202e824 */ /* 0x000fe200078e0a00 */
[----:B------:R-:W-:Y:S01]  /*b420*/  ISETP.GT.U32.AND P6, PT, R0, R15, PT ;  /* 0x0000000f0000720c */ /* 0x000fe20003fc4070 */
[----:B------:R-:W-:-:S04]  /*b430*/  IMAD.MOV R6, RZ, RZ, -R6 ;  /* 0x000000ffff067224 */ /* 0x000fc800078e0a06 */
[----:B------:R-:W-:-:S04]  /*b440*/  IMAD R14, R0, R6, R14 ;  /* 0x00000006000e7224 */ /* 0x000fc800078e020e */
[----:B------:R-:W-:Y:S02]  /*b450*/  @!P1 IADD3 R16, R16, -R0, RZ ;  /* 0x8000000010109210 */ /* 0x000fe40007ffe0ff */
[----:B------:R-:W-:Y:S01]  /*b460*/  ISETP.GT.U32.AND P1, PT, R0, R14, PT ;  /* 0x0000000e0000720c */ /* 0x000fe20003f24070 */
[--C-:B------:R-:W-:Y:S02]  /*b470*/  @!P4 IMAD.IADD R5, R5, 0x1, -R0.reuse ;  /* 0x000000010505c824 */ /* 0x100fe400078e0a00 */
[----:B------:R-:W-:-:S03]  /*b480*/  @!P6 IMAD.IADD R15, R15, 0x1, -R0 ;  /* 0x000000010f0fe824 */ /* 0x000fc600078e0a00 */
[----:B------:R-:W-:Y:S02]  /*b490*/  ISETP.GT.U32.AND P4, PT, R0, R5, PT ;  /* 0x000000050000720c */ /* 0x000fe40003f84070 */
[----:B------:R-:W-:-:S05]  /*b4a0*/  IABS R6, R22 ;  /* 0x0000001600067213 */ /* 0x000fca0000000000 */
[----:B------:R-:W-:Y:S02]  /*b4b0*/  @!P1 IMAD.IADD R14, R14, 0x1, -R0 ;  /* 0x000000010e0e9824 */ /* 0x000fe400078e0a00 */
[----:B------:R-:W-:-:S04]  /*b4c0*/  IMAD.HI.U32 R9, R4, R6, RZ ;  /* 0x0000000604097227 */ /* 0x000fc800078e00ff */
[----:B------:R-:W-:Y:S02]  /*b4d0*/  @!P4 IMAD.IADD R5, R5, 0x1, -R0 ;  /* 0x000000010505c824 */ /* 0x000fe400078e0a00 */
[----:B------:R-:W-:Y:S02]  /*b4e0*/  IMAD.MOV R9, RZ, RZ, -R9 ;  /* 0x000000ffff097224 */ /* 0x000fe400078e0a09 */
[----:B0-----:R-:W-:Y:S01]  /*b4f0*/  IMAD.MOV.U32 R3, RZ, RZ, R5 ;  /* 0x000000ffff037224 */ /* 0x001fe200078e0005 */
[----:B------:R-:W-:Y:S01]  /*b500*/  IABS R8, R23 ;  /* 0x0000001700087213 */ /* 0x000fe20000000000 */
[C---:B------:R-:W-:Y:S02]  /*b510*/  IMAD R6, R0.reuse, R9, R6 ;  /* 0x0000000900067224 */ /* 0x040fe400078e0206 */
[----:B------:R-:W-:Y:S01]  /*b520*/  @!P5 IMAD.MOV R3, RZ, RZ, -R3 ;  /* 0x000000ffff03d224 */ /* 0x000fe200078e0a03 */
[----:B------:R-:W-:Y:S02]  /*b530*/  ISETP.GT.U32.AND P5, PT, R0, R15, PT ;  /* 0x0000000f0000720c */ /* 0x000fe40003fa4070 */
[----:B------:R-:W-:-:S02]  /*b540*/  ISETP.GE.AND P3, PT, R26, RZ, PT ;  /* 0x000000ff1a00720c */ /* 0x000fc40003f66270 */
[----:B------:R-:W-:Y:S02]  /*b550*/  ISETP.GE.AND P4, PT, R28, RZ, PT ;  /* 0x000000ff1c00720c */ /* 0x000fe40003f86270 */
[----:B------:R-:W-:Y:S01]  /*b560*/  ISETP.GE.AND P2, PT, R29, RZ, PT ;  /* 0x000000ff1d00720c */ /* 0x000fe20003f46270 */
[----:B------:R-:W-:Y:S02]  /*b570*/  IMAD.MOV.U32 R28, RZ, RZ, R31 ;  /* 0x000000ffff1c7224 */ /* 0x000fe400078e001f */
[----:B------:R-:W-:Y:S02]  /*b580*/  IMAD.MOV.U32 R31, RZ, RZ, R35 ;  /* 0x000000ffff1f7224 */ /* 0x000fe400078e0023 */
[----:B------:R-:W-:Y:S02]  /*b590*/  IMAD.MOV.U32 R29, RZ, RZ, R30 ;  /* 0x000000ffff1d7224 */ /* 0x000fe400078e001e */
[----:B------:R-:W-:Y:S02]  /*b5a0*/  IMAD.MOV.U32 R35, RZ, RZ, R58 ;  /* 0x000000ffff237224 */ /* 0x000fe400078e003a */
[----:B------:R-:W-:Y:S01]  /*b5b0*/  @!P0 IMAD.MOV R2, RZ, RZ, -R2 ;  /* 0x000000ffff028224 */ /* 0x000fe200078e0a02 */
[----:B------:R-:W4:Y:S01]  /*b5c0*/  LDL.LU R58, [R1+0x580] ;  /* 0x00058000013a7983 */ /* 0x000f220000300800 */
[----:B------:R-:W-:-:S02]  /*b5d0*/  IMAD.MOV.U32 R30, RZ, RZ, R51 ;  /* 0x000000ffff1e7224 */ /* 0x000fc400078e0033 */
[----:B------:R-:W-:Y:S01]  /*b5e0*/  @!P5 IMAD.IADD R15, R15, 0x1, -R0 ;  /* 0x000000010f0fd824 */ /* 0x000fe200078e0a00 */
[----:B------:R-:W4:Y:S01]  /*b5f0*/  LDL.LU R51, [R1+0x560] ;  /* 0x0005600001337983 */ /* 0x000f220000300800 */
[----:B------:R-:W-:-:S03]  /*b600*/  IMAD.MOV.U32 R26, RZ, RZ, R30 ;  /* 0x000000ffff1a7224 */ /* 0x000fc600078e001e */
[----:B------:R0:W-:Y:S01]  /*b610*/  STL [R1+0x264], R3 ;  /* 0x0002640301007387 */ /* 0x0001e20000100800 */
[----:B------:R-:W-:Y:S02]  /*b620*/  @!P3 IMAD.MOV R16, RZ, RZ, -R16 ;  /* 0x000000ffff10b224 */ /* 0x000fe400078e0a10 */
[----:B------:R-:W-:Y:S02]  /*b630*/  IMAD.MOV.U32 R30, RZ, RZ, R31 ;  /* 0x000000ffff1e7224 */ /* 0x000fe400078e001f */
[----:B------:R-:W-:Y:S01]  /*b640*/  @!P4 IMAD.MOV R15, RZ, RZ, -R15 ;  /* 0x000000ffff0fc224 */ /* 0x000fe200078e0a0f */
[----:B------:R-:W-:Y:S01]  /*b650*/  STL [R1+0x260], R2 ;  /* 0x0002600201007387 */ /* 0x000fe20000100800 */
[----:B---3--:R-:W-:-:S05]  /*b660*/  IABS R13, R20 ;  /* 0x00000014000d7213 */ /* 0x008fca0000000000 */
[----:B------:R-:W-:-:S04]  /*b670*/  IMAD.HI.U32 R7, R4, R13, RZ ;  /* 0x0000000d04077227 */ /* 0x000fc800078e00ff */
[----:B------:R-:W-:Y:S01]  /*b680*/  IMAD.MOV R7, RZ, RZ, -R7 ;  /* 0x000000ffff077224 */ /* 0x000fe200078e0a07 */
[----:B--2---:R-:W-:-:S03]  /*b690*/  IABS R12, R21 ;  /* 0x00000015000c7213 */ /* 0x004fc60000000000 */
[----:B------:R-:W-:Y:S02]  /*b6a0*/  IMAD R13, R0, R7, R13 ;  /* 0x00000007000d7224 */ /* 0x000fe400078e020d */
[----:B------:R-:W-:-:S03]  /*b6b0*/  IMAD.HI.U32 R17, R4, R12, RZ ;  /* 0x0000000c04117227 */ /* 0x000fc600078e00ff */
[----:B------:R-:W-:Y:S01]  /*b6c0*/  ISETP.GT.U32.AND P6, PT, R0, R13, PT ;  /* 0x0000000d0000720c */ /* 0x000fe20003fc4070 */
[----:B------:R-:W-:-:S04]  /*b6d0*/  IMAD.MOV R17, RZ, RZ, -R17 ;  /* 0x000000ffff117224 */ /* 0x000fc800078e0a11 */
[----:B------:R-:W-:-:S05]  /*b6e0*/  IMAD R12, R0, R17, R12 ;  /* 0x00000011000c7224 */ /* 0x000fca00078e020c */
[----:B------:R-:W-:-:S03]  /*b6f0*/  ISETP.GT.U32.AND P1, PT, R0, R12, PT ;  /* 0x0000000c0000720c */ /* 0x000fc60003f24070 */
[----:B------:R-:W-:Y:S01]  /*b700*/  @!P6 IMAD.IADD R13, R13, 0x1, -R0 ;  /* 0x000000010d0de824 */ /* 0x000fe200078e0a00 */
[----:B------:R-:W-:Y:S01]  /*b710*/  ISETP.GT.U32.AND P6, PT, R0, R14, PT ;  /* 0x0000000e0000720c */ /* 0x000fe20003fc4070 */
[----:B------:R-:W-:-:S08]  /*b720*/  IMAD.HI.U32 R7, R4, R8, RZ ;  /* 0x0000000804077227 */ /* 0x000fd000078e00ff */
[----:B------:R-:W-:-:S04]  /*b730*/  @!P1 IMAD.IADD R12, R12, 0x1, -R0 ;  /* 0x000000010c0c9824 */ /* 0x000fc800078e0a00 */
[----:B------:R-:W-:Y:S02]  /*b740*/  @!P6 IADD3 R14, R14, -R0, RZ ;  /* 0x800000000e0ee210 */ /* 0x000fe40007ffe0ff */
[C---:B------:R-:W-:Y:S01]  /*b750*/  ISETP.GT.U32.AND P6, PT, R0.reuse, R6, PT ;  /* 0x000000060000720c */ /* 0x040fe20003fc4070 */
[----:B------:R-:W-:Y:S01]  /*b760*/  IMAD.MOV R7, RZ, RZ, -R7 ;  /* 0x000000ffff077224 */ /* 0x000fe200078e0a07 */
[C---:B------:R-:W-:Y:S02]  /*b770*/  ISETP.GT.U32.AND P1, PT, R0.reuse, R12, PT ;  /* 0x0000000c0000720c */ /* 0x040fe40003f24070 */
[C---:B------:R-:W-:Y:S01]  /*b780*/  ISETP.GT.U32.AND P0, PT, R0.reuse, R13, PT ;  /* 0x0000000d0000720c */ /* 0x040fe20003f04070 */
[----:B------:R-:W-:Y:S01]  /*b790*/  IMAD R8, R0, R7, R8 ;  /* 0x0000000700087224 */ /* 0x000fe200078e0208 */
[----:B------:R-:W-:Y:S01]  /*b7a0*/  IABS R7, R28 ;  /* 0x0000001c00077213 */ /* 0x000fe20000000000 */
[----:B0-----:R-:W-:-:S04]  /*b7b0*/  IMAD.MOV.U32 R3, RZ, RZ, R14 ;  /* 0x000000ffff037224 */ /* 0x001fc800078e000e */
[----:B------:R-:W-:-:S04]  /*b7c0*/  IMAD.HI.U32 R17, R4, R7, RZ ;  /* 0x0000000704117227 */ /* 0x000fc800078e00ff */
[--C-:B------:R-:W-:Y:S01]  /*b7d0*/  @!P6 IMAD.IADD R6, R6, 0x1, -R0.reuse ;  /* 0x000000010606e824 */ /* 0x100fe200078e0a00 */
[----:B------:R-:W-:Y:S01]  /*b7e0*/  ISETP.GE.AND P6, PT, R21, RZ, PT ;  /* 0x000000ff1500720c */ /* 0x000fe20003fc6270 */
[----:B----4-:R-:W-:Y:S02]  /*b7f0*/  IMAD.MOV.U32 R31, RZ, RZ, R47 ;  /* 0x000000ffff1f7224 */ /* 0x010fe400078e002f */
[----:B------:R-:W-:Y:S02]  /*b800*/  @!P2 IMAD.MOV R3, RZ, RZ, -R3 ;  /* 0x000000ffff03a224 */ /* 0x000fe400078e0a03 */
[----:B------:R-:W-:Y:S02]  /*b810*/  IMAD.MOV.U32 R47, RZ, RZ, R49 ;  /* 0x000000ffff2f7224 */ /* 0x000fe400078e0031 */
[----:B------:R-:W-:Y:S01]  /*b820*/  @!P1 IMAD.IADD R12, R12, 0x1, -R0 ;  /* 0x000000010c0c9824 */ /* 0x000fe200078e0a00 */
[----:B------:R-:W2:Y:S01]  /*b830*/  LDL.LU R49, [R1+0x568] ;  /* 0x0005680001317983 */ /* 0x000ea20000300800 */
[----:B------:R-:W-:-:S03]  /*b840*/  IMAD.MOV R17, RZ, RZ, -R17 ;  /* 0x000000ffff117224 */ /* 0x000fc600078e0a11 */
[----:B------:R-:W-:Y:S01]  /*b850*/  STL [R1+0x25c], R16 ;  /* 0x00025c1001007387 */ /* 0x000fe20000100800 */
[----:B------:R-:W-:-:S03]  /*b860*/  @!P0 IMAD.IADD R13, R13, 0x1, -R0 ;  /* 0x000000010d0d8824 */ /* 0x000fc600078e0a00 */
[----:B------:R-:W-:Y:S01]  /*b870*/  STL [R1+0x258], R15 ;  /* 0x0002580f01007387 */ /* 0x000fe20000100800 */
[C---:B------:R-:W-:Y:S01]  /*b880*/  ISETP.GT.U32.AND P0, PT, R0.reuse, R8, PT ;  /* 0x000000080000720c */ /* 0x040fe20003f04070 */
[----:B------:R-:W-:Y:S02]  /*b890*/  IMAD R7, R0, R17, R7 ;  /* 0x0000001100077224 */ /* 0x000fe400078e0207 */
[----:B------:R0:W-:Y:S01]  /*b8a0*/  STL [R1+0x254], R3 ;  /* 0x0002540301007387 */ /* 0x0001e20000100800 */
[----:B------:R-:W-:Y:S02]  /*b8b0*/  ISETP.GE.AND P1, PT, R20, RZ, PT ;  /* 0x000000ff1400720c */ /* 0x000fe40003f26270 */
[----:B0-----:R-:W-:-:S05]  /*b8c0*/  MOV R3, R12 ;  /* 0x0000000c00037202 */ /* 0x001fca0000000f00 */
[----:B------:R-:W-:Y:S01]  /*b8d0*/  @!P6 IMAD.MOV R3, RZ, RZ, -R3 ;  /* 0x000000ffff03e224 */ /* 0x000fe200078e0a03 */
[----:B------:R-:W-:Y:S01]  /*b8e0*/  ISETP.GT.U32.AND P6, PT, R0, R7, PT ;  /* 0x000000070000720c */ /* 0x000fe20003fc4070 */
[----:B------:R-:W-:Y:S01]  /*b8f0*/  @!P0 IMAD.IADD R8, R8, 0x1, -R0 ;  /* 0x0000000108088824 */ /* 0x000fe200078e0a00 */
[----:B------:R-:W-:Y:S02]  /*b900*/  IABS R10, R27 ;  /* 0x0000001b000a7213 */ /* 0x000fe40000000000 */
[----:B------:R-:W-:Y:S01]  /*b910*/  ISETP.GE.AND P0, PT, R27, RZ, PT ;  /* 0x000000ff1b00720c */ /* 0x000fe20003f06270 */
[----:B------:R-:W-:Y:S02]  /*b920*/  IMAD.MOV.U32 R27, RZ, RZ, R30 ;  /* 0x000000ffff1b7224 */ /* 0x000fe400078e001e */
[----:B------:R-:W-:Y:S02]  /*b930*/  IMAD.MOV.U32 R30, RZ, RZ, R31 ;  /* 0x000000ffff1e7224 */ /* 0x000fe400078e001f */
[----:B------:R-:W-:-:S02]  /*b940*/  IMAD.MOV.U32 R31, RZ, RZ, R53 ;  /* 0x000000ffff1f7224 */ /* 0x000fc400078e0035 */
[----:B------:R-:W-:Y:S01]  /*b950*/  @!P1 IMAD.MOV R13, RZ, RZ, -R13 ;  /* 0x000000ffff0d9224 */ /* 0x000fe200078e0a0d */
[----:B------:R-:W3:Y:S01]  /*b960*/  LDL.LU R53, [R1+0x658] ;  /* 0x0006580001357983 */ /* 0x000ee20000300800 */
[----:B------:R-:W-:Y:S01]  /*b970*/  @!P6 IMAD.IADD R7, R7, 0x1, -R0 ;  /* 0x000000010707e824 */ /* 0x000fe200078e0a00 */
[----:B------:R-:W-:Y:S01]  /*b980*/  ISETP.GE.AND P6, PT, R28, RZ, PT ;  /* 0x000000ff1c00720c */ /* 0x000fe20003fc6270 */
[----:B------:R-:W-:Y:S02]  /*b990*/  IMAD.MOV.U32 R28, RZ, RZ, R30 ;  /* 0x000000ffff1c7224 */ /* 0x000fe400078e001e */
[----:B------:R-:W-:Y:S02]  /*b9a0*/  IMAD.MOV.U32 R30, RZ, RZ, R31 ;  /* 0x000000ffff1e7224 */ /* 0x000fe400078e001f */
[----:B------:R-:W-:Y:S01]  /*b9b0*/  IMAD.MOV.U32 R31, RZ, RZ, R33 ;  /* 0x000000ffff1f7224 */ /* 0x000fe200078e0021 */
[----:B------:R-:W-:Y:S01]  /*b9c0*/  STL [R1+0x250], R13 ;  /* 0x0002500d01007387 */ /* 0x000fe20000100800 */
[----:B------:R-:W-:-:S02]  /*b9d0*/  IMAD.MOV.U32 R33, RZ, RZ, R34 ;  /* 0x000000ffff217224 */ /* 0x000fc400078e0022 */
[----:B------:R-:W-:Y:S01]  /*b9e0*/  IMAD.MOV.U32 R34, RZ, RZ, R36 ;  /* 0x000000ffff227224 */ /* 0x000fe200078e0024 */
[----:B------:R0:W-:Y:S01]  /*b9f0*/  STL [R1+0x24c], R3 ;  /* 0x00024c0301007387 */ /* 0x0001e20000100800 */
[----:B------:R-:W-:-:S03]  /*ba00*/  IMAD.MOV.U32 R36, RZ, RZ, R39 ;  /* 0x000000ffff247224 */ /* 0x000fc600078e0027 */
[----:B------:R-:W4:Y:S01]  /*ba10*/  LDL.LU R39, [R1+0x564] ;  /* 0x0005640001277983 */ /* 0x000f220000300800 */
[----:B------:R-:W-:-:S04]  /*ba20*/  IMAD.HI.U32 R11, R4, R10, RZ ;  /* 0x0000000a040b7227 */ /* 0x000fc800078e00ff */
[----:B------:R-:W-:Y:S01]  /*ba30*/  IMAD.MOV R11, RZ, RZ, -R11 ;  /* 0x000000ffff0b7224 */ /* 0x000fe200078e0a0b */
[----:B------:R-:W-:-:S03]  /*ba40*/  IABS R5, R24 ;  /* 0x0000001800057213 */ /* 0x000fc60000000000 */
[----:B------:R-:W-:Y:S02]  /*ba50*/  IMAD R10, R0, R11, R10 ;  /* 0x0000000b000a7224 */ /* 0x000fe400078e020a */
[----:B------:R-:W-:-:S03]  /*ba60*/  IMAD.MOV.U32 R2, RZ, RZ, R5 ;  /* 0x000000ffff027224 */ /* 0x000fc600078e0005 */
[----:B------:R-:W-:Y:S01]  /*ba70*/  ISETP.GT.U32.AND P5, PT, R0, R10, PT ;  /* 0x0000000a0000720c */ /* 0x000fe20003fa4070 */
[----:B------:R-:W-:Y:S01]  /*ba80*/  IMAD.HI.U32 R11, R4, R2, RZ ;  /* 0x00000002040b7227 */ /* 0x000fe200078e00ff */
[----:B------:R-:W-:-:S03]  /*ba90*/  IABS R9, R25 ;  /* 0x0000001900097213 */ /* 0x000fc60000000000 */
[----:B------:R-:W-:Y:S02]  /*baa0*/  IMAD.MOV R11, RZ, RZ, -R11 ;  /* 0x000000ffff0b7224 */ /* 0x000fe400078e0a0b */
[----:B------:R-:W-:-:S04]  /*bab0*/  IMAD.HI.U32 R18, R4, R9, RZ ;  /* 0x0000000904127227 */ /* 0x000fc800078e00ff */
[----:B------:R-:W-:Y:S02]  /*bac0*/  IMAD R2, R0, R11, R2 ;  /* 0x0000000b00027224 */ /* 0x000fe400078e0202 */
[----:B------:R-:W-:Y:S01]  /*bad0*/  @!P5 IMAD.IADD R10, R10, 0x1, -R0 ;  /* 0x000000010a0ad824 */ /* 0x000fe200078e0a00 */
[----:B------:R-:W-:Y:S01]  /*bae0*/  IABS R5, R29 ;  /* 0x0000001d00057213 */ /* 0x000fe20000000000 */
[----:B------:R-:W-:Y:S01]  /*baf0*/  IMAD.MOV R18, RZ, RZ, -R18 ;  /* 0x000000ffff127224 */ /* 0x000fe200078e0a12 */
[C---:B------:R-:W-:Y:S02]  /*bb00*/  ISETP.GT.U32.AND P5, PT, R0.reuse, R2, PT ;  /* 0x000000020000720c */ /* 0x040fe40003fa4070 */
[C---:B------:R-:W-:Y:S01]  /*bb10*/  ISETP.GT.U32.AND P3, PT, R0.reuse, R10, PT ;  /* 0x0000000a0000720c */ /* 0x040fe20003f64070 */
[C---:B------:R-:W-:Y:S01]  /*bb20*/  IMAD R9, R0.reuse, R18, R9 ;  /* 0x0000001200097224 */ /* 0x040fe200078e0209 */
[----:B------:R-:W-:Y:S01]  /*bb30*/  ISETP.GT.U32.AND P4, PT, R0, R6, PT ;  /* 0x000000060000720c */ /* 0x000fe20003f84070 */
[----:B------:R-:W-:Y:S01]  /*bb40*/  IMAD.HI.U32 R11, R4, R5, RZ ;  /* 0x00000005040b7227 */ /* 0x000fe200078e00ff */
[----:B------:R-:W-:-:S02]  /*bb50*/  ISETP.GT.U32.AND P2, PT, R0, R8, PT ;  /* 0x000000080000720c */ /* 0x000fc40003f44070 */
[----:B------:R-:W-:Y:S01]  /*bb60*/  ISETP.GT.U32.AND P1, PT, R0, R9, PT ;  /* 0x000000090000720c */ /* 0x000fe20003f24070 */
[----:B------:R-:W-:-:S04]  /*bb70*/  IMAD.MOV R11, RZ, RZ, -R11 ;  /* 0x000000ffff0b7224 */ /* 0x000fc800078e0a0b */
[--C-:B------:R-:W-:Y:S02]  /*bb80*/  @!P5 IMAD.IADD R2, R2, 0x1, -R0.reuse ;  /* 0x000000010202d824 */ /* 0x100fe400078e0a00 */
[----:B------:R-:W-:Y:S02]  /*bb90*/  IMAD R5, R0, R11, R5 ;  /* 0x0000000b00057224 */ /* 0x000fe400078e0205 */
[--C-:B------:R-:W-:Y:S01]  /*bba0*/  @!P3 IMAD.IADD R10, R10, 0x1, -R0.reuse ;  /* 0x000000010a0ab824 */ /* 0x100fe200078e0a00 */
[----:B------:R-:W-:Y:S01]  /*bbb0*/  ISETP.GE.AND P3, PT, R22, RZ, PT ;  /* 0x000000ff1600720c */ /* 0x000fe20003f66270 */
[--C-:B------:R-:W-:Y:S01]  /*bbc0*/  @!P4 IMAD.IADD R6, R6, 0x1, -R0.reuse ;  /* 0x000000010606c824 */ /* 0x100fe200078e0a00 */
[C---:B------:R-:W-:Y:S02]  /*bbd0*/  ISETP.GT.U32.AND P5, PT, R0.reuse, R2, PT ;  /* 0x000000020000720c */ /* 0x040fe40003fa4070 */
[----:B------:R-:W-:Y:S01]  /*bbe0*/  ISETP.GT.U32.AND P4, PT, R0, R5, PT ;  /* 0x000000050000720c */ /* 0x000fe20003f84070 */
[----:B------:R-:W-:-:S02]  /*bbf0*/  @!P1 IMAD.IADD R9, R9, 0x1, -R0 ;  /* 0x0000000109099824 */ /* 0x000fc400078e0a00 */
[----:B------:R-:W-:Y:S01]  /*bc00*/  @!P2 IMAD.IADD R8, R8, 0x1, -R0 ;  /* 0x000000010808a824 */ /* 0x000fe200078e0a00 */
[----:B------:R-:W-:Y:S01]  /*bc10*/  ISETP.GE.AND P2, PT, R23, RZ, PT ;  /* 0x000000ff1700720c */ /* 0x000fe20003f46270 */
[----:B0-----:R-:W-:Y:S01]  /*bc20*/  IMAD.MOV.U32 R3, RZ, RZ, R6 ;  /* 0x000000ffff037224 */ /* 0x001fe200078e0006 */
[----:B------:R-:W-:Y:S02]  /*bc30*/  @!P0 IADD3 R10, -R10, RZ, RZ ;  /* 0x000000ff0a0a8210 */ /* 0x000fe40007ffe1ff */
[----:B------:R-:W-:Y:S01]  /*bc40*/  ISETP.GT.U32.AND P0, PT, R0, R9, PT ;  /* 0x000000090000720c */ /* 0x000fe20003f04070 */
[----:B------:R-:W-:Y:S02]  /*bc50*/  @!P3 IMAD.MOV R3, RZ, RZ, -R3 ;  /* 0x000000ffff03b224 */ /* 0x000fe400078e0a03 */
[--C-:B------:R-:W-:Y:S01]  /*bc60*/  @!P5 IMAD.IADD R2, R2, 0x1, -R0.reuse ;  /* 0x000000010202d824 */ /* 0x100fe200078e0a00 */
[----:B------:R-:W-:Y:S01]  /*bc70*/  ISETP.GE.AND P5, PT, R24, RZ, PT ;  /* 0x000000ff1800720c */ /* 0x000fe20003fa6270 */
[----:B------:R-:W-:Y:S01]  /*bc80*/  @!P4 IMAD.IADD R5, R5, 0x1, -R0 ;  /* 0x000000010505c824 */ /* 0x000fe200078e0a00 */
[----:B------:R-:W-:Y:S01]  /*bc90*/  STL [R1+0x248], R10 ;  /* 0x0002480a01007387 */ /* 0x000fe20000100800 */
[----:B------:R-:W-:-:S03]  /*bca0*/  ISETP.GT.U32.AND P4, PT, R0, R7, PT ;  /* 0x000000070000720c */ /* 0x000fc60003f84070 */
[----:B------:R0:W-:Y:S01]  /*bcb0*/  STL [R1+0x244], R3 ;  /* 0x0002440301007387 */ /* 0x0001e20000100800 */
[----:B------:R-:W-:Y:S02]  /*bcc0*/  ISETP.GE.AND P1, PT, R25, RZ, PT ;  /* 0x000000ff1900720c */ /* 0x000fe40003f26270 */
[----:B------:R-:W-:Y:S02]  /*bcd0*/  IABS R6, R27 ;  /* 0x0000001b00067213 */ /* 0x000fe40000000000 */
[----:B------:R-:W-:Y:S01]  /*bce0*/  ISETP.GT.U32.AND P3, PT, R0, R5, PT ;  /* 0x000000050000720c */ /* 0x000fe20003f64070 */
[----:B0-----:R-:W-:Y:S02]  /*bcf0*/  IMAD.MOV.U32 R3, RZ, RZ, R8 ;  /* 0x000000ffff037224 */ /* 0x001fe400078e0008 */
[----:B------:R-:W-:-:S04]  /*bd00*/  IMAD.HI.U32 R8, R4, R6, RZ ;  /* 0x0000000604087227 */ /* 0x000fc800078e00ff */
[----:B------:R-:W-:Y:S01]  /*bd10*/  @!P2 IMAD.MOV R3, RZ, RZ, -R3 ;  /* 0x000000ffff03a224 */ /* 0x000fe200078e0a03 */
[----:B------:R-:W-:Y:S01]  /*bd20*/  ISETP.GE.AND P2, PT, R29, RZ, PT ;  /* 0x000000ff1d00720c */ /* 0x000fe20003f46270 */
[----:B------:R-:W-:Y:S02]  /*bd30*/  @!P0 IMAD.IADD R9, R9, 0x1, -R0 ;  /* 0x0000000109098824 */ /* 0x000fe400078e0a00 */
[----:B------:R-:W-:Y:S01]  /*bd40*/  IMAD.MOV.U32 R29, RZ, RZ, R30 ;  /* 0x000000ffff1d7224 */ /* 0x000fe200078e001e */
[----:B------:R0:W-:Y:S01]  /*bd50*/  STL [R1+0x240], R3 ;  /* 0x0002400301007387 */ /* 0x0001e20000100800 */
[----:B------:R-:W-:Y:S02]  /*bd60*/  IMAD.MOV.U32 R30, RZ, RZ, R31 ;  /* 0x000000ffff1e7224 */ /* 0x000fe400078e001f */
[----:B------:R-:W-:Y:S01]  /*bd70*/  IMAD.MOV.U32 R31, RZ, RZ, R32 ;  /* 0x000000ffff1f7224 */ /* 0x000fe200078e0020 */
[----:B------:R-:W-:Y:S01]  /*bd80*/  IADD3 R8, -R8, RZ, RZ ;  /* 0x000000ff08087210 */ /* 0x000fe20007ffe1ff */
[----:B------:R-:W-:-:S02]  /*bd90*/  IMAD.MOV.U32 R32, RZ, RZ, R35 ;  /* 0x000000ffff207224 */ /* 0x000fc400078e0023 */
[----:B------:R-:W-:Y:S02]  /*bda0*/  @!P5 IMAD.MOV R2, RZ, RZ, -R2 ;  /* 0x000000ffff02d224 */ /* 0x000fe400078e0a02 */
[----:B------:R-:W-:Y:S02]  /*bdb0*/  IMAD.MOV.U32 R35, RZ, RZ, R40 ;  /* 0x000000ffff237224 */ /* 0x000fe400078e0028 */
[----:B0-----:R-:W-:Y:S02]  /*bdc0*/  IMAD.MOV.U32 R3, RZ, RZ, R9 ;  /* 0x000000ffff037224 */ /* 0x001fe400078e0009 */
[----:B------:R-:W-:Y:S02]  /*bdd0*/  IMAD.MOV.U32 R40, RZ, RZ, R43 ;  /* 0x000000ffff287224 */ /* 0x000fe400078e002b */
[----:B------:R-:W-:Y:S01]  /*bde0*/  @!P4 IMAD.IADD R7, R7, 0x1, -R0 ;  /* 0x000000010707c824 */ /* 0x000fe200078e0a00 */
[----:B------:R-:W-:Y:S01]  /*bdf0*/  ISETP.GE.AND P4, PT, R27, RZ, PT ;  /* 0x000000ff1b00720c */ /* 0x000fe20003f86270 */
[----:B------:R-:W-:-:S02]  /*be00*/  IMAD.MOV.U32 R27, RZ, RZ, R30 ;  /* 0x000000ffff1b7224 */ /* 0x000fc400078e001e */
[----:B------:R-:W-:Y:S01]  /*be10*/  @!P1 IMAD.MOV R3, RZ, RZ, -R3 ;  /* 0x000000ffff039224 */ /* 0x000fe200078e0a03 */
[----:B------:R-:W-:Y:S01]  /*be20*/  STL [R1+0x23c], R2 ;  /* 0x00023c0201007387 */ /* 0x000fe20000100800 */
[----:B------:R-:W-:Y:S02]  /*be30*/  IMAD.MOV.U32 R30, RZ, RZ, R31 ;  /* 0x000000ffff1e7224 */ /* 0x000fe400078e001f */
[----:B------:R-:W-:Y:S02]  /*be40*/  IMAD.MOV.U32 R43, RZ, RZ, R44 ;  /* 0x000000ffff2b7224 */ /* 0x000fe400078e002c */
[----:B------:R-:W-:Y:S01]  /*be50*/  IMAD.MOV.U32 R31, RZ, RZ, R32 ;  /* 0x000000ffff1f7224 */ /* 0x000fe200078e0020 */
[----:B------:R-:W3:Y:S01]  /*be60*/  LDL.LU R44, [R1+0x594] ;  /* 0x00059400012c7983 */ /* 0x000ee20000300800 */
[----:B------:R-:W-:Y:S02]  /*be70*/  @!P3 IMAD.IADD R5, R5, 0x1, -R0 ;  /* 0x000000010505b824 */ /* 0x000fe400078e0a00 */
[----:B------:R-:W-:-:S02]  /*be80*/  IMAD R6, R0, R8, R6 ;  /* 0x0000000800067224 */ /* 0x000fc400078e0206 */
[----:B------:R-:W-:Y:S02]  /*be90*/  IMAD.MOV.U32 R32, RZ, RZ, R40 ;  /* 0x000000ffff207224 */ /* 0x000fe400078e0028 */
[----:B------:R-:W-:Y:S01]  /*bea0*/  IMAD.MOV.U32 R8, RZ, RZ, R7 ;  /* 0x000000ffff087224 */ /* 0x000fe200078e0007 */
[----:B------:R-:W2:Y:S01]  /*beb0*/  LDL.LU R40, [R1+0x548] ;  /* 0x0005480001287983 */ /* 0x000ea20000300800 */
[----:B------:R-:W-:Y:S02]  /*bec0*/  IMAD.MOV.U32 R25, RZ, RZ, R30 ;  /* 0x000000ffff197224 */ /* 0x000fe400078e001e */
[----:B------:R-:W-:Y:S01]  /*bed0*/  IMAD.MOV.U32 R30, RZ, RZ, R31 ;  /* 0x000000ffff1e7224 */ /* 0x000fe200078e001f */
[----:B------:R0:W-:Y:S01]  /*bee0*/  STL [R1+0x238], R3 ;  /* 0x0002380301007387 */ /* 0x0001e20000100800 */
[----:B------:R-:W-:Y:S02]  /*bef0*/  @!P6 IMAD.MOV R8, RZ, RZ, -R8 ;  /* 0x000000ffff08e224 */ /* 0x000fe400078e0a08 */
[----:B------:R-:W-:-:S02]  /*bf00*/  IMAD.MOV.U32 R31, RZ, RZ, R32 ;  /* 0x000000ffff1f7224 */ /* 0x000fc400078e0020 */
[----:B------:R-:W-:Y:S01]  /*bf10*/  IMAD.MOV.U32 R32, RZ, RZ, R33 ;  /* 0x000000ffff207224 */ /* 0x000fe200078e0021 */
[----:B------:R-:W-:Y:S01]  /*bf20*/  ISETP.GE.AND P1, PT, R28, RZ, PT ;  /* 0x000000ff1c00720c */ /* 0x000fe20003f26270 */
[----:B------:R-:W-:Y:S02]  /*bf30*/  IMAD.MOV.U32 R33, RZ, RZ, R36 ;  /* 0x000000ffff217224 */ /* 0x000fe400078e0024 */
[----:B0-----:R-:W-:Y:S01]  /*bf40*/  IMAD.MOV.U32 R3, RZ, RZ, R5 ;  /* 0x000000ffff037224 */ /* 0x001fe200078e0005 */
[----:B------:R-:W-:Y:S01]  /*bf50*/  IABS R5, R28 ;  /* 0x0000001c00057213 */ /* 0x000fe20000000000 */
[----:B------:R-:W-:Y:S02]  /*bf60*/  IMAD.MOV.U32 R36, RZ, RZ, R38 ;  /* 0x000000ffff247224 */ /* 0x000fe400078e0026 */
[----:B------:R-:W-:Y:S01]  /*bf70*/  @!P2 IMAD.MOV R3, RZ, RZ, -R3 ;  /* 0x000000ffff03a224 */ /* 0x000fe200078e0a03 */
[----:B------:R-:W-:Y:S01]  /*bf80*/  STL [R1+0x234], R8 ;  /* 0x0002340801007387 */ /* 0x000fe20000100800 */
[----:B------:R-:W-:Y:S01]  /*bf90*/  IMAD.MOV.U32 R28, RZ, RZ, R30 ;  /* 0x000000ffff1c7224 */ /* 0x000fe200078e001e */
[----:B------:R-:W-:Y:S01]  /*bfa0*/  MOV R30, R31 ;  /* 0x0000001f001e7202 */ /* 0x000fe20000000f00 */
[----:B------:R-:W-:Y:S01]  /*bfb0*/  IMAD.MOV.U32 R31, RZ, RZ, R32 ;  /* 0x000000ffff1f7224 */ /* 0x000fe200078e0020 */
[----:B------:R-:W-:Y:S01]  /*bfc0*/  IABS R11, R26 ;  /* 0x0000001a000b7213 */ /* 0x000fe20000000000 */
[----:B------:R-:W-:Y:S01]  /*bfd0*/  IMAD.MOV.U32 R32, RZ, RZ, R33 ;  /* 0x000000ffff207224 */ /* 0x000fe200078e0021 */
[----:B------:R-:W-:Y:S01]  /*bfe0*/  ISETP.GE.AND P0, PT, R26, RZ, PT ;  /* 0x000000ff1a00720c */ /* 0x000fe20003f06270 */
[----:B------:R-:W-:-:S02]  /*bff0*/  IMAD.MOV.U32 R33, RZ, RZ, R36 ;  /* 0x000000ffff217224 */ /* 0x000fc400078e0024 */
[----:B----4-:R-:W-:Y:S02]  /*c000*/  IMAD.MOV.U32 R38, RZ, RZ, R39 ;  /* 0x000000ffff267224 */ /* 0x010fe400078e0027 */
[----:B------:R-:W4:Y:S04]  /*c010*/  LDL R39, [R1+0x9c0] ;  /* 0x0009c00001277983 */ /* 0x000f280000100800 */
[----:B------:R-:W3:Y:S04]  /*c020*/  LDL.LU R26, [R1+0x520] ;  /* 0x00052000011a7983 */ /* 0x000ee80000300800 */
[----:B------:R0:W-:Y:S04]  /*c030*/  STL [R1+0x230], R3 ;  /* 0x0002300301007387 */ /* 0x0001e80000100800 */
[----:B------:R-:W4:Y:S01]  /*c040*/  LDL.LU R36, [R1+0x53c] ;  /* 0x00053c0001247983 */ /* 0x000f220000300800 */
[----:B------:R-:W-:-:S04]  /*c050*/  IMAD.HI.U32 R12, R4, R11, RZ ;  /* 0x0000000b040c7227 */ /* 0x000fc800078e00ff */
[----:B------:R-:W-:-:S04]  /*c060*/  IMAD.MOV R12, RZ, RZ, -R12 ;  /* 0x000000ffff0c7224 */ /* 0x000fc800078e0a0c */
[----:B------:R-:W-:-:S05]  /*c070*/  IMAD R12, R0, R12, R11 ;  /* 0x0000000c000c7224 */ /* 0x000fca00078e020b */
[C---:B------:R-:W-:Y:S02]  /*c080*/  ISETP.GT.U32.AND P5, PT, R0.reuse, R12, PT ;  /* 0x0000000c0000720c */ /* 0x040fe40003fa4070 */
[----:B------:R-:W-:Y:S02]  /*c090*/  IABS R2, R27 ;  /* 0x0000001b00027213 */ /* 0x000fe40000000000 */
[----:B------:R-:W-:-:S03]  /*c0a0*/  ISETP.GT.U32.AND P6, PT, R0, R6, PT ;  /* 0x000000060000720c */ /* 0x000fc60003fc4070 */
[----:B------:R-:W-:-:S06]  /*c0b0*/  IMAD.HI.U32 R7, R4, R2, RZ ;  /* 0x0000000204077227 */ /* 0x000fcc00078e00ff */
[----:B------:R-:W-:-:S05]  /*c0c0*/  @!P5 IMAD.IADD R12, R12, 0x1, -R0 ;  /* 0x000000010c0cd824 */ /* 0x000fca00078e0a00 */
[----:B------:R-:W-:Y:S01]  /*c0d0*/  ISETP.GT.U32.AND P5, PT, R0, R12, PT ;  /* 0x0000000c0000720c */ /* 0x000fe20003fa4070 */
[----:B------:R-:W-:-:S04]  /*c0e0*/  IMAD.MOV R7, RZ, RZ, -R7 ;  /* 0x000000ffff077224 */ /* 0x000fc800078e0a07 */
[----:B------:R-:W-:Y:S02]  /*c0f0*/  IMAD R2, R0, R7, R2 ;  /* 0x0000000700027224 */ /* 0x000fe400078e0202 */
[----:B------:R-:W-:-:S06]  /*c100*/  @!P6 IMAD.IADD R6, R6, 0x1, -R0 ;  /* 0x000000010606e824 */ /* 0x000fcc00078e0a00 */
[----:B------:R-:W-:Y:S01]  /*c110*/  @!P5 IMAD.IADD R12, R12, 0x1, -R0 ;  /* 0x000000010c0cd824 */ /* 0x000fe200078e0a00 */
[C---:B------:R-:W-:Y:S02]  /*c120*/  ISETP.GT.U32.AND P5, PT, R0.reuse, R2, PT ;  /* 0x000000020000720c */ /* 0x040fe40003fa4070 */
[----:B------:R-:W-:Y:S01]  /*c130*/  ISETP.GT.U32.AND P6, PT, R0, R6, PT ;  /* 0x000000060000720c */ /* 0x000fe20003fc4070 */
[----:B------:R-:W-:Y:S02]  /*c140*/  IMAD.MOV.U32 R22, RZ, RZ, R30 ;  /* 0x000000ffff167224 */ /* 0x000fe400078e001e */
[----:B0-----:R-:W-:Y:S02]  /*c150*/  IMAD.MOV.U32 R3, RZ, RZ, R12 ;  /* 0x000000ffff037224 */ /* 0x001fe400078e000c */
[----:B------:R-:W-:Y:S02]  /*c160*/  IMAD.MOV.U32 R30, RZ, RZ, R33 ;  /* 0x000000ffff1e7224 */ /* 0x000fe400078e0021 */
[----:B------:R-:W3:Y:S04]  /*c170*/  LDL.LU R33, [R1+0x554] ;  /* 0x0005540001217983 */ /* 0x000ee80000300800 */
[----:B------:R-:W-:Y:S01]  /*c180*/  @!P5 IMAD.IADD R2, R2, 0x1, -R0 ;  /* 0x000000010202d824 */ /* 0x000fe200078e0a00 */
[----:B------:R-:W3:Y:S01]  /*c190*/  LDL.LU R21, [R1+0x524] ;  /* 0x0005240001157983 */ /* 0x000ee20000300800 */
[----:B------:R-:W-:-:S03]  /*c1a0*/  @!P0 IMAD.MOV R3, RZ, RZ, -R3 ;  /* 0x000000ffff038224 */ /* 0x000fc600078e0a03 */
[----:B------:R-:W-:Y:S01]  /*c1b0*/  ISETP.GT.U32.AND P5, PT, R0, R2, PT ;  /* 0x000000020000720c */ /* 0x000fe20003fa4070 */
[----:B------:R-:W-:Y:S01]  /*c1c0*/  @!P6 IMAD.IADD R6, R6, 0x1, -R0 ;  /* 0x000000010606e824 */ /* 0x000fe200078e0a00 */
[----:B------:R-:W-:Y:S01]  /*c1d0*/  ISETP.GE.AND P3, PT, R27, RZ, PT ;  /* 0x000000ff1b00720c */ /* 0x000fe20003f66270 */
[----:B------:R0:W-:Y:S01]  /*c1e0*/  STL [R1+0x22c], R3 ;  /* 0x00022c0301007387 */ /* 0x0001e20000100800 */
[----:B------:R-:W-:Y:S02]  /*c1f0*/  IMAD.MOV.U32 R27, RZ, RZ, R30 ;  /* 0x000000ffff1b7224 */ /* 0x000fe400078e001e */
[----:B------:R-:W-:Y:S02]  /*c200*/  IMAD.MOV.U32 R30, RZ, RZ, R31 ;  /* 0x000000ffff1e7224 */ /* 0x000fe400078e001f */
[----:B------:R-:W-:Y:S02]  /*c210*/  IMAD.MOV.U32 R31, RZ, RZ, R34 ;  /* 0x000000ffff1f7224 */ /* 0x000fe400078e0022 */
[----:B0-----:R-:W-:Y:S01]  /*c220*/  IMAD.MOV.U32 R3, RZ, RZ, R6 ;  /* 0x000000ffff037224 */ /* 0x001fe200078e0006 */
[----:B------:R-:W-:-:S02]  /*c230*/  ISETP.GE.AND P2, PT, R28, RZ, PT ;  /* 0x000000ff1c00720c */ /* 0x000fc40003f46270 */
[----:B------:R-:W-:Y:S02]  /*c240*/  @!P5 IMAD.IADD R2, R2, 0x1, -R0 ;  /* 0x000000010202d824 */ /* 0x000fe400078e0a00 */
[----:B------:R-:W-:Y:S01]  /*c250*/  @!P4 IMAD.MOV R3, RZ, RZ, -R3 ;  /* 0x000000ffff03c224 */ /* 0x000fe200078e0a03 */
[----:B------:R-:W-:Y:S02]  /*c260*/  IABS R9, R28 ;  /* 0x0000001c00097213 */ /* 0x000fe40000000000 */
[----:B------:R-:W-:Y:S02]  /*c270*/  IABS R8, R29 ;  /* 0x0000001d00087213 */ /* 0x000fe40000000000 */
[----:B------:R-:W-:Y:S01]  /*c280*/  ISETP.GE.AND P0, PT, R29, RZ, PT ;  /* 0x000000ff1d00720c */ /* 0x000fe20003f06270 */
[----:B------:R-:W-:Y:S02]  /*c290*/  IMAD.MOV.U32 R29, RZ, RZ, R30 ;  /* 0x000000ffff1d7224 */ /* 0x000fe400078e001e */
[----:B------:R-:W-:-:S02]  /*c2a0*/  IMAD.MOV.U32 R23, RZ, RZ, R31 ;  /* 0x000000ffff177224 */ /* 0x000fc400078e001f */
[----:B------:R-:W-:Y:S02]  /*c2b0*/  IMAD.MOV.U32 R31, RZ, RZ, R32 ;  /* 0x000000ffff1f7224 */ /* 0x000fe400078e0020 */
[----:B------:R-:W-:Y:S02]  /*c2c0*/  IMAD.MOV.U32 R32, RZ, RZ, R35 ;  /* 0x000000ffff207224 */ /* 0x000fe400078e0023 */
[----:B------:R-:W-:Y:S02]  /*c2d0*/  IMAD.MOV.U32 R35, RZ, RZ, R45 ;  /* 0x000000ffff237224 */ /* 0x000fe400078e002d */
[----:B--2---:R-:W-:Y:S02]  /*c2e0*/  IMAD.MOV.U32 R34, RZ, RZ, R40 ;  /* 0x000000ffff227224 */ /* 0x004fe400078e0028 */
[----:B------:R-:W-:Y:S01]  /*c2f0*/  IMAD.MOV.U32 R40, RZ, RZ, R43 ;  /* 0x000000ffff287224 */ /* 0x000fe200078e002b */
[----:B------:R-:W-:Y:S01]  /*c300*/  MOV R43, R49 ;  /* 0x00000031002b7202 */ /* 0x000fe20000000f00 */
[----:B------:R-:W-:-:S02]  /*c310*/  IMAD.MOV.U32 R49, RZ, RZ, R51 ;  /* 0x000000ffff317224 */ /* 0x000fc400078e0033 */
[----:B------:R-:W-:Y:S02]  /*c320*/  IMAD.MOV.U32 R51, RZ, RZ, R58 ;  /* 0x000000ffff337224 */ /* 0x000fe400078e003a */
[----:B------:R-:W2:Y:S04]  /*c330*/  LDL.LU R58, [R1+0x59c] ;  /* 0x00059c00013a7983 */ /* 0x000ea80000300800 */
[----:B------:R-:W2:Y:S04]  /*c340*/  LDL.LU R28, [R1+0x530] ;  /* 0x00053000011c7983 */ /* 0x000ea80000300800 */
[----:B------:R0:W-:Y:S02]  /*c350*/  STL [R1+0x228], R3 ;  /* 0x0002280301007387 */ /* 0x0001e40000100800 */
[----:B0-----:R-:W-:-:S04]  /*c360*/  IMAD.MOV.U32 R3, RZ, RZ, R2 ;  /* 0x000000ffff037224 */ /* 0x001fc800078e0002 */
[----:B------:R-:W-:Y:S02]  /*c370*/  @!P3 IMAD.MOV R3, RZ, RZ, -R3 ;  /* 0x000000ffff03b224 */ /* 0x000fe400078e0a03 */
[----:B----4-:R-:W-:Y:S02]  /*c380*/  IMAD.MOV.U32 R30, RZ, RZ, R36 ;  /* 0x000000ffff1e7224 */ /* 0x010fe400078e0024 */
[----:B------:R-:W-:Y:S02]  /*c390*/  IMAD.MOV.U32 R36, RZ, RZ, R42 ;  /* 0x000000ffff247224 */ /* 0x000fe400078e002a */
[----:B------:R-:W4:Y:S01]  /*c3a0*/  LDL.LU R42, [R1+0x588] ;  /* 0x00058800012a7983 */ /* 0x000f220000300800 */
[----:B------:R-:W-:-:S03]  /*c3b0*/  IMAD.MOV.U32 R24, RZ, RZ, R30 ;  /* 0x000000ffff187224 */ /* 0x000fc600078e001e */
[----:B------:R-:W4:Y:S04]  /*c3c0*/  LDL.LU R45, [R1+0x5a4] ;  /* 0x0005a400012d7983 */ /* 0x000f280000300800 */
[----:B------:R0:W-:Y:S04]  /*c3d0*/  STL [R1+0x224], R3 ;  /* 0x0002240301007387 */ /* 0x0001e80000100800 */
[----:B------:R-:W2:Y:S01]  /*c3e0*/  LDL.LU R30, [R1+0x540] ;  /* 0x00054000011e7983 */ /* 0x000ea20000300800 */
[----:B------:R-:W-:-:S04]  /*c3f0*/  IMAD.HI.U32 R7, R4, R8, RZ ;  /* 0x0000000804077227 */ /* 0x000fc800078e00ff */
[----:B------:R-:W-:-:S04]  /*c400*/  IMAD.HI.U32 R11, R4, R5, RZ ;  /* 0x00000005040b7227 */ /* 0x000fc800078e00ff */
[----:B------:R-:W-:Y:S02]  /*c410*/  IMAD.MOV R7, RZ, RZ, -R7 ;  /* 0x000000ffff077224 */ /* 0x000fe400078e0a07 */
[----:B------:R-:W-:-:S04]  /*c420*/  IMAD.HI.U32 R10, R4, R9, RZ ;  /* 0x00000009040a7227 */ /* 0x000fc800078e00ff */
[----:B------:R-:W-:Y:S02]  /*c430*/  IMAD.MOV R11, RZ, RZ, -R11 ;  /* 0x000000ffff0b7224 */ /* 0x000fe400078e0a0b */
[C---:B------:R-:W-:Y:S02]  /*c440*/  IMAD R8, R0.reuse, R7, R8 ;  /* 0x0000000700087224 */ /* 0x040fe400078e0208 */
[----:B------:R-:W-:Y:S02]  /*c450*/  IMAD.MOV R10, RZ, RZ, -R10 ;  /* 0x000000ffff0a7224 */ /* 0x000fe400078e0a0a */
[C---:B------:R-:W-:Y:S01]  /*c460*/  IMAD R5, R0.reuse, R11, R5 ;  /* 0x0000000b00057224 */ /* 0x040fe200078e0205 */
[C---:B------:R-:W-:Y:S01]  /*c470*/  ISETP.GT.U32.AND P5, PT, R0.reuse, R8, PT ;  /* 0x000000080000720c */ /* 0x040fe20003fa4070 */
[C---:B------:R-:W-:Y:S01]  /*c480*/  IMAD R9, R0.reuse, R10, R9 ;  /* 0x0000000a00097224 */ /* 0x040fe200078e0209 */
[----:B---3--:R-:W-:Y:S02]  /*c490*/  IABS R14, R26 ;  /* 0x0000001a000e7213 */ /* 0x008fe40000000000 */
[----:B------:R-:W-:-:S02]  /*c4a0*/  ISETP.GT.U32.AND P6, PT, R0, R5, PT ;  /* 0x000000050000720c */ /* 0x000fc40003fc4070 */
[----:B------:R-:W-:Y:S01]  /*c4b0*/  ISETP.GT.U32.AND P4, PT, R0, R9, PT ;  /* 0x000000090000720c */ /* 0x000fe20003f84070 */
[----:B------:R-:W-:-:S04]  /*c4c0*/  IMAD.HI.U32 R6, R4, R14, RZ ;  /* 0x0000000e04067227 */ /* 0x000fc800078e00ff */
[----:B------:R-:W-:Y:S02]  /*c4d0*/  IMAD.MOV R6, RZ, RZ, -R6 ;  /* 0x000000ffff067224 */ /* 0x000fe400078e0a06 */
[----:B------:R-:W-:Y:S02]  /*c4e0*/  @!P5 IMAD.IADD R8, R8, 0x1, -R0 ;  /* 0x000000010808d824 */ /* 0x000fe400078e0a00 */
[C---:B------:R-:W-:Y:S02]  /*c4f0*/  IMAD R14, R0.reuse, R6, R14 ;  /* 0x00000006000e7224 */ /* 0x040fe400078e020e */
[----:B------:R-:W-:Y:S01]  /*c500*/  @!P6 IMAD.IADD R5, R5, 0x1, -R0 ;  /* 0x000000010505e824 */ /* 0x000fe200078e0a00 */
[----:B------:R-:W-:Y:S02]  /*c510*/  ISETP.GT.U32.AND P3, PT, R0, R8, PT ;  /* 0x000000080000720c */ /* 0x000fe40003f64070 */
[----:B------:R-:W-:Y:S02]  /*c520*/  IABS R13, R21 ;  /* 0x00000015000d7213 */ /* 0x000fe40000000000 */
[----:B------:R-:W-:-:S03]  /*c530*/  @!P4 IADD3 R9, R9, -R0, RZ ;  /* 0x800000000909c210 */ /* 0x000fc60007ffe0ff */
[----:B------:R-:W-:Y:S01]  /*c540*/  IMAD.HI.U32 R6, R4, R13, RZ ;  /* 0x0000000d04067227 */ /* 0x000fe200078e00ff */
[----:B------:R-:W-:-:S03]  /*c550*/  ISETP.GT.U32.AND P4, PT, R0, R5, PT ;  /* 0x000000050000720c */ /* 0x000fc60003f84070 */
[----:B------:R-:W-:-:S04]  /*c560*/  IMAD.MOV R6, RZ, RZ, -R6 ;  /* 0x000000ffff067224 */ /* 0x000fc800078e0a06 */
[----:B------:R-:W-:Y:S02]  /*c570*/  IMAD R13, R0, R6, R13 ;  /* 0x00000006000d7224 */ /* 0x000fe400078e020d */
[----:B------:R-:W-:-:S03]  /*c580*/  @!P3 IMAD.IADD R8, R8, 0x1, -R0 ;  /* 0x000000010808b824 */ /* 0x000fc600078e0a00 */
[----:B------:R-:W-:Y:S01]  /*c590*/  ISETP.GT.U32.AND P3, PT, R0, R13, PT ;  /* 0x0000000d0000720c */ /* 0x000fe20003f64070 */
[----:B------:R-:W-:Y:S01]  /*c5a0*/  @!P4 IMAD.IADD R5, R5, 0x1, -R0 ;  /* 0x000000010505c824 */ /* 0x000fe200078e0a00 */
[----:B------:R-:W-:-:S03]  /*c5b0*/  IABS R15, R25 ;  /* 0x00000019000f7213 */ /* 0x000fc60000000000 */
[----:B0-----:R-:W-:Y:S01]  /*c5c0*/  IMAD.MOV.U32 R3, RZ, RZ, R5 ;  /* 0x000000ffff037224 */ /* 0x001fe200078e0005 */
[----:B------:R-:W-:-:S03]  /*c5d0*/  ISETP.GE.AND P6, PT, R25, RZ, PT ;  /* 0x000000ff1900720c */ /* 0x000fc60003fc6270 */
[----:B------:R-:W-:-:S04]  /*c5e0*/  @!P1 IMAD.MOV R3, RZ, RZ, -R3 ;  /* 0x000000ffff039224 */ /* 0x000fc800078e0a03 */
[----:B------:R-:W-:Y:S01]  /*c5f0*/  @!P3 IMAD.IADD R13, R13, 0x1, -R0 ;  /* 0x000000010d0db824 */ /* 0x000fe200078e0a00 */
[----:B------:R-:W-:Y:S01]  /*c600*/  ISETP.GE.AND P3, PT, R26, RZ, PT ;  /* 0x000000ff1a00720c */ /* 0x000fe20003f66270 */
[----:B--2---:R-:W-:Y:S02]  /*c610*/  IMAD.MOV.U32 R25, RZ, RZ, R30 ;  /* 0x000000ffff197224 */ /* 0x004fe400078e001e */
[----:B------:R-:W-:Y:S02]  /*c620*/  IMAD.MOV.U32 R30, RZ, RZ, R31 ;  /* 0x000000ffff1e7224 */ /* 0x000fe400078e001f */
[----:B------:R-:W-:Y:S01]  /*c630*/  IMAD.MOV.U32 R31, RZ, RZ, R34 ;  /* 0x000000ffff1f7224 */ /* 0x000fe200078e0022 */
[----:B------:R-:W-:Y:S01]  /*c640*/  MOV R34, R36 ;  /* 0x0000002400227202 */ /* 0x000fe20000000f00 */
[----:B------:R-:W-:Y:S01]  /*c650*/  IMAD.MOV.U32 R26, RZ, RZ, R30 ;  /* 0x000000ffff1a7224 */ /* 0x000fe200078e001e */
[----:B------:R-:W2:Y:S04]  /*c660*/  LDL.LU R36, [R1+0x570] ;  /* 0x0005700001247983 */ /* 0x000ea80000300800 */
[----:B------:R0:W-:Y:S04]  /*c670*/  STL [R1+0x220], R3 ;  /* 0x0002200301007387 */ /* 0x0001e80000100800 */
[----:B------:R-:W3:Y:S01]  /*c680*/  LDL.LU R30, [R1+0x54c] ;  /* 0x00054c00011e7983 */ /* 0x000ee20000300800 */
[----:B------:R-:W-:-:S04]  /*c690*/  IMAD.HI.U32 R7, R4, R15, RZ ;  /* 0x0000000f04077227 */ /* 0x000fc800078e00ff */
[----:B------:R-:W-:Y:S01]  /*c6a0*/  IMAD.MOV R7, RZ, RZ, -R7 ;  /* 0x000000ffff077224 */ /* 0x000fe200078e0a07 */
[C---:B------:R-:W-:Y:S02]  /*c6b0*/  ISETP.GT.U32.AND P5, PT, R0.reuse, R9, PT ;  /* 0x000000090000720c */ /* 0x040fe40003fa4070 */
[----:B------:R-:W-:Y:S01]  /*c6c0*/  IABS R12, R22 ;  /* 0x00000016000c7213 */ /* 0x000fe20000000000 */
[----:B------:R-:W-:-:S04]  /*c6d0*/  IMAD R15, R0, R7, R15 ;  /* 0x00000007000f7224 */ /* 0x000fc800078e020f */
[----:B------:R-:W-:Y:S01]  /*c6e0*/  IMAD.HI.U32 R2, R4, R12, RZ ;  /* 0x0000000c04027227 */ /* 0x000fe200078e00ff */
[C---:B------:R-:W-:Y:S02]  /*c6f0*/  ISETP.GT.U32.AND P4, PT, R0.reuse, R15, PT ;  /* 0x0000000f0000720c */ /* 0x040fe40003f84070 */
[----:B------:R-:W-:Y:S01]  /*c700*/  IABS R7, R27 ;  /* 0x0000001b00077213 */ /* 0x000fe20000000000 */
[----:B------:R-:W-:Y:S02]  /*c710*/  IMAD.MOV R2, RZ, RZ, -R2 ;  /* 0x000000ffff027224 */ /* 0x000fe400078e0a02 */
[----:B------:R-:W-:Y:S01]  /*c720*/  @!P5 IMAD.IADD R9, R9, 0x1, -R0 ;  /* 0x000000010909d824 */ /* 0x000fe200078e0a00 */
[C---:B------:R-:W-:Y:S01]  /*c730*/  ISETP.GT.U32.AND P5, PT, R0.reuse, R14, PT ;  /* 0x0000000e0000720c */ /* 0x040fe20003fa4070 */
[----:B------:R-:W-:Y:S02]  /*c740*/  IMAD R12, R0, R2, R12 ;  /* 0x00000002000c7224 */ /* 0x000fe400078e020c */
[----:B------:R-:W-:-:S04]  /*c750*/  IMAD.HI.U32 R6, R4, R7, RZ ;  /* 0x0000000704067227 */ /* 0x000fc800078e00ff */
[----:B------:R-:W-:Y:S01]  /*c760*/  @!P4 IMAD.IADD R15, R15, 0x1, -R0 ;  /* 0x000000010f0fc824 */ /* 0x000fe200078e0a00 */
[----:B------:R-:W-:Y:S01]  /*c770*/  ISETP.GT.U32.AND P4, PT, R0, R12, PT ;  /* 0x0000000c0000720c */ /* 0x000fe20003f84070 */
[----:B------:R-:W-:-:S04]  /*c780*/  IMAD.MOV R6, RZ, RZ, -R6 ;  /* 0x000000ffff067224 */ /* 0x000fc800078e0a06 */
[----:B------:R-:W-:Y:S02]  /*c790*/  IMAD R7, R0, R6, R7 ;  /* 0x0000000600077224 */ /* 0x000fe400078e0207 */
[--C-:B------:R-:W-:Y:S01]  /*c7a0*/  @!P5 IMAD.IADD R14, R14, 0x1, -R0.reuse ;  /* 0x000000010e0ed824 */ /* 0x100fe200078e0a00 */
[----:B------:R-:W-:Y:S02]  /*c7b0*/  IABS R11, R28 ;  /* 0x0000001c000b7213 */ /* 0x000fe40000000000 */
[----:B------:R-:W-:Y:S02]  /*c7c0*/  ISETP.GT.U32.AND P5, PT, R0, R7, PT ;  /* 0x000000070000720c */ /* 0x000fe40003fa4070 */
[----:B------:R-:W-:Y:S01]  /*c7d0*/  IABS R10, R23 ;  /* 0x00000017000a7213 */ /* 0x000fe20000000000 */
[----:B------:R-:W-:Y:S01]  /*c7e0*/  @!P4 IMAD.IADD R12, R12, 0x1, -R0 ;  /* 0x000000010c0cc824 */ /* 0x000fe200078e0a00 */
[C---:B------:R-:W-:Y:S01]  /*c7f0*/  ISETP.GT.U32.AND P4, PT, R0.reuse, R15, PT ;  /* 0x0000000f0000720c */ /* 0x040fe20003f84070 */
[----:B------:R-:W-:Y:S01]  /*c800*/  @!P2 IMAD.MOV R9, RZ, RZ, -R9 ;  /* 0x000000ffff09a224 */ /* 0x000fe200078e0a09 */
[----:B------:R-:W-:Y:S01]  /*c810*/  ISETP.GT.U32.AND P2, PT, R0, R13, PT ;  /* 0x0000000d0000720c */ /* 0x000fe20003f44070 */
[----:B------:R-:W-:-:S04]  /*c820*/  IMAD.HI.U32 R16, R4, R11, RZ ;  /* 0x0000000b04107227 */ /* 0x000fc800078e00ff */
[----:B------:R-:W-:-:S04]  /*c830*/  IMAD.HI.U32 R6, R4, R10, RZ ;  /* 0x0000000a04067227 */ /* 0x000fc800078e00ff */
[----:B------:R-:W-:Y:S02]  /*c840*/  IMAD.MOV R16, RZ, RZ, -R16 ;  /* 0x000000ffff107224 */ /* 0x000fe400078e0a10 */
[----:B------:R-:W-:Y:S01]  /*c850*/  IMAD.MOV R6, RZ, RZ, -R6 ;  /* 0x000000ffff067224 */ /* 0x000fe200078e0a06 */
[----:B------:R-:W-:Y:S01]  /*c860*/  IABS R2, R29 ;  /* 0x0000001d00027213 */ /* 0x000fe20000000000 */
[----:B------:R-:W-:Y:S02]  /*c870*/  @!P5 IMAD.IADD R7, R7, 0x1, -R0 ;  /* 0x000000010707d824 */ /* 0x000fe400078e0a00 */
[C---:B------:R-:W-:Y:S02]  /*c880*/  IMAD R11, R0.reuse, R16, R11 ;  /* 0x00000010000b7224 */ /* 0x040fe400078e020b */
[C---:B------:R-:W-:Y:S01]  /*c890*/  IMAD R10, R0.reuse, R6, R10 ;  /* 0x00000006000a7224 */ /* 0x040fe200078e020a */
[C---:B------:R-:W-:Y:S01]  /*c8a0*/  ISETP.GT.U32.AND P5, PT, R0.reuse, R7, PT ;  /* 0x000000070000720c */ /* 0x040fe20003fa4070 */
[--C-:B------:R-:W-:Y:S01]  /*c8b0*/  @!P4 IMAD.IADD R15, R15, 0x1, -R0.reuse ;  /* 0x000000010f0fc824 */ /* 0x100fe200078e0a00 */
[C---:B------:R-:W-:Y:S01]  /*c8c0*/  ISETP.GT.U32.AND P4, PT, R0.reuse, R11, PT ;  /* 0x0000000b0000720c */ /* 0x040fe20003f84070 */
[----:B------:R-:W-:Y:S01]  /*c8d0*/  @!P2 IMAD.IADD R13, R13, 0x1, -R0 ;  /* 0x000000010d0da824 */ /* 0x000fe200078e0a00 */
[----:B------:R-:W-:Y:S01]  /*c8e0*/  ISETP.GT.U32.AND P2, PT, R0, R10, PT ;  /* 0x0000000a0000720c */ /* 0x000fe20003f44070 */
[----:B------:R-:W-:Y:S01]  /*c8f0*/  IMAD.HI.U32 R5, R4, R2, RZ ;  /* 0x0000000204057227 */ /* 0x000fe200078e00ff */
[----:B------:R-:W-:-:S03]  /*c900*/  ISETP.GT.U32.AND P1, PT, R0, R14, PT ;  /* 0x0000000e0000720c */ /* 0x000fc60003f24070 */
[----:B0-----:R-:W-:Y:S02]  /*c910*/  IMAD.MOV.U32 R3, RZ, RZ, R8 ;  /* 0x000000ffff037224 */ /* 0x001fe400078e0008 */
[----:B------:R-:W-:Y:S02]  /*c920*/  IMAD.MOV R5, RZ, RZ, -R5 ;  /* 0x000000ffff057224 */ /* 0x000fe400078e0a05 */
[----:B------:R-:W-:Y:S02]  /*c930*/  @!P0 IMAD.MOV R3, RZ, RZ, -R3 ;  /* 0x000000ffff038224 */ /* 0x000fe400078e0a03 */
[C---:B------:R-:W-:Y:S01]  /*c940*/  IMAD R2, R0.reuse, R5, R2 ;  /* 0x0000000500027224 */ /* 0x040fe200078e0202 */
[----:B------:R-:W-:Y:S01]  /*c950*/  ISETP.GT.U32.AND P0, PT, R0, R12, PT ;  /* 0x0000000c0000720c */ /* 0x000fe20003f04070 */
[----:B------:R-:W-:Y:S01]  /*c960*/  STL [R1+0x21c], R9 ;  /* 0x00021c0901007387 */ /* 0x000fe20000100800 */
[--C-:B------:R-:W-:Y:S01]  /*c970*/  @!P5 IMAD.IADD R7, R7, 0x1, -R0.reuse ;  /* 0x000000010707d824 */ /* 0x100fe200078e0a00 */
[----:B------:R-:W-:Y:S01]  /*c980*/  @!P2 IADD3 R10, R10, -R0, RZ ;  /* 0x800000000a0aa210 */ /* 0x000fe20007ffe0ff */
[--C-:B------:R-:W-:Y:S01]  /*c990*/  @!P4 IMAD.IADD R11, R11, 0x1, -R0.reuse ;  /* 0x000000010b0bc824 */ /* 0x100fe200078e0a00 */
[----:B------:R0:W-:Y:S01]  /*c9a0*/  STL [R1+0x218], R3 ;  /* 0x0002180301007387 */ /* 0x0001e20000100800 */
[----:B------:R-:W-:Y:S01]  /*c9b0*/  ISETP.GT.U32.AND P5, PT, R0, R2, PT ;  /* 0x000000020000720c */ /* 0x000fe20003fa4070 */
[----:B------:R-:W-:Y:S01]  /*c9c0*/  @!P1 IMAD.IADD R14, R14, 0x1, -R0 ;  /* 0x000000010e0e9824 */ /* 0x000fe200078e0a00 */
[----:B------:R-:W-:Y:S01]  /*c9d0*/  ISETP.GE.AND P4, PT, R27, RZ, PT ;  /* 0x000000ff1b00720c */ /* 0x000fe20003f86270 */
[----:B------:R-:W-:Y:S01]  /*c9e0*/  IMAD.MOV.U32 R27, RZ, RZ, R31 ;  /* 0x000000ffff1b7224 */ /* 0x000fe200078e001f */
[----:B------:R-:W-:Y:S01]  /*c9f0*/  ISETP.GE.AND P2, PT, R28, RZ, PT ;  /* 0x000000ff1c00720c */ /* 0x000fe20003f46270 */
[----:B------:R-:W-:Y:S01]  /*ca00*/  IMAD.MOV.U32 R31, RZ, RZ, R33 ;  /* 0x000000ffff1f7224 */ /* 0x000fe200078e0021 */
[----:B------:R-:W-:Y:S01]  /*ca10*/  ISETP.GE.AND P1, PT, R21, RZ, PT ;  /* 0x000000ff1500720c */ /* 0x000fe20003f26270 */
[----:B0-----:R-:W-:-:S04]  /*ca20*/  IMAD.MOV.U32 R3, RZ, RZ, R15 ;  /* 0x000000ffff037224 */ /* 0x001fc800078e000f */
[----:B------:R-:W-:Y:S02]  /*ca30*/  @!P6 IMAD.MOV R3, RZ, RZ, -R3 ;  /* 0x000000ffff03e224 */ /* 0x000fe400078e0a03 */
[--C-:B------:R-:W-:Y:S01]  /*ca40*/  @!P0 IMAD.IADD R12, R12, 0x1, -R0.reuse ;  /* 0x000000010c0c8824 */ /* 0x100fe200078e0a00 */
[----:B------:R-:W-:Y:S01]  /*ca50*/  ISETP.GE.AND P0, PT, R22, RZ, PT ;  /* 0x000000ff1600720c */ /* 0x000fe20003f06270 */
[----:B------:R-:W-:Y:S01]  /*ca60*/  @!P5 IMAD.IADD R2, R2, 0x1, -R0 ;  /* 0x000000010202d824 */ /* 0x000fe200078e0a00 */
[C---:B------:R-:W-:Y:S01]  /*ca70*/  ISETP.GT.U32.AND P5, PT, R0.reuse, R11, PT ;  /* 0x0000000b0000720c */ /* 0x040fe20003fa4070 */
[----:B------:R-:W-:Y:S01]  /*ca80*/  @!P3 IMAD.MOV R14, RZ, RZ, -R14 ;  /* 0x000000ffff0eb224 */ /* 0x000fe200078e0a0e */
[----:B------:R-:W-:Y:S02]  /*ca90*/  IABS R9, R24 ;  /* 0x0000001800097213 */ /* 0x000fe40000000000 */
[----:B------:R-:W-:-:S03]  /*caa0*/  ISETP.GT.U32.AND P3, PT, R0, R10, PT ;  /* 0x0000000a0000720c */ /* 0x000fc60003f64070 */
[----:B------:R-:W-:-:S04]  /*cab0*/  IMAD.HI.U32 R16, R4, R9, RZ ;  /* 0x0000000904107227 */ /* 0x000fc800078e00ff */
[----:B------:R-:W-:Y:S02]  /*cac0*/  @!P0 IMAD.MOV R12, RZ, RZ, -R12 ;  /* 0x000000ffff0c8224 */ /* 0x000fe400078e0a0c */
[----:B------:R-:W-:Y:S02]  /*cad0*/  IMAD.MOV R16, RZ, RZ, -R16 ;  /* 0x000000ffff107224 */ /* 0x000fe400078e0a10 */
[--C-:B------:R-:W-:Y:S02]  /*cae0*/  @!P5 IMAD.IADD R11, R11, 0x1, -R0.reuse ;  /* 0x000000010b0bd824 */ /* 0x100fe400078e0a00 */
[----:B------:R-:W-:Y:S01]  /*caf0*/  IMAD R9, R0, R16, R9 ;  /* 0x0000001000097224 */ /* 0x000fe200078e0209 */
[----:B------:R-:W-:Y:S01]  /*cb00*/  ISETP.GE.AND P0, PT, R23, RZ, PT ;  /* 0x000000ff1700720c */ /* 0x000fe20003f06270 */
[----:B------:R-:W-:-:S03]  /*cb10*/  @!P3 IMAD.IADD R10, R10, 0x1, -R0 ;  /* 0x000000010a0ab824 */ /* 0x000fc600078e0a00 */
[----:B------:R-:W-:Y:S02]  /*cb20*/  ISETP.GT.U32.AND P6, PT, R0, R9, PT ;  /* 0x000000090000720c */ /* 0x000fe40003fc4070 */
[----:B------:R-:W-:Y:S02]  /*cb30*/  IABS R8, R25 ;  /* 0x0000001900087213 */ /* 0x000fe40000000000 */
[----:B------:R-:W-:Y:S02]  /*cb40*/  ISETP.GE.AND P3, PT, R24, RZ, PT ;  /* 0x000000ff1800720c */ /* 0x000fe40003f66270 */
[----:B------:R-:W-:-:S07]  /*cb50*/  IABS R5, R26 ;  /* 0x0000001a00057213 */ /* 0x000fce0000000000 */
[----:B------:R-:W-:Y:S01]  /*cb60*/  @!P6 IMAD.IADD R9, R9, 0x1, -R0 ;  /* 0x000000010909e824 */ /* 0x000fe200078e0a00 */
[----:B------:R-:W-:Y:S01]  /*cb70*/  ISETP.GE.AND P6, PT, R26, RZ, PT ;  /* 0x000000ff1a00720c */ /* 0x000fe20003fc6270 */
[----:B--2---:R-:W-:Y:S02]  /*cb80*/  IMAD.MOV.U32 R33, RZ, RZ, R36 ;  /* 0x000000ffff217224 */ /* 0x004fe400078e0024 */
[----:B------:R-:W-:Y:S02]  /*cb90*/  IMAD.MOV.U32 R36, RZ, RZ, R49 ;  /* 0x000000ffff247224 */ /* 0x000fe400078e0031 */
[----:B------:R-:W-:Y:S02]  /*cba0*/  IMAD.MOV.U32 R49, RZ, RZ, R51 ;  /* 0x000000ffff317224 */ /* 0x000fe400078e0033 */
[----:B---3--:R-:W-:Y:S02]  /*cbb0*/  IMAD.MOV.U32 R28, RZ, RZ, R30 ;  /* 0x000000ffff1c7224 */ /* 0x008fe400078e001e */
[----:B------:R-:W-:-:S02]  /*cbc0*/  IMAD.MOV.U32 R30, RZ, RZ, R34 ;  /* 0x000000ffff1e7224 */ /* 0x000fc400078e0022 */
[----:B------:R-:W-:Y:S02]  /*cbd0*/  IMAD.MOV.U32 R34, RZ, RZ, R35 ;  /* 0x000000ffff227224 */ /* 0x000fe400078e0023 */
[----:B------:R-:W-:Y:S02]  /*cbe0*/  IMAD.MOV.U32 R35, RZ, RZ, R37 ;  /* 0x000000ffff237224 */ /* 0x000fe400078e0025 */
[----:B------:R-:W-:Y:S02]  /*cbf0*/  IMAD.MOV.U32 R37, RZ, RZ, R43 ;  /* 0x000000ffff257224 */ /* 0x000fe400078e002b */
[----:B------:R-:W-:Y:S01]  /*cc00*/  IMAD.MOV.U32 R51, RZ, RZ, R58 ;  /* 0x000000ffff337224 */ /* 0x000fe200078e003a */
[----:B------:R-:W2:Y:S04]  /*cc10*/  LDL.LU R43, [R1+0x58c] ;  /* 0x00058c00012b7983 */ /* 0x000ea80000300800 */
[----:B------:R-:W3:Y:S04]  /*cc20*/  LDL.LU R58, [R1+0x648] ;  /* 0x00064800013a7983 */ /* 0x000ee80000300800 */
[----:B------:R0:W-:Y:S02]  /*cc30*/  STL [R1+0x214], R3 ;  /* 0x0002140301007387 */ /* 0x0001e40000100800 */
[----:B0-----:R-:W-:-:S02]  /*cc40*/  IMAD.MOV.U32 R3, RZ, RZ, R13 ;  /* 0x000000ffff037224 */ /* 0x001fc400078e000d */
[----:B------:R-:W-:Y:S03]  /*cc50*/  STL [R1+0x210], R14 ;  /* 0x0002100e01007387 */ /* 0x000fe60000100800 */
[----:B------:R-:W-:-:S05]  /*cc60*/  @!P1 IADD3 R3, -R3, RZ, RZ ;  /* 0x000000ff03039210 */ /* 0x000fca0007ffe1ff */
[----:B------:R0:W-:Y:S02]  /*cc70*/  STL [R1+0x20c], R3 ;  /* 0x00020c0301007387 */ /* 0x0001e40000100800 */
[----:B0-----:R-:W-:-:S04]  /*cc80*/  IMAD.MOV.U32 R3, RZ, RZ, R7 ;  /* 0x000000ffff037224 */ /* 0x001fc800078e0007 */
[----:B------:R-:W-:Y:S01]  /*cc90*/  @!P4 IMAD.MOV R3, RZ, RZ, -R3 ;  /* 0x000000ffff03c224 */ /* 0x000fe200078e0a03 */
[----:B------:R-:W-:Y:S01]  /*cca0*/  STL [R1+0x208], R12 ;  /* 0x0002080c01007387 */ /* 0x000fe20000100800 */
[----:B------:R-:W-:-:S03]  /*ccb0*/  ISETP.GE.AND P4, PT, R29, RZ, PT ;  /* 0x000000ff1d00720c */ /* 0x000fc60003f86270 */
[----:B------:R0:W-:Y:S01]  /*ccc0*/  STL [R1+0x204], R3 ;  /* 0x0002040301007387 */ /* 0x0001e20000100800 */
[----:B------:R-:W-:Y:S01]  /*ccd0*/  IMAD.MOV.U32 R29, RZ, RZ, R30 ;  /* 0x000000ffff1d7224 */ /* 0x000fe200078e001e */
[----:B------:R-:W-:Y:S01]  /*cce0*/  ISETP.GT.U32.AND P1, PT, R0, R2, PT ;  /* 0x000000020000720c */ /* 0x000fe20003f24070 */
[----:B------:R-:W-:Y:S02]  /*ccf0*/  IMAD.MOV.U32 R30, RZ, RZ, R31 ;  /* 0x000000ffff1e7224 */ /* 0x000fe400078e001f */
[----:B------:R-:W-:Y:S02]  /*cd00*/  IMAD.MOV.U32 R31, RZ, RZ, R32 ;  /* 0x000000ffff1f7224 */ /* 0x000fe400078e0020 */
[----:B0-----:R-:W-:Y:S02]  /*cd10*/  IMAD.MOV.U32 R3, RZ, RZ, R11 ;  /* 0x000000ffff037224 */ /* 0x001fe400078e000b */
[----:B------:R-:W-:Y:S02]  /*cd20*/  IMAD.MOV.U32 R32, RZ, RZ, R40 ;  /* 0x000000ffff207224 */ /* 0x000fe400078e0028 */
[----:B------:R-:W-:-:S02]  /*cd30*/  @!P2 IMAD.MOV R3, RZ, RZ, -R3 ;  /* 0x000000ffff03a224 */ /* 0x000fc400078e0a03 */
[----:B------:R-:W-:Y:S02]  /*cd40*/  IMAD.MOV.U32 R40, RZ, RZ, R59 ;  /* 0x000000ffff287224 */ /* 0x000fe400078e003b */
[----:B------:R-:W3:Y:S04]  /*cd50*/  LDL.LU R59, [R1+0x66c] ;  /* 0x00066c00013b7983 */ /* 0x000ee80000300800 */
[----:B------:R0:W-:Y:S01]  /*cd60*/  STL [R1+0x200], R3 ;  /* 0x0002000301007387 */ /* 0x0001e20000100800 */
[----:B------:R-:W-:Y:S01]  /*cd70*/  @!P1 IMAD.IADD R2, R2, 0x1, -R0 ;  /* 0x0000000102029824 */ /* 0x000fe200078e0a00 */
[----:B------:R-:W-:Y:S01]  /*cd80*/  ISETP.GE.AND P1, PT, R25, RZ, PT ;  /* 0x000000ff1900720c */ /* 0x000fe20003f26270 */
[----:B0-----:R-:W-:-:S05]  /*cd90*/  IMAD.MOV.U32 R3, RZ, RZ, R10 ;  /* 0x000000ffff037224 */ /* 0x001fca00078e000a */
[----:B------:R-:W-:Y:S01]  /*cda0*/  @!P0 IADD3 R3, -R3, RZ, RZ ;  /* 0x000000ff03038210 */ /* 0x000fe20007ffe1ff */
[----:B------:R-:W-:Y:S02]  /*cdb0*/  IMAD.MOV.U32 R24, RZ, RZ, R30 ;  /* 0x000000ffff187224 */ /* 0x000fe400078e001e */
[----:B------:R-:W-:Y:S02]  /*cdc0*/  IMAD.MOV.U32 R25, RZ, RZ, R32 ;  /* 0x000000ffff197224 */ /* 0x000fe400078e0020 */
[----:B------:R-:W-:Y:S01]  /*cdd0*/  IMAD.MOV.U32 R26, RZ, RZ, R31 ;  /* 0x000000ffff1a7224 */ /* 0x000fe200078e001f */
[----:B------:R-:W-:Y:S01]  /*cde0*/  STL [R1+0x1fc], R3 ;  /* 0x0001fc0301007387 */ /* 0x000fe20000100800 */
[----:B------:R-:W-:Y:S02]  /*cdf0*/  IMAD.MOV.U32 R30, RZ, RZ, R36 ;  /* 0x000000ffff1e7224 */ /* 0x000fe400078e0024 */
[----:B------:R-:W-:Y:S02]  /*ce00*/  IMAD.MOV.U32 R32, RZ, RZ, R38 ;  /* 0x000000ffff207224 */ /* 0x000fe400078e0026 */
[----:B------:R-:W-:Y:S01]  /*ce10*/  IMAD.MOV.U32 R31, RZ, RZ, R37 ;  /* 0x000000ffff1f7224 */ /* 0x000fe200078e0025 */
[----:B------:R-:W3:Y:S01]  /*ce20*/  LDL.LU R38, [R1+0x5c4] ;  /* 0x0005c40001267983 */ /* 0x000ee20000300800 */
[----:B------:R-:W-:-:S02]  /*ce30*/  IMAD.MOV.U32 R36, RZ, RZ, R39 ;  /* 0x000000ffff247224 */ /* 0x000fc400078e0027 */
[----:B----4-:R-:W-:Y:S01]  /*ce40*/  IMAD.MOV.U32 R37, RZ, RZ, R42 ;  /* 0x000000ffff257224 */ /* 0x010fe200078e002a */
[----:B------:R-:W4:Y:S04]  /*ce50*/  LDL.LU R39, [R1+0x5ac] ;  /* 0x0005ac0001277983 */ /* 0x000f280000300800 */
[----:B------:R-:W4:Y:S01]  /*ce60*/  LDL.LU R42, [R1+0x57c] ;  /* 0x00057c00012a7983 */ /* 0x000f220000300800 */
[----:B------:R-:W-:-:S04]  /*ce70*/  IMAD.HI.U32 R6, R4, R8, RZ ;  /* 0x0000000804067227 */ /* 0x000fc800078e00ff */
[----:B------:R-:W-:Y:S02]  /*ce80*/  IMAD.MOV R6, RZ, RZ, -R6 ;  /* 0x000000ffff067224 */ /* 0x000fe400078e0a06 */
[----:B------:R-:W-:-:S04]  /*ce90*/  IMAD.HI.U32 R12, R4, R5, RZ ;  /* 0x00000005040c7227 */ /* 0x000fc800078e00ff */
[----:B------:R-:W-:Y:S02]  /*cea0*/  IMAD R8, R0, R6, R8 ;  /* 0x0000000600087224 */ /* 0x000fe400078e0208 */
[----:B------:R-:W-:-:S03]  /*ceb0*/  IMAD.MOV R12, RZ, RZ, -R12 ;  /* 0x000000ffff0c7224 */ /* 0x000fc600078e0a0c */
[C---:B------:R-:W-:Y:S01]  /*cec0*/  ISETP.GT.U32.AND P5, PT, R0.reuse, R8, PT ;  /* 0x000000080000720c */ /* 0x040fe20003fa4070 */
[----:B------:R-:W-:Y:S01]  /*ced0*/  IMAD R5, R0, R12, R5 ;  /* 0x0000000c00057224 */ /* 0x000fe200078e0205 */
[----:B------:R-:W-:Y:S01]  /*cee0*/  IABS R7, R27 ;  /* 0x0000001b00077213 */ /* 0x000fe20000000000 */
[----:B------:R-:W-:-:S03]  /*cef0*/  @!P4 IMAD.MOV R2, RZ, RZ, -R2 ;  /* 0x000000ffff02c224 */ /* 0x000fc600078e0a02 */
[----:B------:R-:W-:Y:S01]  /*cf00*/  ISETP.GT.U32.AND P0, PT, R0, R5, PT ;  /* 0x000000050000720c */ /* 0x000fe20003f04070 */
[----:B------:R-:W-:Y:S01]  /*cf10*/  IMAD.HI.U32 R11, R4, R7, RZ ;  /* 0x00000007040b7227 */ /* 0x000fe200078e00ff */
[----:B------:R-:W-:Y:S02]  /*cf20*/  IABS R6, R28 ;  /* 0x0000001c00067213 */ /* 0x000fe40000000000 */
[----:B------:R-:W-:Y:S01]  /*cf30*/  ISETP.GT.U32.AND P2, PT, R0, R9, PT ;  /* 0x000000090000720c */ /* 0x000fe20003f44070 */
[----:B------:R-:W-:Y:S02]  /*cf40*/  IMAD.MOV R11, RZ, RZ, -R11 ;  /* 0x000000ffff0b7224 */ /* 0x000fe400078e0a0b */
[----:B------:R-:W-:Y:S01]  /*cf50*/  @!P5 IMAD.IADD R8, R8, 0x1, -R0 ;  /* 0x000000010808d824 */ /* 0x000fe200078e0a00 */
[----:B------:R0:W-:Y:S01]  /*cf60*/  STL [R1+0x1f8], R2 ;  /* 0x0001f80201007387 */ /* 0x0001e20000100800 */
[----:B------:R-:W-:-:S03]  /*cf70*/  IMAD R7, R0, R11, R7 ;  /* 0x0000000b00077224 */ /* 0x000fc600078e0207 */
[----:B------:R-:W-:Y:S01]  /*cf80*/  ISETP.GT.U32.AND P5, PT, R0, R8, PT ;  /* 0x000000080000720c */ /* 0x000fe20003fa4070 */
[----:B------:R-:W-:Y:S02]  /*cf90*/  @!P0 IMAD.IADD R5, R5, 0x1, -R0 ;  /* 0x0000000105058824 */ /* 0x000fe400078e0a00 */
[----:B0-----:R-:W-:Y:S01]  /*cfa0*/  IMAD.HI.U32 R2, R4, R6, RZ ;  /* 0x0000000604027227 */ /* 0x001fe200078e00ff */
[----:B------:R-:W-:-:S03]  /*cfb0*/  IABS R10, R29 ;  /* 0x0000001d000a7213 */ /* 0x000fc60000000000 */
[----:B------:R-:W-:Y:S01]  /*cfc0*/  IMAD.MOV R11, RZ, RZ, -R2 ;  /* 0x000000ffff0b7224 */ /* 0x000fe200078e0a02 */
[C---:B------:R-:W-:Y:S01]  /*cfd0*/  ISETP.GT.U32.AND P0, PT, R0.reuse, R5, PT ;  /* 0x000000050000720c */ /* 0x040fe20003f04070 */
[----:B------:R-:W-:Y:S02]  /*cfe0*/  @!P2 IMAD.IADD R9, R9, 0x1, -R0 ;  /* 0x000000010909a824 */ /* 0x000fe400078e0a00 */
[----:B------:R-:W-:Y:S02]  /*cff0*/  IMAD R6, R0, R11, R6 ;  /* 0x0000000b00067224 */ /* 0x000fe400078e0206 */
[----:B------:R-:W-:-:S04]  /*d000*/  IMAD.HI.U32 R2, R4, R10, RZ ;  /* 0x0000000a04027227 */ /* 0x000fc800078e00ff */
[----:B------:R-:W-:Y:S01]  /*d010*/  @!P3 IMAD.MOV R9, RZ, RZ, -R9 ;  /* 0x000000ffff09b224 */ /* 0x000fe200078e0a09 */
[----:B------:R-:W-:Y:S01]  /*d020*/  ISETP.GT.U32.AND P3, PT, R0, R6, PT ;  /* 0x000000060000720c */ /* 0x000fe20003f64070 */
[----:B------:R-:W-:Y:S02]  /*d030*/  IMAD.MOV R2, RZ, RZ, -R2 ;  /* 0x000000ffff027224 */ /* 0x000fe400078e0a02 */
[----:B------:R-:W-:Y:S01]  /*d040*/  @!P5 IMAD.IADD R8, R8, 0x1, -R0 ;  /* 0x000000010808d824 */ /* 0x000fe200078e0a00 */
[C---:B------:R-:W-:Y:S01]  /*d050*/  ISETP.GT.U32.AND P5, PT, R0.reuse, R7, PT ;  /* 0x000000070000720c */ /* 0x040fe20003fa4070 */
[----:B------:R-:W-:Y:S02]  /*d060*/  IMAD R10, R0, R2, R10 ;  /* 0x00000002000a7224 */ /* 0x000fe400078e020a */
[----:B------:R-:W-:-:S03]  /*d070*/  @!P0 IMAD.IADD R5, R5, 0x1, -R0 ;  /* 0x0000000105058824 */ /* 0x000fc600078e0a00 */
[----:B------:R-:W-:Y:S01]  /*d080*/  ISETP.GT.U32.AND P0, PT, R0, R10, PT ;  /* 0x0000000a0000720c */ /* 0x000fe20003f04070 */
[----:B------:R-:W-:Y:S02]  /*d090*/  IMAD.MOV.U32 R3, RZ, RZ, R8 ;  /* 0x000000ffff037224 */ /* 0x000fe400078e0008 */
[----:B------:R-:W-:-:S04]  /*d0a0*/  @!P3 IMAD.IADD R6, R6, 0x1, -R0 ;  /* 0x000000010606b824 */ /* 0x000fc800078e0a00 */
[--C-:B------:R-:W-:Y:S01]  /*d0b0*/  @!P5 IMAD.IADD R7, R7, 0x1, -R0.reuse ;  /* 0x000000010707d824 */ /* 0x100fe200078e0a00 */
[C---:B------:R-:W-:Y:S02]  /*d0c0*/  ISETP.GT.U32.AND P3, PT, R0.reuse, R6, PT ;  /* 0x000000060000720c */ /* 0x040fe40003f64070 */
[----:B------:R-:W-:Y:S02]  /*d0d0*/  @!P1 IADD3 R3, -R3, RZ, RZ ;  /* 0x000000ff03039210 */ /* 0x000fe40007ffe1ff */
[----:B------:R-:W-:Y:S01]  /*d0e0*/  ISETP.GT.U32.AND P5, PT, R0, R7, PT ;  /* 0x000000070000720c */ /* 0x000fe20003fa4070 */
[----:B------:R-:W-:Y:S01]  /*d0f0*/  STL [R1+0x1f4], R9 ;  /* 0x0001f40901007387 */ /* 0x000fe20000100800 */
[----:B------:R-:W-:Y:S01]  /*d100*/  @!P0 IMAD.IADD R10, R10, 0x1, -R0 ;  /* 0x000000010a0a8824 */ /* 0x000fe200078e0a00 */
[----:B------:R-:W-:Y:S02]  /*d110*/  ISETP.GE.AND P4, PT, R27, RZ, PT ;  /* 0x000000ff1b00720c */ /* 0x000fe40003f86270 */
[----:B------:R0:W-:Y:S01]  /*d120*/  STL [R1+0x1f0], R3 ;  /* 0x0001f00301007387 */ /* 0x0001e20000100800 */
[----:B------:R-:W-:Y:S01]  /*d130*/  ISETP.GE.AND P2, PT, R28, RZ, PT ;  /* 0x000000ff1c00720c */ /* 0x000fe20003f46270 */
[----:B------:R-:W-:Y:S01]  /*d140*/  IMAD.MOV.U32 R27, RZ, RZ, R30 ;  /* 0x000000ffff1b7224 */ /* 0x000fe200078e001e */
[----:B------:R-:W-:Y:S01]  /*d150*/  ISETP.GT.U32.AND P0, PT, R0, R10, PT ;  /* 0x0000000a0000720c */ /* 0x000fe20003f04070 */
[----:B------:R-:W-:Y:S01]  /*d160*/  IMAD.MOV.U32 R28, RZ, RZ, R32 ;  /* 0x000000ffff1c7224 */ /* 0x000fe200078e0020 */
[----:B------:R-:W-:Y:S01]  /*d170*/  ISETP.GE.AND P1, PT, R29, RZ, PT ;  /* 0x000000ff1d00720c */ /* 0x000fe20003f26270 */
[----:B0-----:R-:W-:-:S02]  /*d180*/  IMAD.MOV.U32 R3, RZ, RZ, R5 ;  /* 0x000000ffff037224 */ /* 0x001fc400078e0005 */
[----:B------:R-:W-:Y:S02]  /*d190*/  IMAD.MOV.U32 R30, RZ, RZ, R33 ;  /* 0x000000ffff1e7224 */ /* 0x000fe400078e0021 */
[----:B------:R-:W-:Y:S01]  /*d1a0*/  @!P6 IMAD.MOV R3, RZ, RZ, -R3 ;  /* 0x000000ffff03e224 */ /* 0x000fe200078e0a03 */
[----:B------:R-:W4:Y:S01]  /*d1b0*/  LDL.LU R33, [R1+0x584] ;  /* 0x0005840001217983 */ /* 0x000f220000300800 */
[----:B------:R-:W-:Y:S02]  /*d1c0*/  IMAD.MOV.U32 R29, RZ, RZ, R31 ;  /* 0x000000ffff1d7224 */ /* 0x000fe400078e001f */
[----:B------:R-:W-:Y:S02]  /*d1d0*/  IMAD.MOV.U32 R32, RZ, RZ, R49 ;  /* 0x000000ffff207224 */ /* 0x000fe400078e0031 */
[----:B------:R-:W-:Y:S01]  /*d1e0*/  @!P3 IMAD.IADD R6, R6, 0x1, -R0 ;  /* 0x000000010606b824 */ /* 0x000fe200078e0a00 */
[----:B------:R-:W4:Y:S01]  /*d1f0*/  LDL.LU R49, [R1+0x628] ;  /* 0x0006280001317983 */ /* 0x000f220000300800 */
[----:B------:R-:W-:-:S02]  /*d200*/  IMAD.MOV.U32 R31, RZ, RZ, R34 ;  /* 0x000000ffff1f7224 */ /* 0x000fc400078e0022 */
[----:B------:R-:W-:Y:S01]  /*d210*/  @!P5 IMAD.IADD R7, R7, 0x1, -R0 ;  /* 0x000000010707d824 */ /* 0x000fe200078e0a00 */
[----:B------:R-:W4:Y:S01]  /*d220*/  LDL.LU R34, [R1+0x598] ;  /* 0x0005980001227983 */ /* 0x000f220000300800 */
[----:B------:R-:W-:-:S03]  /*d230*/  IABS R12, R24 ;  /* 0x00000018000c7213 */ /* 0x000fc60000000000 */
[----:B------:R0:W-:Y:S01]  /*d240*/  STL [R1+0x1ec], R3 ;  /* 0x0001ec0301007387 */ /* 0x0001e20000100800 */
[----:B------:R-:W-:Y:S02]  /*d250*/  IMAD.MOV.U32 R23, RZ, RZ, R30 ;  /* 0x000000ffff177224 */ /* 0x000fe400078e001e */
[----:B------:R-:W-:Y:S02]  /*d260*/  @!P4 IMAD.MOV R7, RZ, RZ, -R7 ;  /* 0x000000ffff07c224 */ /* 0x000fe400078e0a07 */
[----:B------:R-:W-:Y:S02]  /*d270*/  IMAD.MOV.U32 R22, RZ, RZ, R31 ;  /* 0x000000ffff167224 */ /* 0x000fe400078e001f */
[----:B0-----:R-:W-:Y:S01]  /*d280*/  IMAD.MOV.U32 R3, RZ, RZ, R6 ;  /* 0x000000ffff037224 */ /* 0x001fe200078e0006 */
[----:B------:R-:W-:Y:S01]  /*d290*/  MOV R31, R41 ;  /* 0x00000029001f7202 */ /* 0x000fe20000000f00 */
[----:B------:R-:W-:Y:S02]  /*d2a0*/  IMAD.MOV.U32 R30, RZ, RZ, R35 ;  /* 0x000000ffff1e7224 */ /* 0x000fe400078e0023 */
[----:B------:R-:W-:-:S02]  /*d2b0*/  @!P2 IMAD.MOV R3, RZ, RZ, -R3 ;  /* 0x000000ffff03a224 */ /* 0x000fc400078e0a03 */
[----:B------:R-:W-:Y:S02]  /*d2c0*/  IMAD.MOV.U32 R41, RZ, RZ, R51 ;  /* 0x000000ffff297224 */ /* 0x000fe400078e0033 */
[----:B------:R-:W-:Y:S02]  /*d2d0*/  @!P0 IMAD.IADD R10, R10, 0x1, -R0 ;  /* 0x000000010a0a8824 */ /* 0x000fe400078e0a00 */
[----:B------:R-:W-:-:S04]  /*d2e0*/  IMAD.HI.U32 R8, R4, R12, RZ ;  /* 0x0000000c04087227 */ /* 0x000fc800078e00ff */
[----:B------:R-:W-:Y:S01]  /*d2f0*/  IMAD.MOV R8, RZ, RZ, -R8 ;  /* 0x000000ffff087224 */ /* 0x000fe200078e0a08 */
[----:B------:R-:W-:Y:S01]  /*d300*/  ISETP.GE.AND P6, PT, R24, RZ, PT ;  /* 0x000000ff1800720c */ /* 0x000fe20003fc6270 */
[----:B------:R-:W-:Y:S02]  /*d310*/  IMAD.MOV.U32 R24, RZ, RZ, R31 ;  /* 0x000000ffff187224 */ /* 0x000fe400078e001f */
[----:B------:R-:W-:Y:S01]  /*d320*/  IMAD R12, R0, R8, R12 ;  /* 0x00000008000c7224 */ /* 0x000fe200078e020c */
[----:B------:R-:W-:Y:S01]  /*d330*/  IABS R8, R27 ;  /* 0x0000001b00087213 */ /* 0x000fe20000000000 */
[----:B------:R-:W-:Y:S02]  /*d340*/  IMAD.MOV.U32 R31, RZ, RZ, R36 ;  /* 0x000000ffff1f7224 */ /* 0x000fe400078e0024 */
[----:B------:R-:W-:Y:S02]  /*d350*/  IMAD.MOV.U32 R36, RZ, RZ, R37 ;  /* 0x000000ffff247224 */ /* 0x000fe400078e0025 */
[----:B--2---:R-:W-:-:S02]  /*d360*/  IMAD.MOV.U32 R35, RZ, RZ, R43 ;  /* 0x000000ffff237224 */ /* 0x004fc400078e002b */
[----:B------:R-:W2:Y:S04]  /*d370*/  LDL.LU R43, [R1+0x644] ;  /* 0x00064400012b7983 */ /* 0x000ea80000300800 */
[----:B------:R-:W2:Y:S04]  /*d380*/  LDL.LU R51, [R1+0x604] ;  /* 0x0006040001337983 */ /* 0x000ea80000300800 */
[----:B------:R-:W-:Y:S04]  /*d390*/  STL [R1+0x1e8], R7 ;  /* 0x0001e80701007387 */ /* 0x000fe80000100800 */
[----:B------:R0:W-:Y:S02]  /*d3a0*/  STL [R1+0x1e4], R3 ;  /* 0x0001e40301007387 */ /* 0x0001e40000100800 */
[----:B0-----:R-:W-:-:S04]  /*d3b0*/  IMAD.MOV.U32 R3, RZ, RZ, R10 ;  /* 0x000000ffff037224 */ /* 0x001fc800078e000a */
[----:B------:R-:W-:Y:S01]  /*d3c0*/  @!P1 IMAD.MOV R3, RZ, RZ, -R3 ;  /* 0x000000ffff039224 */ /* 0x000fe200078e0a03 */
[----:B------:R-:W-:Y:S01]  /*d3d0*/  ISETP.GE.AND P1, PT, R27, RZ, PT ;  /* 0x000000ff1b00720c */ /* 0x000fe20003f26270 */
[----:B------:R-:W-:-:S03]  /*d3e0*/  IMAD.MOV.U32 R27, RZ, RZ, R30 ;  /* 0x000000ffff1b7224 */ /* 0x000fc600078e001e */
[----:B------:R0:W-:Y:S01]  /*d3f0*/  STL [R1+0x1e0], R3 ;  /* 0x0001e00301007387 */ /* 0x0001e20000100800 */
[----:B---3--:R-:W-:Y:S01]  /*d400*/  MOV R37, R38 ;  /* 0x0000002600257202 */ /* 0x008fe20000000f00 */
[----:B----4-:R-:W-:Y:S02]  /*d410*/  IMAD.MOV.U32 R38, RZ, RZ, R39 ;  /* 0x000000ffff267224 */ /* 0x010fe400078e0027 */
[----:B------:R-:W-:Y:S02]  /*d420*/  IMAD.MOV.U32 R30, RZ, RZ, R42 ;  /* 0x000000ffff1e7224 */ /* 0x000fe400078e002a */
[----:B------:R-:W-:Y:S02]  /*d430*/  IMAD.MOV.U32 R42, RZ, RZ, R45 ;  /* 0x000000ffff2a7224 */ /* 0x000fe400078e002d */
[----:B------:R-:W3:Y:S04]  /*d440*/  LDL.LU R45, [R1+0x5a0] ;  /* 0x0005a000012d7983 */ /* 0x000ee80000300800 */
[----:B------:R-:W4:Y:S01]  /*d450*/  LDL.LU R39, [R1+0x590] ;  /* 0x0005900001277983 */ /* 0x000f220000300800 */
[----:B------:R-:W-:-:S02]  /*d460*/  IABS R9, R25 ;  /* 0x0000001900097213 */ /* 0x000fc40000000000 */
[----:B------:R-:W-:-:S03]  /*d470*/  ISETP.GT.U32.AND P3, PT, R0, R12, PT ;  /* 0x0000000c0000720c */ /* 0x000fc60003f64070 */
[----:B------:R-:W-:-:S04]  /*d480*/  IMAD.HI.U32 R5, R4, R9, RZ ;  /* 0x0000000904057227 */ /* 0x000fc800078e00ff */
[----:B------:R-:W-:-:S04]  /*d490*/  IMAD.MOV R5, RZ, RZ, -R5 ;  /* 0x000000ffff057224 */ /* 0x000fc800078e0a05 */
[----:B------:R-:W-:Y:S02]  /*d4a0*/  IMAD R9, R0, R5, R9 ;  /* 0x0000000500097224 */ /* 0x000fe400078e0209 */
[----:B------:R-:W-:-:S03]  /*d4b0*/  @!P3 IMAD.IADD R12, R12, 0x1, -R0 ;  /* 0x000000010c0cb824 */ /* 0x000fc600078e0a00 */
[C---:B------:R-:W-:Y:S02]  /*d4c0*/  ISETP.GT.U32.AND P2, PT, R0.reuse, R9, PT ;  /* 0x000000090000720c */ /* 0x040fe40003f44070 */
[----:B------:R-:W-:-:S11]  /*d4d0*/  ISETP.GT.U32.AND P3, PT, R0, R12, PT ;  /* 0x0000000c0000720c */ /* 0x000fd60003f64070 */
[--C-:B------:R-:W-:Y:S02]  /*d4e0*/  @!P2 IMAD.IADD R9, R9, 0x1, -R0.reuse ;  /* 0x000000010909a824 */ /* 0x100fe400078e0a00 */
[----:B------:R-:W-:-:S03]  /*d4f0*/  @!P3 IMAD.IADD R12, R12, 0x1, -R0 ;  /* 0x000000010c0cb824 */ /* 0x000fc600078e0a00 */
[----:B------:R-:W-:Y:S01]  /*d500*/  ISETP.GT.U32.AND P2, PT, R0, R9, PT ;  /* 0x000000090000720c */ /* 0x000fe20003f44070 */
[----:B0-----:R-:W-:Y:S01]  /*d510*/  IMAD.MOV.U32 R3, RZ, RZ, R12 ;  /* 0x000000ffff037224 */ /* 0x001fe200078e000c */
[----:B------:R-:W-:-:S03]  /*d520*/  ISETP.GE.AND P5, PT, R25, RZ, PT ;  /* 0x000000ff1900720c */ /* 0x000fc60003fa6270 */
[----:B------:R-:W-:Y:S01]  /*d530*/  @!P6 IMAD.MOV R3, RZ, RZ, -R3 ;  /* 0x000000ffff03e224 */ /* 0x000fe200078e0a03 */
[----:B------:R-:W-:Y:S02]  /*d540*/  IABS R2, R26 ;  /* 0x0000001a00027213 */ /* 0x000fe40000000000 */
[----:B------:R-:W-:Y:S01]  /*d550*/  ISETP.GE.AND P4, PT, R26, RZ, PT ;  /* 0x000000ff1a00720c */ /* 0x000fe20003f86270 */
[----:B------:R-:W-:Y:S01]  /*d560*/  IMAD.MOV.U32 R26, RZ, RZ, R30 ;  /* 0x000000ffff1a7224 */ /* 0x000fe200078e001e */
[----:B------:R-:W-:-:S03]  /*d570*/  MOV R30, R31 ;  /* 0x0000001f001e7202 */ /* 0x000fc60000000f00 */
[----:B------:R-:W-:Y:S01]  /*d580*/  @!P2 IMAD.IADD R9, R9, 0x1, -R0 ;  /* 0x000000010909a824 */ /* 0x000fe200078e0a00 */
[----:B------:R0:W-:Y:S01]  /*d590*/  STL [R1+0x1dc], R3 ;  /* 0x0001dc0301007387 */ /* 0x0001e20000100800 */
[----:B------:R-:W-:Y:S02]  /*d5a0*/  IMAD.MOV.U32 R31, RZ, RZ, R32 ;  /* 0x000000ffff1f7224 */ /* 0x000fe400078e0020 */
[----:B------:R-:W-:Y:S02]  /*d5b0*/  IMAD.MOV.U32 R25, RZ, RZ, R30 ;  /* 0x000000ffff197224 */ /* 0x000fe400078e001e */
[----:B------:R-:W-:Y:S02]  /*d5c0*/  IMAD.MOV.U32 R30, RZ, RZ, R31 ;  /* 0x000000ffff1e7224 */ /* 0x000fe400078e001f */
[----:B0-----:R-:W-:-:S04]  /*d5d0*/  IMAD.MOV.U32 R3, RZ, RZ, R9 ;  /* 0x000000ffff037224 */ /* 0x001fc800078e0009 */
[----:B------:R-:W-:Y:S02]  /*d5e0*/  @!P5 IMAD.MOV R3, RZ, RZ, -R3 ;  /* 0x000000ffff03d224 */ /* 0x000fe400078e0a03 */
[----:B------:R-:W-:-:S04]  /*d5f0*/  IMAD.MOV.U32 R32, RZ, RZ, R33 ;  /* 0x000000ffff207224 */ /* 0x000fc800078e0021 */
[----:B------:R-:W-:Y:S02]  /*d600*/  IMAD.MOV.U32 R31, RZ, RZ, R32 ;  /* 0x000000ffff1f7224 */ /* 0x000fe400078e0020 */
[----:B------:R-:W-:Y:S02]  /*d610*/  IMAD.MOV.U32 R33, RZ, RZ, R34 ;  /* 0x000000ffff217224 */ /* 0x000fe400078e0022 */
[----:B------:R-:W-:-:S04]  /*d620*/  IMAD.MOV.U32 R34, RZ, RZ, R35 ;  /* 0x000000ffff227224 */ /* 0x000fc800078e0023 */
[----:B------:R-:W-:Y:S02]  /*d630*/  IMAD.MOV.U32 R32, RZ, RZ, R34 ;  /* 0x000000ffff207224 */ /* 0x000fe400078e0022 */
[----:B----4-:R-:W-:Y:S02]  /*d640*/  IMAD.MOV.U32 R35, RZ, RZ, R39 ;  /* 0x000000ffff237224 */ /* 0x010fe400078e0027 */
[----:B------:R-:W-:Y:S02]  /*d650*/  IMAD.MOV.U32 R39, RZ, RZ, R42 ;  /* 0x000000ffff277224 */ /* 0x000fe400078e002a */
[----:B------:R-:W-:Y:S02]  /*d660*/  IMAD.MOV.U32 R42, RZ, RZ, R44 ;  /* 0x000000ffff2a7224 */ /* 0x000fe400078e002c */
[----:B------:R-:W-:Y:S01]  /*d670*/  IMAD.MOV.U32 R34, RZ, RZ, R35 ;  /* 0x000000ffff227224 */ /* 0x000fe200078e0023 */
[----:B------:R-:W4:Y:S01]  /*d680*/  LDL.LU R44, [R1+0x5fc] ;  /* 0x0005fc00012c7983 */ /* 0x000f220000300800 */
[----:B------:R-:W-:-:S02]  /*d690*/  IMAD.MOV.U32 R35, RZ, RZ, R36 ;  /* 0x000000ffff237224 */ /* 0x000fc400078e0024 */
[----:B------:R-:W-:Y:S01]  /*d6a0*/  IMAD.MOV.U32 R36, RZ, RZ, R38 ;  /* 0x000000ffff247224 */ /* 0x000fe200078e0026 */
[----:B------:R0:W-:Y:S04]  /*d6b0*/  STL [R1+0x1d8], R3 ;  /* 0x0001d80301007387 */ /* 0x0001e80000100800 */
        /* <DEDUP_REMOVED lines=8> */
[----:B------:R-:W-:Y:S01]  /*d740*/  IABS R6, R29 ;  /* 0x0000001d00067213 */ /* 0x000fe20000000000 */
[----:B------:R-:W-:-:S04]  /*d750*/  IMAD.HI.U32 R11, R4, R7, RZ ;  /* 0x00000007040b7227 */ /* 0x000fc800078e00ff */
[----:B------:R-:W-:Y:S02]  /*d760*/  IMAD R8, R0, R5, R8 ;  /* 0x0000000500087224 */ /* 0x000fe400078e0208 */
[----:B------:R-:W-:Y:S02]  /*d770*/  @!P0 IMAD.IADD R2, R2, 0x1, -R0 ;  /* 0x0000000102028824 */ /* 0x000fe400078e0a00 */
[----:B------:R-:W-:Y:S01]  /*d780*/  IMAD.MOV R11, RZ, RZ, -R11 ;  /* 0x000000ffff0b7224 */ /* 0x000fe200078e0a0b */
[----:B------:R-:W-:Y:S01]  /*d790*/  ISETP.GT.U32.AND P3, PT, R0, R8, PT ;  /* 0x000000080000720c */ /* 0x000fe20003f64070 */
[----:B------:R-:W-:Y:S01]  /*d7a0*/  IMAD.HI.U32 R10, R4, R6, RZ ;  /* 0x00000006040a7227 */ /* 0x000fe200078e00ff */
[----:B------:R-:W-:-:S03]  /*d7b0*/  ISETP.GT.U32.AND P0, PT, R0, R2, PT ;  /* 0x000000020000720c */ /* 0x000fc60003f04070 */
[----:B------:R-:W-:Y:S02]  /*d7c0*/  IMAD R7, R0, R11, R7 ;  /* 0x0000000b00077224 */ /* 0x000fe400078e0207 */
[----:B------:R-:W-:-:S03]  /*d7d0*/  IMAD.MOV R10, RZ, RZ, -R10 ;  /* 0x000000ffff0a7224 */ /* 0x000fc600078e0a0a */
[C---:B------:R-:W-:Y:S01]  /*d7e0*/  ISETP.GT.U32.AND P2, PT, R0.reuse, R7, PT ;  /* 0x000000070000720c */ /* 0x040fe20003f44070 */
[----:B------:R-:W-:Y:S02]  /*d7f0*/  IMAD R6, R0, R10, R6 ;  /* 0x0000000a00067224 */ /* 0x000fe400078e0206 */
[--C-:B------:R-:W-:Y:S02]  /*d800*/  @!P3 IMAD.IADD R8, R8, 0x1, -R0.reuse ;  /* 0x000000010808b824 */ /* 0x100fe400078e0a00 */
[----:B------:R-:W-:Y:S01]  /*d810*/  @!P0 IMAD.IADD R2, R2, 0x1, -R0 ;  /* 0x0000000102028824 */ /* 0x000fe200078e0a00 */
[C---:B------:R-:W-:Y:S02]  /*d820*/  ISETP.GT.U32.AND P0, PT, R0.reuse, R6, PT ;  /* 0x000000060000720c */ /* 0x040fe40003f04070 */
[----:B------:R-:W-:-:S05]  /*d830*/  ISETP.GT.U32.AND P6, PT, R0, R8, PT ;  /* 0x000000080000720c */ /* 0x000fca0003fc4070 */
[----:B------:R-:W-:-:S06]  /*d840*/  @!P2 IMAD.IADD R7, R7, 0x1, -R0 ;  /* 0x000000010707a824 */ /* 0x000fcc00078e0a00 */
[----:B------:R-:W-:Y:S01]  /*d850*/  @!P0 IMAD.IADD R6, R6, 0x1, -R0 ;  /* 0x0000000106068824 */ /* 0x000fe200078e0a00 */
[----:B------:R-:W-:Y:S02]  /*d860*/  ISETP.GT.U32.AND P0, PT, R0, R7, PT ;  /* 0x000000070000720c */ /* 0x000fe40003f04070 */
[----:B------:R-:W-:Y:S01]  /*d870*/  @!P6 IADD3 R8, R8, -R0, RZ ;  /* 0x800000000808e210 */ /* 0x000fe20007ffe0ff */
[----:B------:R-:W-:Y:S01]  /*d880*/  IMAD.MOV.U32 R9, RZ, RZ, R2 ;  /* 0x000000ffff097224 */ /* 0x000fe200078e0002 */
[----:B------:R-:W-:-:S03]  /*d890*/  ISETP.GE.AND P3, PT, R28, RZ, PT ;  /* 0x000000ff1c00720c */ /* 0x000fc60003f66270 */
[----:B0-----:R-:W-:Y:S01]  /*d8a0*/  IMAD.MOV.U32 R3, RZ, RZ, R8 ;  /* 0x000000ffff037224 */ /* 0x001fe200078e0008 */
[----:B------:R-:W-:Y:S01]  /*d8b0*/  ISETP.GE.AND P2, PT, R29, RZ, PT ;  /* 0x000000ff1d00720c */ /* 0x000fe20003f46270 */
[----:B------:R-:W-:Y:S02]  /*d8c0*/  @!P4 IMAD.MOV R9, RZ, RZ, -R9 ;  /* 0x000000ffff09c224 */ /* 0x000fe400078e0a09 */
[----:B------:R-:W-:Y:S02]  /*d8d0*/  IMAD.MOV.U32 R29, RZ, RZ, R30 ;  /* 0x000000ffff1d7224 */ /* 0x000fe400078e001e */
[----:B------:R-:W-:Y:S02]  /*d8e0*/  IMAD.MOV.U32 R28, RZ, RZ, R31 ;  /* 0x000000ffff1c7224 */ /* 0x000fe400078e001f */
[----:B------:R-:W-:Y:S02]  /*d8f0*/  IMAD.MOV.U32 R31, RZ, RZ, R34 ;  /* 0x000000ffff1f7224 */ /* 0x000fe400078e0022 */
[----:B------:R-:W-:-:S02]  /*d900*/  IMAD.MOV.U32 R30, RZ, RZ, R35 ;  /* 0x000000ffff1e7224 */ /* 0x000fc400078e0023 */
[----:B------:R-:W-:Y:S01]  /*d910*/  @!P1 IMAD.MOV R3, RZ, RZ, -R3 ;  /* 0x000000ffff039224 */ /* 0x000fe200078e0a03 */
[----:B------:R-:W-:Y:S01]  /*d920*/  STL [R1+0x1d4], R9 ;  /* 0x0001d40901007387 */ /* 0x000fe20000100800 */
[----:B------:R-:W-:Y:S02]  /*d930*/  IMAD.MOV.U32 R35, RZ, RZ, R40 ;  /* 0x000000ffff237224 */ /* 0x000fe400078e0028 */
[----:B------:R-:W-:Y:S02]  /*d940*/  @!P0 IMAD.IADD R7, R7, 0x1, -R0 ;  /* 0x0000000107078824 */ /* 0x000fe400078e0a00 */
[----:B------:R-:W-:Y:S02]  /*d950*/  IMAD.MOV.U32 R40, RZ, RZ, R47 ;  /* 0x000000ffff287224 */ /* 0x000fe400078e002f */
[----:B------:R-:W-:Y:S01]  /*d960*/  IMAD.MOV.U32 R47, RZ, RZ, R54 ;  /* 0x000000ffff2f7224 */ /* 0x000fe200078e0036 */
[----:B------:R-:W-:Y:S02]  /*d970*/  ISETP.GT.U32.AND P5, PT, R0, R6, PT ;  /* 0x000000060000720c */ /* 0x000fe40003fa4070 */
[----:B------:R-:W-:-:S11]  /*d980*/  IABS R12, R27 ;  /* 0x0000001b000c7213 */ /* 0x000fd60000000000 */
[----:B------:R-:W-:-:S04]  /*d990*/  @!P5 IMAD.IADD R6, R6, 0x1, -R0 ;  /* 0x000000010606d824 */ /* 0x000fc800078e0a00 */
[----:B------:R-:W-:Y:S01]  /*d9a0*/  @!P2 IMAD.MOV R6, RZ, RZ, -R6 ;  /* 0x000000ffff06a224 */ /* 0x000fe200078e0a06 */
[----:B------:R-:W-:Y:S01]  /*d9b0*/  ISETP.GE.AND P2, PT, R27, RZ, PT ;  /* 0x000000ff1b00720c */ /* 0x000fe20003f46270 */
[----:B------:R-:W-:Y:S02]  /*d9c0*/  IMAD.MOV.U32 R27, RZ, RZ, R30 ;  /* 0x000000ffff1b7224 */ /* 0x000fe400078e001e */
[----:B------:R-:W-:Y:S02]  /*d9d0*/  IMAD.MOV.U32 R30, RZ, RZ, R31 ;  /* 0x000000ffff1e7224 */ /* 0x000fe400078e001f */
[----:B------:R-:W-:Y:S02]  /*d9e0*/  IMAD.MOV.U32 R31, RZ, RZ, R32 ;  /* 0x000000ffff1f7224 */ /* 0x000fe400078e0020 */
[----:B------:R-:W-:Y:S02]  /*d9f0*/  IMAD.MOV.U32 R32, RZ, RZ, R41 ;  /* 0x000000ffff207224 */ /* 0x000fe400078e0029 */
[----:B--2---:R-:W-:-:S02]  /*da00*/  IMAD.MOV.U32 R34, RZ, RZ, R38 ;  /* 0x000000ffff227224 */ /* 0x004fc400078e0026 */
[----:B------:R-:W-:Y:S02]  /*da10*/  IMAD.MOV.U32 R38, RZ, RZ, R50 ;  /* 0x000000ffff267224 */ /* 0x000fe400078e0032 */
[----:B------:R-:W2:Y:S04]  /*da20*/  LDL.LU R50, [R1+0x660] ;  /* 0x0006600001327983 */ /* 0x000ea80000300800 */
[----:B------:R-:W2:Y:S04]  /*da30*/  LDL.LU R54, [R1+0x670] ;  /* 0x0006700001367983 */ /* 0x000ea80000300800 */
[----:B------:R0:W-:Y:S02]  /*da40*/  STL [R1+0x1d0], R3 ;  /* 0x0001d00301007387 */ /* 0x0001e40000100800 */
[----:B0-----:R-:W-:-:S05]  /*da50*/  MOV R3, R7 ;  /* 0x0000000700037202 */ /* 0x001fca0000000f00 */
[----:B------:R-:W-:-:S05]  /*da60*/  @!P3 IMAD.MOV R3, RZ, RZ, -R3 ;  /* 0x000000ffff03b224 */ /* 0x000fca00078e0a03 */
[----:B------:R0:W-:Y:S04]  /*da70*/  STL [R1+0x1cc], R3 ;  /* 0x0001cc0301007387 */ /* 0x0001e80000100800 */
[----:B0-----:R-:W2:Y:S04]  /*da80*/  LDL.LU R3, [R1+0x6f4] ;  /* 0x0006f40001037983 */ /* 0x001ea80000300800 */
[----:B------:R0:W-:Y:S04]  /*da90*/  STL [R1+0x1c8], R6 ;  /* 0x0001c80601007387 */ /* 0x0001e80000100800 */
[----:B------:R-:W2:Y:S01]  /*daa0*/  LDL.LU R41, [R1+0x5f8] ;  /* 0x0005f80001297983 */ /* 0x000ea20000300800 */
[----:B------:R-:W-:-:S05]  /*dab0*/  IABS R14, R22 ;  /* 0x00000016000e7213 */ /* 0x000fca0000000000 */
[----:B------:R-:W-:Y:S01]  /*dac0*/  IMAD.HI.U32 R11, R4, R14, RZ ;  /* 0x0000000e040b7227 */ /* 0x000fe200078e00ff */
[----:B------:R-:W-:-:S03]  /*dad0*/  IABS R5, R23 ;  /* 0x0000001700057213 */ /* 0x000fc60000000000 */
[----:B------:R-:W-:Y:S01]  /*dae0*/  IMAD.MOV R11, RZ, RZ, -R11 ;  /* 0x000000ffff0b7224 */ /* 0x000fe200078e0a0b */
[----:B------:R-:W-:Y:S01]  /*daf0*/  IABS R13, R24 ;  /* 0x00000018000d7213 */ /* 0x000fe20000000000 */
[----:B------:R-:W-:-:S04]  /*db00*/  IMAD.HI.U32 R10, R4, R5, RZ ;  /* 0x00000005040a7227 */ /* 0x000fc800078e00ff */
[----:B------:R-:W-:Y:S02]  /*db10*/  IMAD R14, R0, R11, R14 ;  /* 0x0000000b000e7224 */ /* 0x000fe400078e020e */
[----:B------:R-:W-:Y:S02]  /*db20*/  IMAD.MOV R10, RZ, RZ, -R10 ;  /* 0x000000ffff0a7224 */ /* 0x000fe400078e0a0a */
[----:B------:R-:W-:Y:S01]  /*db30*/  IMAD.HI.U32 R2, R4, R13, RZ ;  /* 0x0000000d04027227 */ /* 0x000fe200078e00ff */
[----:B------:R-:W-:-:S03]  /*db40*/  ISETP.GT.U32.AND P6, PT, R0, R14, PT ;  /* 0x0000000e0000720c */ /* 0x000fc60003fc4070 */
[----:B------:R-:W-:Y:S02]  /*db50*/  IMAD R5, R0, R10, R5 ;  /* 0x0000000a00057224 */ /* 0x000fe400078e0205 */
[----:B------:R-:W-:-:S03]  /*db60*/  IMAD.MOV R2, RZ, RZ, -R2 ;  /* 0x000000ffff027224 */ /* 0x000fc600078e0a02 */
[C---:B------:R-:W-:Y:S01]  /*db70*/  ISETP.GT.U32.AND P1, PT, R0.reuse, R5, PT ;  /* 0x000000050000720c */ /* 0x040fe20003f24070 */
[----:B------:R-:W-:-:S04]  /*db80*/  IMAD R13, R0, R2, R13 ;  /* 0x00000002000d7224 */ /* 0x000fc800078e020d */
[----:B------:R-:W-:Y:S01]  /*db90*/  @!P6 IMAD.IADD R14, R14, 0x1, -R0 ;  /* 0x000000010e0ee824 */ /* 0x000fe200078e0a00 */
[----:B------:R-:W-:Y:S01]  /*dba0*/  ISETP.GT.U32.AND P6, PT, R0, R13, PT ;  /* 0x0000000d0000720c */ /* 0x000fe20003fc4070 */
[----:B------:R-:W-:Y:S01]  /*dbb0*/  IMAD.HI.U32 R2, R4, R12, RZ ;  /* 0x0000000c04027227 */ /* 0x000fe200078e00ff */
[----:B------:R-:W-:-:S05]  /*dbc0*/  IABS R8, R26 ;  /* 0x0000001a00087213 */ /* 0x000fca0000000000 */
[----:B------:R-:W-:Y:S01]  /*dbd0*/  @!P1 IMAD.IADD R5, R5, 0x1, -R0 ;  /* 0x0000000105059824 */ /* 0x000fe200078e0a00 */
[----:B------:R-:W-:Y:S01]  /*dbe0*/  ISETP.GT.U32.AND P1, PT, R0, R14, PT ;  /* 0x0000000e0000720c */ /* 0x000fe20003f24070 */
[----:B------:R-:W-:-:S04]  /*dbf0*/  IMAD.MOV R2, RZ, RZ, -R2 ;  /* 0x000000ffff027224 */ /* 0x000fc800078e0a02 */
[----:B------:R-:W-:Y:S02]  /*dc00*/  @!P6 IMAD.IADD R13, R13, 0x1, -R0 ;  /* 0x000000010d0de824 */ /* 0x000fe400078e0a00 */
[----:B------:R-:W-:Y:S02]  /*dc10*/  IMAD R12, R0, R2, R12 ;  /* 0x00000002000c7224 */ /* 0x000fe400078e020c */
[----:B------:R-:W-:Y:S01]  /*dc20*/  IMAD.HI.U32 R10, R4, R8, RZ ;  /* 0x00000008040a7227 */ /* 0x000fe200078e00ff */
[----:B------:R-:W-:-:S03]  /*dc30*/  ISETP.GT.U32.AND P6, PT, R0, R13, PT ;  /* 0x0000000d0000720c */ /* 0x000fc60003fc4070 */
[----:B------:R-:W-:Y:S01]  /*dc40*/  @!P1 IMAD.IADD R14, R14, 0x1, -R0 ;  /* 0x000000010e0e9824 */ /* 0x000fe200078e0a00 */
[----:B------:R-:W-:Y:S01]  /*dc50*/  ISETP.GT.U32.AND P1, PT, R0, R12, PT ;  /* 0x0000000c0000720c */ /* 0x000fe20003f24070 */
[----:B------:R-:W-:Y:S01]  /*dc60*/  IMAD.MOV R10, RZ, RZ, -R10 ;  /* 0x000000ffff0a7224 */ /* 0x000fe200078e0a0a */
[----:B------:R-:W-:-:S03]  /*dc70*/  ISETP.GE.AND P4, PT, R22, RZ, PT ;  /* 0x000000ff1600720c */ /* 0x000fc60003f86270 */
[C---:B------:R-:W-:Y:S01]  /*dc80*/  IMAD R8, R0.reuse, R10, R8 ;  /* 0x0000000a00087224 */ /* 0x040fe200078e0208 */
[----:B------:R-:W-:-:S03]  /*dc90*/  ISETP.GT.U32.AND P3, PT, R0, R5, PT ;  /* 0x000000050000720c */ /* 0x000fc60003f64070 */
[--C-:B------:R-:W-:Y:S01]  /*dca0*/  @!P6 IMAD.IADD R13, R13, 0x1, -R0.reuse ;  /* 0x000000010d0de824 */ /* 0x100fe200078e0a00 */
[----:B------:R-:W-:Y:S02]  /*dcb0*/  ISETP.GT.U32.AND P6, PT, R0, R8, PT ;  /* 0x000000080000720c */ /* 0x000fe40003fc4070 */
[----:B------:R-:W-:Y:S02]  /*dcc0*/  IABS R9, R25 ;  /* 0x0000001900097213 */ /* 0x000fe40000000000 */
[----:B------:R-:W-:Y:S01]  /*dcd0*/  IABS R7, R29 ;  /* 0x0000001d00077213 */ /* 0x000fe20000000000 */
[----:B------:R-:W-:Y:S01]  /*dce0*/  @!P1 IMAD.IADD R12, R12, 0x1, -R0 ;  /* 0x000000010c0c9824 */ /* 0x000fe200078e0a00 */
[----:B------:R-:W-:Y:S01]  /*dcf0*/  ISETP.GE.AND P0, PT, R23, RZ, PT ;  /* 0x000000ff1700720c */ /* 0x000fe20003f06270 */
[----:B------:R-:W-:Y:S01]  /*dd00*/  IMAD.HI.U32 R2, R4, R9, RZ ;  /* 0x0000000904027227 */ /* 0x000fe200078e00ff */
[----:B------:R-:W-:Y:S02]  /*dd10*/  ISETP.GE.AND P5, PT, R24, RZ, PT ;  /* 0x000000ff1800720c */ /* 0x000fe40003fa6270 */
[----:B------:R-:W-:Y:S01]  /*dd20*/  ISETP.GE.AND P1, PT, R29, RZ, PT ;  /* 0x000000ff1d00720c */ /* 0x000fe20003f26270 */
[----:B------:R-:W-:Y:S01]  /*dd30*/  IMAD.HI.U32 R11, R4, R7, RZ ;  /* 0x00000007040b7227 */ /* 0x000fe200078e00ff */
[----:B------:R-:W-:-:S03]  /*dd40*/  MOV R29, R31 ;  /* 0x0000001f001d7202 */ /* 0x000fc60000000f00 */
[----:B------:R-:W-:Y:S02]  /*dd50*/  IMAD.MOV.U32 R31, RZ, RZ, R33 ;  /* 0x000000ffff1f7224 */ /* 0x000fe400078e0021 */
[----:B------:R-:W-:Y:S02]  /*dd60*/  IMAD.MOV.U32 R24, RZ, RZ, R30 ;  /* 0x000000ffff187224 */ /* 0x000fe400078e001e */
[----:B------:R-:W-:Y:S02]  /*dd70*/  IMAD.MOV.U32 R33, RZ, RZ, R34 ;  /* 0x000000ffff217224 */ /* 0x000fe400078e0022 */
[----:B------:R-:W-:Y:S02]  /*dd80*/  @!P4 IMAD.MOV R14, RZ, RZ, -R14 ;  /* 0x000000ffff0ec224 */ /* 0x000fe400078e0a0e */
[----:B------:R-:W-:Y:S02]  /*dd90*/  IMAD.MOV.U32 R34, RZ, RZ, R36 ;  /* 0x000000ffff227224 */ /* 0x000fe400078e0024 */
[----:B------:R-:W-:-:S02]  /*dda0*/  IMAD.MOV.U32 R30, RZ, RZ, R42 ;  /* 0x000000ffff1e7224 */ /* 0x000fc400078e002a */
[----:B------:R-:W-:Y:S02]  /*ddb0*/  @!P3 IMAD.IADD R5, R5, 0x1, -R0 ;  /* 0x000000010505b824 */ /* 0x000fe400078e0a00 */
[----:B------:R-:W-:Y:S02]  /*ddc0*/  IMAD.MOV R2, RZ, RZ, -R2 ;  /* 0x000000ffff027224 */ /* 0x000fe400078e0a02 */
[----:B------:R-:W-:Y:S02]  /*ddd0*/  IMAD.MOV R11, RZ, RZ, -R11 ;  /* 0x000000ffff0b7224 */ /* 0x000fe400078e0a0b */
[----:B------:R-:W-:Y:S02]  /*dde0*/  IMAD.MOV.U32 R36, RZ, RZ, R37 ;  /* 0x000000ffff247224 */ /* 0x000fe400078e0025 */
[----:B------:R-:W-:Y:S02]  /*ddf0*/  IMAD.MOV.U32 R42, RZ, RZ, R55 ;  /* 0x000000ffff2a7224 */ /* 0x000fe400078e0037 */
[----:B------:R-:W-:Y:S01]  /*de00*/  IMAD.MOV.U32 R37, RZ, RZ, R39 ;  /* 0x000000ffff257224 */ /* 0x000fe200078e0027 */
[----:B------:R-:W2:Y:S01]  /*de10*/  LDL.LU R55, [R1+0x67c] ;  /* 0x00067c0001377983 */ /* 0x000ea20000300800 */
[----:B------:R-:W-:Y:S01]  /*de20*/  @!P6 IMAD.IADD R8, R8, 0x1, -R0 ;  /* 0x000000010808e824 */ /* 0x000fe200078e0a00 */
[----:B0-----:R-:W-:-:S02]  /*de30*/  IABS R6, R28 ;  /* 0x0000001c00067213 */ /* 0x001fc40000000000 */
[----:B------:R-:W2:Y:S01]  /*de40*/  LDL.LU R39, [R1+0x5d8] ;  /* 0x0005d80001277983 */ /* 0x000ea20000300800 */
[C---:B------:R-:W-:Y:S02]  /*de50*/  IMAD R9, R0.reuse, R2, R9 ;  /* 0x0000000200097224 */ /* 0x040fe400078e0209 */
[C---:B------:R-:W-:Y:S01]  /*de60*/  IMAD R7, R0.reuse, R11, R7 ;  /* 0x0000000b00077224 */ /* 0x040fe200078e0207 */
[----:B------:R0:W-:Y:S01]  /*de70*/  STL [R1+0x1c4], R14 ;  /* 0x0001c40e01007387 */ /* 0x0001e20000100800 */
[----:B------:R-:W-:Y:S01]  /*de80*/  ISETP.GT.U32.AND P6, PT, R0, R8, PT ;  /* 0x000000080000720c */ /* 0x000fe20003fc4070 */
[----:B------:R-:W-:Y:S01]  /*de90*/  IMAD.HI.U32 R10, R4, R6, RZ ;  /* 0x00000006040a7227 */ /* 0x000fe200078e00ff */
[----:B------:R-:W-:-:S03]  /*dea0*/  ISETP.GT.U32.AND P4, PT, R0, R12, PT ;  /* 0x0000000c0000720c */ /* 0x000fc60003f84070 */
[----:B------:R-:W-:Y:S02]  /*deb0*/  @!P5 IMAD.MOV R13, RZ, RZ, -R13 ;  /* 0x000000ffff0dd224 */ /* 0x000fe400078e0a0d */
[----:B0-----:R-:W-:Y:S01]  /*dec0*/  IMAD.MOV.U32 R14, RZ, RZ, R5 ;  /* 0x000000ffff0e7224 */ /* 0x001fe200078e0005 */
[----:B------:R-:W-:-:S03]  /*ded0*/  ISETP.GT.U32.AND P5, PT, R0, R7, PT ;  /* 0x000000070000720c */ /* 0x000fc60003fa4070 */
[----:B------:R-:W-:Y:S01]  /*dee0*/  @!P0 IMAD.MOV R14, RZ, RZ, -R14 ;  /* 0x000000ffff0e8224 */ /* 0x000fe200078e0a0e */
[----:B------:R-:W-:Y:S01]  /*def0*/  ISETP.GT.U32.AND P0, PT, R0, R9, PT ;  /* 0x000000090000720c */ /* 0x000fe20003f04070 */
[----:B------:R-:W-:-:S04]  /*df00*/  IMAD.MOV R10, RZ, RZ, -R10 ;  /* 0x000000ffff0a7224 */ /* 0x000fc800078e0a0a */
[----:B------:R-:W-:Y:S02]  /*df10*/  IMAD R6, R0, R10, R6 ;  /* 0x0000000a00067224 */ /* 0x000fe400078e0206 */
[--C-:B------:R-:W-:Y:S01]  /*df20*/  @!P6 IMAD.IADD R8, R8, 0x1, -R0.reuse ;  /* 0x000000010808e824 */ /* 0x100fe200078e0a00 */
[----:B------:R-:W-:Y:S01]  /*df30*/  ISETP.GE.AND P3, PT, R26, RZ, PT ;  /* 0x000000ff1a00720c */ /* 0x000fe20003f66270 */
[--C-:B------:R-:W-:Y:S01]  /*df40*/  @!P4 IMAD.IADD R12, R12, 0x1, -R0.reuse ;  /* 0x000000010c0cc824 */ /* 0x100fe200078e0a00 */
[C---:B------:R-:W-:Y:S01]  /*df50*/  ISETP.GT.U32.AND P6, PT, R0.reuse, R6, PT ;  /* 0x000000060000720c */ /* 0x040fe20003fc4070 */
[--C-:B------:R-:W-:Y:S02]  /*df60*/  @!P5 IMAD.IADD R7, R7, 0x1, -R0.reuse ;  /* 0x000000010707d824 */ /* 0x100fe400078e0a00 */
[----:B------:R-:W-:Y:S02]  /*df70*/  @!P0 IMAD.IADD R9, R9, 0x1, -R0 ;  /* 0x0000000109098824 */ /* 0x000fe400078e0a00 */
[----:B------:R-:W-:Y:S01]  /*df80*/  IMAD.MOV.U32 R26, RZ, RZ, R30 ;  /* 0x000000ffff1a7224 */ /* 0x000fe200078e001e */
[----:B------:R-:W-:Y:S01]  /*df90*/  MOV R30, R31 ;  /* 0x0000001f001e7202 */ /* 0x000fe20000000f00 */
[----:B------:R-:W-:Y:S01]  /*dfa0*/  IMAD.MOV.U32 R31, RZ, RZ, R32 ;  /* 0x000000ffff1f7224 */ /* 0x000fe200078e0020 */
[C---:B------:R-:W-:Y:S01]  /*dfb0*/  ISETP.GT.U32.AND P5, PT, R0.reuse, R7, PT ;  /* 0x000000070000720c */ /* 0x040fe20003fa4070 */
[----:B------:R-:W-:Y:S01]  /*dfc0*/  @!P2 IMAD.MOV R12, RZ, RZ, -R12 ;  /* 0x000000ffff0ca224 */ /* 0x000fe200078e0a0c */
[----:B------:R-:W-:Y:S01]  /*dfd0*/  ISETP.GT.U32.AND P2, PT, R0, R9, PT ;  /* 0x000000090000720c */ /* 0x000fe20003f44070 */
[----:B------:R-:W-:Y:S01]  /*dfe0*/  IMAD.MOV.U32 R32, RZ, RZ, R35 ;  /* 0x000000ffff207224 */ /* 0x000fe200078e0023 */
[----:B------:R-:W-:Y:S01]  /*dff0*/  ISETP.GE.AND P4, PT, R28, RZ, PT ;  /* 0x000000ff1c00720c */ /* 0x000fe20003f86270 */
[----:B------:R-:W-:-:S02]  /*e000*/  IMAD.MOV.U32 R35, RZ, RZ, R37 ;  /* 0x000000ffff237224 */ /* 0x000fc400078e0025 */
[----:B---3--:R-:W-:Y:S02]  /*e010*/  IMAD.MOV.U32 R37, RZ, RZ, R45 ;  /* 0x000000ffff257224 */ /* 0x008fe400078e002d */
[----:B------:R-:W-:Y:S02]  /*e020*/  IMAD.MOV.U32 R28, RZ, RZ, R30 ;  /* 0x000000ffff1c7224 */ /* 0x000fe400078e001e */
[----:B------:R-:W-:Y:S02]  /*e030*/  IMAD.MOV.U32 R30, RZ, RZ, R31 ;  /* 0x000000ffff1e7224 */ /* 0x000fe400078e001f */
[----:B------:R-:W-:Y:S02]  /*e040*/  IMAD.MOV.U32 R31, RZ, RZ, R35 ;  /* 0x000000ffff1f7224 */ /* 0x000fe400078e0023 */
[----:B------:R-:W-:Y:S02]  /*e050*/  IMAD.MOV.U32 R35, RZ, RZ, R37 ;  /* 0x000000ffff237224 */ /* 0x000fe400078e0025 */
[----:B------:R-:W-:Y:S01]  /*e060*/  @!P6 IMAD.IADD R6, R6, 0x1, -R0 ;  /* 0x000000010606e824 */ /* 0x000fe200078e0a00 */
[----:B------:R-:W-:Y:S01]  /*e070*/  ISETP.GE.AND P6, PT, R25, RZ, PT ;  /* 0x000000ff1900720c */ /* 0x000fe20003fc6270 */
[----:B------:R-:W-:Y:S01]  /*e080*/  IMAD.MOV.U32 R25, RZ, RZ, R30 ;  /* 0x000000ffff197224 */ /* 0x000fe200078e001e */
[----:B------:R-:W-:Y:S01]  /*e090*/  MOV R30, R31 ;  /* 0x0000001f001e7202 */ /* 0x000fe20000000f00 */
[----:B------:R-:W-:Y:S01]  /*e0a0*/  STL [R1+0x1c0], R14 ;  /* 0x0001c00e01007387 */ /* 0x000fe20000100800 */
[----:B------:R-:W-:-:S02]  /*e0b0*/  @!P3 IMAD.MOV R8, RZ, RZ, -R8 ;  /* 0x000000ffff08b224 */ /* 0x000fc400078e0a08 */
[----:B------:R-:W-:Y:S01]  /*e0c0*/  IMAD.MOV.U32 R31, RZ, RZ, R35 ;  /* 0x000000ffff1f7224 */ /* 0x000fe200078e0023 */
[----:B------:R0:W-:Y:S01]  /*e0d0*/  STL [R1+0x1bc], R13 ;  /* 0x0001bc0d01007387 */ /* 0x0001e20000100800 */
[----:B------:R-:W-:Y:S01]  /*e0e0*/  IMAD.MOV.U32 R45, RZ, RZ, R58 ;  /* 0x000000ffff2d7224 */ /* 0x000fe200078e003a */
[----:B------:R-:W-:Y:S01]  /*e0f0*/  IABS R11, R27 ;  /* 0x0000001b000b7213 */ /* 0x000fe20000000000 */
[--C-:B------:R-:W-:Y:S01]  /*e100*/  @!P2 IMAD.IADD R9, R9, 0x1, -R0.reuse ;  /* 0x000000010909a824 */ /* 0x100fe200078e0a00 */
[----:B------:R-:W3:Y:S01]  /*e110*/  LDL.LU R58, [R1+0x63c] ;  /* 0x00063c00013a7983 */ /* 0x000ee20000300800 */
[----:B------:R-:W-:Y:S01]  /*e120*/  @!P5 IMAD.IADD R7, R7, 0x1, -R0 ;  /* 0x000000010707d824 */ /* 0x000fe200078e0a00 */
[----:B------:R-:W-:Y:S01]  /*e130*/  ISETP.GE.AND P2, PT, R27, RZ, PT ;  /* 0x000000ff1b00720c */ /* 0x000fe20003f46270 */
[----:B----4-:R-:W-:Y:S01]  /*e140*/  IMAD.MOV.U32 R37, RZ, RZ, R44 ;  /* 0x000000ffff257224 */ /* 0x010fe200078e002c */
[----:B------:R-:W-:Y:S01]  /*e150*/  STL [R1+0x1b8], R12 ;  /* 0x0001b80c01007387 */ /* 0x000fe20000100800 */
[----:B------:R-:W-:Y:S01]  /*e160*/  ISETP.GE.AND P5, PT, R29, RZ, PT ;  /* 0x000000ff1d00720c */ /* 0x000fe20003fa6270 */
[----:B------:R-:W-:-:S02]  /*e170*/  IMAD.MOV.U32 R27, RZ, RZ, R31 ;  /* 0x000000ffff1b7224 */ /* 0x000fc400078e001f */
[----:B------:R-:W4:Y:S01]  /*e180*/  LDL.LU R44, [R1+0x600] ;  /* 0x00060000012c7983 */ /* 0x000f220000300800 */
[----:B------:R-:W-:Y:S02]  /*e190*/  IMAD.MOV.U32 R31, RZ, RZ, R33 ;  /* 0x000000ffff1f7224 */ /* 0x000fe400078e0021 */
[----:B------:R-:W-:Y:S01]  /*e1a0*/  IMAD.MOV.U32 R33, RZ, RZ, R36 ;  /* 0x000000ffff217224 */ /* 0x000fe200078e0024 */
[----:B------:R1:W-:Y:S01]  /*e1b0*/  STL [R1+0x1b4], R8 ;  /* 0x0001b40801007387 */ /* 0x0003e20000100800 */
[----:B------:R-:W-:Y:S02]  /*e1c0*/  ISETP.GT.U32.AND P3, PT, R0, R6, PT ;  /* 0x000000060000720c */ /* 0x000fe40003f64070 */
[----:B0-----:R-:W-:-:S05]  /*e1d0*/  MOV R13, R7 ;  /* 0x00000007000d7202 */ /* 0x001fca0000000f00 */
[----:B------:R-:W-:-:S06]  /*e1e0*/  @!P1 IMAD.MOV R13, RZ, RZ, -R13 ;  /* 0x000000ffff0d9224 */ /* 0x000fcc00078e0a0d */
[----:B------:R-:W-:-:S04]  /*e1f0*/  @!P3 IMAD.IADD R6, R6, 0x1, -R0 ;  /* 0x000000010606b824 */ /* 0x000fc800078e0a00 */
[----:B------:R-:W-:Y:S01]  /*e200*/  @!P4 IMAD.MOV R6, RZ, RZ, -R6 ;  /* 0x000000ffff06c224 */ /* 0x000fe200078e0a06 */
[----:B------:R-:W-:Y:S02]  /*e210*/  ISETP.GE.AND P4, PT, R26, RZ, PT ;  /* 0x000000ff1a00720c */ /* 0x000fe40003f86270 */
[----:B--2---:R-:W-:-:S05]  /*e220*/  IABS R2, R3 ;  /* 0x0000000300027213 */ /* 0x004fca0000000000 */
[----:B------:R-:W-:-:S04]  /*e230*/  IMAD.HI.U32 R10, R4, R2, RZ ;  /* 0x00000002040a7227 */ /* 0x000fc800078e00ff */
[----:B------:R-:W-:-:S04]  /*e240*/  IMAD.MOV R10, RZ, RZ, -R10 ;  /* 0x000000ffff0a7224 */ /* 0x000fc800078e0a0a */
[----:B------:R-:W-:Y:S01]  /*e250*/  IMAD R2, R0, R10, R2 ;  /* 0x0000000a00027224 */ /* 0x000fe200078e0202 */
[----:B------:R-:W-:Y:S01]  /*e260*/  IABS R10, R29 ;  /* 0x0000001d000a7213 */ /* 0x000fe20000000000 */
[----:B------:R-:W-:Y:S02]  /*e270*/  IMAD.MOV.U32 R29, RZ, RZ, R30 ;  /* 0x000000ffff1d7224 */ /* 0x000fe400078e001e */
[----:B------:R-:W-:Y:S02]  /*e280*/  IMAD.MOV.U32 R35, RZ, RZ, R41 ;  /* 0x000000ffff237224 */ /* 0x000fe400078e0029 */
[----:B------:R-:W-:Y:S01]  /*e290*/  IMAD.MOV.U32 R30, RZ, RZ, R32 ;  /* 0x000000ffff1e7224 */ /* 0x000fe200078e0020 */
[----:B------:R-:W2:Y:S01]  /*e2a0*/  LDL.LU R41, [R1+0x5c8] ;  /* 0x0005c80001297983 */ /* 0x000ea20000300800 */
[----:B------:R-:W-:Y:S02]  /*e2b0*/  IMAD.MOV.U32 R32, RZ, RZ, R34 ;  /* 0x000000ffff207224 */ /* 0x000fe400078e0022 */
[----:B------:R-:W-:Y:S01]  /*e2c0*/  IMAD.MOV.U32 R34, RZ, RZ, R38 ;  /* 0x000000ffff227224 */ /* 0x000fe200078e0026 */
[----:B------:R-:W3:Y:S04]  /*e2d0*/  LDL.LU R36, [R1+0x5d4] ;  /* 0x0005d40001247983 */ /* 0x000ee80000300800 */
[----:B------:R-:W4:Y:S04]  /*e2e0*/  LDL.LU R38, [R1+0x5d0] ;  /* 0x0005d00001267983 */ /* 0x000f280000300800 */
[----:B------:R-:W3:Y:S01]  /*e2f0*/  LDL.LU R60, [R1+0x5a8] ;  /* 0x0005a800013c7983 */ /* 0x000ee20000300800 */
[----:B-1----:R-:W-:-:S04]  /*e300*/  IMAD.HI.U32 R8, R4, R10, RZ ;  /* 0x0000000a04087227 */ /* 0x002fc800078e00ff */
[----:B------:R-:W-:Y:S01]  /*e310*/  IMAD.MOV R8, RZ, RZ, -R8 ;  /* 0x000000ffff087224 */ /* 0x000fe200078e0a08 */
[----:B------:R-:W-:Y:S03]  /*e320*/  STL [R1+0x270], R13 ;  /* 0x0002700d01007387 */ /* 0x000fe60000100800 */
[----:B------:R-:W-:Y:S01]  /*e330*/  IMAD R10, R0, R8, R10 ;  /* 0x00000008000a7224 */ /* 0x000fe200078e020a */
[----:B------:R-:W-:Y:S01]  /*e340*/  IABS R8, R26 ;  /* 0x0000001a00087213 */ /* 0x000fe20000000000 */
[----:B------:R-:W-:Y:S01]  /*e350*/  IMAD.MOV.U32 R26, RZ, RZ, R31 ;  /* 0x000000ffff1a7224 */ /* 0x000fe200078e001f */
[----:B------:R0:W-:Y:S01]  /*e360*/  STL [R1+0x26c], R6 ;  /* 0x00026c0601007387 */ /* 0x0001e20000100800 */
[----:B------:R-:W-:-:S03]  /*e370*/  IMAD.MOV.U32 R31, RZ, RZ, R33 ;  /* 0x000000ffff1f7224 */ /* 0x000fc600078e0021 */
[----:B------:R-:W4:Y:S01]  /*e380*/  LDL.LU R33, [R1+0x5cc] ;  /* 0x0005cc0001217983 */ /* 0x000f220000300800 */
[----:B------:R-:W-:Y:S01]  /*e390*/  IMAD.HI.U32 R5, R4, R11, RZ ;  /* 0x0000000b04057227 */ /* 0x000fe200078e00ff */
[----:B------:R-:W-:-:S03]  /*e3a0*/  ISETP.GT.U32.AND P3, PT, R0, R10, PT ;  /* 0x0000000a0000720c */ /* 0x000fc60003f64070 */
[----:B------:R-:W-:-:S04]  /*e3b0*/  IMAD.MOV R5, RZ, RZ, -R5 ;  /* 0x000000ffff057224 */ /* 0x000fc800078e0a05 */
[C---:B------:R-:W-:Y:S01]  /*e3c0*/  IMAD R11, R0.reuse, R5, R11 ;  /* 0x00000005000b7224 */ /* 0x040fe200078e020b */
[----:B------:R-:W-:Y:S02]  /*e3d0*/  IABS R5, R24 ;  /* 0x0000001800057213 */ /* 0x000fe40000000000 */
[----:B------:R-:W-:-:S03]  /*e3e0*/  ISETP.GT.U32.AND P0, PT, R0, R2, PT ;  /* 0x000000020000720c */ /* 0x000fc60003f04070 */
[----:B------:R-:W-:-:S04]  /*e3f0*/  IMAD.HI.U32 R12, R4, R5, RZ ;  /* 0x00000005040c7227 */ /* 0x000fc800078e00ff */
[----:B------:R-:W-:Y:S02]  /*e400*/  @!P3 IMAD.IADD R10, R10, 0x1, -R0 ;  /* 0x000000010a0ab824 */ /* 0x000fe400078e0a00 */
[----:B------:R-:W-:-:S03]  /*e410*/  IMAD.MOV R12, RZ, RZ, -R12 ;  /* 0x000000ffff0c7224 */ /* 0x000fc600078e0a0c */
[C---:B------:R-:W-:Y:S01]  /*e420*/  ISETP.GT.U32.AND P3, PT, R0.reuse, R10, PT ;  /* 0x0000000a0000720c */ /* 0x040fe20003f64070 */
[----:B------:R-:W-:Y:S02]  /*e430*/  IMAD R5, R0, R12, R5 ;  /* 0x0000000c00057224 */ /* 0x000fe400078e0205 */
[----:B------:R-:W-:-:S04]  /*e440*/  IMAD.HI.U32 R12, R4, R8, RZ ;  /* 0x00000008040c7227 */ /* 0x000fc800078e00ff */
[----:B------:R-:W-:Y:S01]  /*e450*/  @!P0 IMAD.IADD R2, R2, 0x1, -R0 ;  /* 0x0000000102028824 */ /* 0x000fe200078e0a00 */
[----:B------:R-:W-:Y:S01]  /*e460*/  ISETP.GT.U32.AND P0, PT, R0, R11, PT ;  /* 0x0000000b0000720c */ /* 0x000fe20003f04070 */
[----:B------:R-:W-:Y:S01]  /*e470*/  IMAD.MOV R12, RZ, RZ, -R12 ;  /* 0x000000ffff0c7224 */ /* 0x000fe200078e0a0c */
[----:B0-----:R-:W-:-:S03]  /*e480*/  IABS R6, R25 ;  /* 0x0000001900067213 */ /* 0x001fc60000000000 */
[----:B------:R-:W-:Y:S01]  /*e490*/  IMAD R8, R0, R12, R8 ;  /* 0x0000000c00087224 */ /* 0x000fe200078e0208 */
[----:B------:R-:W-:Y:S01]  /*e4a0*/  @!P3 IADD3 R10, R10, -R0, RZ ;  /* 0x800000000a0ab210 */ /* 0x000fe20007ffe0ff */
[----:B------:R-:W-:Y:S01]  /*e4b0*/  IMAD.HI.U32 R12, R4, R6, RZ ;  /* 0x00000006040c7227 */ /* 0x000fe200078e00ff */
[C---:B------:R-:W-:Y:S02]  /*e4c0*/  ISETP.GT.U32.AND P1, PT, R0.reuse, R5, PT ;  /* 0x000000050000720c */ /* 0x040fe40003f24070 */
[----:B------:R-:W-:Y:S01]  /*e4d0*/  ISETP.GT.U32.AND P3, PT, R0, R8, PT ;  /* 0x000000080000720c */ /* 0x000fe20003f64070 */
[----:B------:R-:W-:Y:S02]  /*e4e0*/  IMAD.MOV R12, RZ, RZ, -R12 ;  /* 0x000000ffff0c7224 */ /* 0x000fe400078e0a0c */
[----:B------:R-:W-:Y:S02]  /*e4f0*/  @!P0 IMAD.IADD R11, R11, 0x1, -R0 ;  /* 0x000000010b0b8824 */ /* 0x000fe400078e0a00 */
[----:B------:R-:W-:-:S02]  /*e500*/  @!P6 IMAD.MOV R9, RZ, RZ, -R9 ;  /* 0x000000ffff09e224 */ /* 0x000fc400078e0a09 */
[C---:B------:R-:W-:Y:S01]  /*e510*/  IMAD R6, R0.reuse, R12, R6 ;  /* 0x0000000c00067224 */ /* 0x040fe200078e0206 */
[----:B------:R-:W-:Y:S02]  /*e520*/  ISETP.GT.U32.AND P6, PT, R0, R11, PT ;  /* 0x0000000b0000720c */ /* 0x000fe40003fc4070 */
[----:B------:R-:W-:Y:S01]  /*e530*/  IABS R7, R28 ;  /* 0x0000001c00077213 */ /* 0x000fe20000000000 */
[--C-:B------:R-:W-:Y:S02]  /*e540*/  @!P1 IMAD.IADD R5, R5, 0x1, -R0.reuse ;  /* 0x0000000105059824 */ /* 0x100fe400078e0a00 */
[----:B------:R-:W-:Y:S01]  /*e550*/  @!P3 IMAD.IADD R8, R8, 0x1, -R0 ;  /* 0x000000010808b824 */ /* 0x000fe200078e0a00 */
[----:B------:R-:W-:Y:S02]  /*e560*/  ISETP.GT.U32.AND P3, PT, R0, R6, PT ;  /* 0x000000060000720c */ /* 0x000fe40003f64070 */
[----:B------:R-:W-:Y:S01]  /*e570*/  IABS R20, R27 ;  /* 0x0000001b00147213 */ /* 0x000fe20000000000 */
[----:B------:R-:W-:Y:S01]  /*e580*/  IMAD.HI.U32 R13, R4, R7, RZ ;  /* 0x00000007040d7227 */ /* 0x000fe200078e00ff */
[----:B------:R-:W-:-:S03]  /*e590*/  ISETP.GT.U32.AND P1, PT, R0, R5, PT ;  /* 0x000000050000720c */ /* 0x000fc60003f24070 */
[----:B------:R-:W-:Y:S01]  /*e5a0*/  @!P6 IMAD.IADD R11, R11, 0x1, -R0 ;  /* 0x000000010b0be824 */ /* 0x000fe200078e0a00 */
[----:B------:R-:W-:Y:S01]  /*e5b0*/  ISETP.GE.AND P6, PT, R28, RZ, PT ;  /* 0x000000ff1c00720c */ /* 0x000fe20003fc6270 */
[----:B------:R-:W-:-:S04]  /*e5c0*/  IMAD.HI.U32 R14, R4, R20, RZ ;  /* 0x00000014040e7227 */ /* 0x000fc800078e00ff */
[----:B------:R-:W-:Y:S02]  /*e5d0*/  IMAD.MOV.U32 R28, RZ, RZ, R30 ;  /* 0x000000ffff1c7224 */ /* 0x000fe400078e001e */
[----:B------:R-:W-:Y:S02]  /*e5e0*/  IMAD.MOV.U32 R21, RZ, RZ, R32 ;  /* 0x000000ffff157224 */ /* 0x000fe400078e0020 */
[----:B------:R-:W-:Y:S02]  /*e5f0*/  IMAD.MOV R13, RZ, RZ, -R13 ;  /* 0x000000ffff0d7224 */ /* 0x000fe400078e0a0d */
[----:B------:R-:W-:Y:S02]  /*e600*/  IMAD.MOV.U32 R30, RZ, RZ, R34 ;  /* 0x000000ffff1e7224 */ /* 0x000fe400078e0022 */
[----:B------:R-:W-:Y:S02]  /*e610*/  IMAD.MOV.U32 R34, RZ, RZ, R35 ;  /* 0x000000ffff227224 */ /* 0x000fe400078e0023 */
[----:B------:R-:W-:-:S02]  /*e620*/  IMAD.MOV.U32 R35, RZ, RZ, R37 ;  /* 0x000000ffff237224 */ /* 0x000fc400078e0025 */
[----:B------:R-:W-:Y:S01]  /*e630*/  IMAD.MOV R14, RZ, RZ, -R14 ;  /* 0x000000ffff0e7224 */ /* 0x000fe200078e0a0e */
[----:B------:R-:W-:Y:S01]  /*e640*/  IABS R17, R21 ;  /* 0x0000001500117213 */ /* 0x000fe20000000000 */
[----:B------:R-:W-:Y:S02]  /*e650*/  IMAD.MOV.U32 R37, RZ, RZ, R49 ;  /* 0x000000ffff257224 */ /* 0x000fe400078e0031 */
[----:B------:R-:W-:Y:S02]  /*e660*/  IMAD R7, R0, R13, R7 ;  /* 0x0000000d00077224 */ /* 0x000fe400078e0207 */
[----:B------:R-:W-:Y:S02]  /*e670*/  IMAD.MOV.U32 R15, RZ, RZ, R11 ;  /* 0x000000ffff0f7224 */ /* 0x000fe400078e000b */
[----:B------:R-:W-:Y:S01]  /*e680*/  @!P3 IMAD.IADD R6, R6, 0x1, -R0 ;  /* 0x000000010606b824 */ /* 0x000fe200078e0a00 */
[----:B------:R-:W-:Y:S01]  /*e690*/  ISETP.GE.AND P0, PT, R24, RZ, PT ;  /* 0x000000ff1800720c */ /* 0x000fe20003f06270 */
[----:B------:R-:W-:-:S02]  /*e6a0*/  IMAD R20, R0, R14, R20 ;  /* 0x0000000e00147224 */ /* 0x000fc400078e0214 */
[----:B------:R-:W-:Y:S01]  /*e6b0*/  @!P1 IMAD.IADD R5, R5, 0x1, -R0 ;  /* 0x0000000105059824 */ /* 0x000fe200078e0a00 */
[C---:B------:R-:W-:Y:S01]  /*e6c0*/  ISETP.GT.U32.AND P1, PT, R0.reuse, R7, PT ;  /* 0x000000070000720c */ /* 0x040fe20003f24070 */
[----:B------:R-:W-:Y:S01]  /*e6d0*/  @!P2 IMAD.MOV R15, RZ, RZ, -R15 ;  /* 0x000000ffff0fa224 */ /* 0x000fe200078e0a0f */
[----:B------:R-:W-:Y:S01]  /*e6e0*/  ISETP.GT.U32.AND P2, PT, R0, R6, PT ;  /* 0x000000060000720c */ /* 0x000fe20003f44070 */
[----:B------:R-:W-:Y:S01]  /*e6f0*/  IMAD.HI.U32 R11, R4, R17, RZ ;  /* 0x00000011040b7227 */ /* 0x000fe200078e00ff */
[----:B------:R-:W-:-:S05]  /*e700*/  IABS R19, R29 ;  /* 0x0000001d00137213 */ /* 0x000fca0000000000 */
[----:B------:R-:W-:-:S04]  /*e710*/  IMAD.HI.U32 R13, R4, R19, RZ ;  /* 0x00000013040d7227 */ /* 0x000fc800078e00ff */
[----:B------:R-:W-:Y:S02]  /*e720*/  IMAD.MOV R13, RZ, RZ, -R13 ;  /* 0x000000ffff0d7224 */ /* 0x000fe400078e0a0d */
[----:B------:R-:W-:Y:S02]  /*e730*/  @!P0 IMAD.MOV R5, RZ, RZ, -R5 ;  /* 0x000000ffff058224 */ /* 0x000fe400078e0a05 */
[--C-:B------:R-:W-:Y:S01]  /*e740*/  @!P1 IMAD.IADD R7, R7, 0x1, -R0.reuse ;  /* 0x0000000107079824 */ /* 0x100fe200078e0a00 */
[----:B------:R-:W-:Y:S01]  /*e750*/  ISETP.GT.U32.AND P1, PT, R0, R8, PT ;  /* 0x000000080000720c */ /* 0x000fe20003f24070 */
[----:B------:R-:W-:Y:S02]  /*e760*/  @!P2 IMAD.IADD R6, R6, 0x1, -R0 ;  /* 0x000000010606a824 */ /* 0x000fe400078e0a00 */
[----:B------:R-:W-:-:S05]  /*e770*/  IMAD R19, R0, R13, R19 ;  /* 0x0000000d00137224 */ /* 0x000fca00078e0213 */
[C---:B------:R-:W-:Y:S02]  /*e780*/  ISETP.GT.U32.AND P0, PT, R0.reuse, R19, PT ;  /* 0x000000130000720c */ /* 0x040fe40003f04070 */
[----:B------:R-:W-:-:S03]  /*e790*/  ISETP.GT.U32.AND P3, PT, R0, R7, PT ;  /* 0x000000070000720c */ /* 0x000fc60003f64070 */
[----:B------:R-:W-:Y:S01]  /*e7a0*/  @!P1 IMAD.IADD R8, R8, 0x1, -R0 ;  /* 0x0000000108089824 */ /* 0x000fe200078e0a00 */
[----:B------:R-:W-:-:S03]  /*e7b0*/  ISETP.GE.AND P1, PT, R25, RZ, PT ;  /* 0x000000ff1900720c */ /* 0x000fc60003f26270 */
[----:B------:R-:W-:-:S04]  /*e7c0*/  @!P4 IMAD.MOV R8, RZ, RZ, -R8 ;  /* 0x000000ffff08c224 */ /* 0x000fc800078e0a08 */
[----:B------:R-:W-:Y:S01]  /*e7d0*/  @!P0 IMAD.IADD R19, R19, 0x1, -R0 ;  /* 0x0000000113138824 */ /* 0x000fe200078e0a00 */
[----:B------:R-:W-:Y:S01]  /*e7e0*/  ISETP.GE.AND P0, PT, R29, RZ, PT ;  /* 0x000000ff1d00720c */ /* 0x000fe20003f06270 */
[----:B------:R-:W-:Y:S02]  /*e7f0*/  IMAD.MOV.U32 R29, RZ, RZ, R30 ;  /* 0x000000ffff1d7224 */ /* 0x000fe400078e001e */
[----:B------:R-:W-:Y:S02]  /*e800*/  IMAD.MOV.U32 R23, RZ, RZ, R31 ;  /* 0x000000ffff177224 */ /* 0x000fe400078e001f */
[----:B------:R-:W-:Y:S02]  /*e810*/  @!P3 IMAD.IADD R7, R7, 0x1, -R0 ;  /* 0x000000010707b824 */ /* 0x000fe400078e0a00 */
[----:B------:R-:W-:Y:S02]  /*e820*/  @!P1 IMAD.MOV R6, RZ, RZ, -R6 ;  /* 0x000000ffff069224 */ /* 0x000fe400078e0a06 */
[----:B------:R-:W-:Y:S01]  /*e830*/  @!P6 IMAD.MOV R7, RZ, RZ, -R7 ;  /* 0x000000ffff07e224 */ /* 0x000fe200078e0a07 */
[----:B------:R-:W-:Y:S01]  /*e840*/  IABS R14, R26 ;  /* 0x0000001a000e7213 */ /* 0x000fe20000000000 */
[----:B--2---:R-:W-:-:S02]  /*e850*/  IMAD.MOV.U32 R32, RZ, RZ, R41 ;  /* 0x000000ffff207224 */ /* 0x004fc400078e0029 */
[----:B------:R-:W2:Y:S04]  /*e860*/  LDL.LU R41, [R1+0x60c] ;  /* 0x00060c0001297983 */ /* 0x000ea80000300800 */
[----:B------:R-:W2:Y:S04]  /*e870*/  LDL.LU R49, [R1+0x65c] ;  /* 0x00065c0001317983 */ /* 0x000ea80000300800 */
[----:B------:R-:W2:Y:S01]  /*e880*/  LDL.LU R22, [R1+0x5b8] ;  /* 0x0005b80001167983 */ /* 0x000ea20000300800 */
[----:B---3--:R-:W-:-:S05]  /*e890*/  IABS R18, R60 ;  /* 0x0000003c00127213 */ /* 0x008fca0000000000 */
[----:B------:R-:W-:-:S04]  /*e8a0*/  IMAD.HI.U32 R12, R4, R18, RZ ;  /* 0x00000012040c7227 */ /* 0x000fc800078e00ff */
[----:B------:R-:W-:-:S04]  /*e8b0*/  IMAD.MOV R12, RZ, RZ, -R12 ;  /* 0x000000ffff0c7224 */ /* 0x000fc800078e0a0c */
[----:B------:R-:W-:Y:S02]  /*e8c0*/  IMAD R18, R0, R12, R18 ;  /* 0x0000000c00127224 */ /* 0x000fe400078e0212 */
[----:B------:R-:W-:-:S04]  /*e8d0*/  IMAD.MOV.U32 R12, RZ, RZ, R10 ;  /* 0x000000ffff0c7224 */ /* 0x000fc800078e000a */
[----:B------:R-:W-:Y:S01]  /*e8e0*/  @!P5 IMAD.MOV R12, RZ, RZ, -R12 ;  /* 0x000000ffff0cd224 */ /* 0x000fe200078e0a0c */
[----:B------:R-:W-:Y:S01]  /*e8f0*/  ISETP.GT.U32.AND P5, PT, R0, R20, PT ;  /* 0x000000140000720c */ /* 0x000fe20003fa4070 */
[----:B------:R-:W-:-:S04]  /*e900*/  IMAD.MOV R10, RZ, RZ, -R11 ;  /* 0x000000ffff0a7224 */ /* 0x000fc800078e0a0b */
[C---:B------:R-:W-:Y:S01]  /*e910*/  IMAD R17, R0.reuse, R10, R17 ;  /* 0x0000000a00117224 */ /* 0x040fe200078e0211 */
[----:B------:R-:W-:Y:S04]  /*e920*/  STL [R1+0x1b0], R15 ;  /* 0x0001b00f01007387 */ /* 0x000fe80000100800 */
[----:B------:R-:W-:Y:S01]  /*e930*/  ISETP.GT.U32.AND P2, PT, R0, R17, PT ;  /* 0x000000110000720c */ /* 0x000fe20003f44070 */
[----:B------:R-:W-:Y:S02]  /*e940*/  STL [R1+0x1ac], R12 ;  /* 0x0001ac0c01007387 */ /* 0x000fe40000100800 */
[----:B------:R-:W-:Y:S02]  /*e950*/  @!P5 IADD3 R20, R20, -R0, RZ ;  /* 0x800000001414d210 */ /* 0x000fe40007ffe0ff */
[----:B------:R0:W-:Y:S01]  /*e960*/  STL [R1+0x1a8], R5 ;  /* 0x0001a80501007387 */ /* 0x0001e20000100800 */
[----:B------:R-:W-:-:S03]  /*e970*/  ISETP.GE.AND P5, PT, R27, RZ, PT ;  /* 0x000000ff1b00720c */ /* 0x000fc60003fa6270 */
[----:B------:R-:W3:Y:S04]  /*e980*/  LDL.LU R27, [R1+0x5bc] ;  /* 0x0005bc00011b7983 */ /* 0x000ee80000300800 */
[----:B------:R-:W-:Y:S02]  /*e990*/  @!P2 IMAD.IADD R17, R17, 0x1, -R0 ;  /* 0x000000011111a824 */ /* 0x000fe400078e0a00 */
[----:B----4-:R-:W-:-:S03]  /*e9a0*/  IMAD.MOV.U32 R30, RZ, RZ, R33 ;  /* 0x000000ffff1e7224 */ /* 0x010fc600078e0021 */
[----:B------:R-:W-:Y:S01]  /*e9b0*/  ISETP.GT.U32.AND P4, PT, R0, R17, PT ;  /* 0x000000110000720c */ /* 0x000fe20003f84070 */
[----:B------:R-:W-:Y:S02]  /*e9c0*/  IMAD.MOV.U32 R24, RZ, RZ, R32 ;  /* 0x000000ffff187224 */ /* 0x000fe400078e0020 */
[----:B------:R-:W-:Y:S02]  /*e9d0*/  IMAD.MOV.U32 R31, RZ, RZ, R36 ;  /* 0x000000ffff1f7224 */ /* 0x000fe400078e0024 */
[----:B------:R-:W-:Y:S02]  /*e9e0*/  IMAD.MOV.U32 R32, RZ, RZ, R38 ;  /* 0x000000ffff207224 */ /* 0x000fe400078e0026 */
[----:B------:R-:W-:Y:S02]  /*e9f0*/  IMAD.MOV.U32 R33, RZ, RZ, R39 ;  /* 0x000000ffff217224 */ /* 0x000fe400078e0027 */
[----:B------:R-:W-:Y:S02]  /*ea00*/  IMAD.MOV.U32 R36, RZ, RZ, R47 ;  /* 0x000000ffff247224 */ /* 0x000fe400078e002f */
[----:B------:R-:W-:-:S02]  /*ea10*/  IMAD.MOV.U32 R25, RZ, RZ, R30 ;  /* 0x000000ffff197224 */ /* 0x000fc400078e001e */
[----:B------:R-:W-:Y:S02]  /*ea20*/  IMAD.MOV.U32 R30, RZ, RZ, R31 ;  /* 0x000000ffff1e7224 */ /* 0x000fe400078e001f */
[----:B------:R-:W-:Y:S01]  /*ea30*/  IMAD.MOV.U32 R31, RZ, RZ, R32 ;  /* 0x000000ffff1f7224 */ /* 0x000fe200078e0020 */
[----:B------:R-:W-:Y:S01]  /*ea40*/  STL [R1+0x1a4], R8 ;  /* 0x0001a40801007387 */ /* 0x000fe20000100800 */
[----:B------:R-:W-:Y:S01]  /*ea50*/  IMAD.MOV.U32 R32, RZ, RZ, R33 ;  /* 0x000000ffff207224 */ /* 0x000fe200078e0021 */
[----:B------:R-:W-:Y:S01]  /*ea60*/  MOV R33, R36 ;  /* 0x0000002400217202 */ /* 0x000fe20000000f00 */
[----:B------:R-:W-:Y:S01]  /*ea70*/  @!P4 IMAD.IADD R17, R17, 0x1, -R0 ;  /* 0x000000011111c824 */ /* 0x000fe200078e0a00 */
[----:B------:R-:W4:Y:S01]  /*ea80*/  LDL.LU R39, [R1+0x62c] ;  /* 0x00062c0001277983 */ /* 0x000f220000300800 */
[----:B------:R-:W-:Y:S01]  /*ea90*/  ISETP.GE.AND P4, PT, R26, RZ, PT ;  /* 0x000000ff1a00720c */ /* 0x000fe20003f86270 */
[----:B------:R-:W-:Y:S02]  /*eaa0*/  IMAD.MOV.U32 R36, RZ, RZ, R37 ;  /* 0x000000ffff247224 */ /* 0x000fe400078e0025 */
[----:B------:R-:W4:Y:S01]  /*eab0*/  LDL.LU R47, [R1+0x630] ;  /* 0x00063000012f7983 */ /* 0x000f220000300800 */
[----:B------:R-:W-:-:S03]  /*eac0*/  IMAD.MOV.U32 R26, RZ, RZ, R30 ;  /* 0x000000ffff1a7224 */ /* 0x000fc600078e001e */
[----:B------:R-:W4:Y:S01]  /*ead0*/  LDL.LU R38, [R1+0x620] ;  /* 0x0006200001267983 */ /* 0x000f220000300800 */
[----:B------:R-:W-:-:S03]  /*eae0*/  IMAD.MOV.U32 R30, RZ, RZ, R33 ;  /* 0x000000ffff1e7224 */ /* 0x000fc600078e0021 */
[----:B------:R1:W-:Y:S01]  /*eaf0*/  STL [R1+0x1a0], R7 ;  /* 0x0001a00701007387 */ /* 0x0003e20000100800 */
[----:B------:R-:W-:-:S03]  /*eb00*/  IMAD.MOV.U32 R33, RZ, RZ, R35 ;  /* 0x000000ffff217224 */ /* 0x000fc600078e0023 */
[----:B------:R-:W4:Y:S04]  /*eb10*/  LDL.LU R37, [R1+0x614] ;  /* 0x0006140001257983 */ /* 0x000f280000300800 */
[----:B------:R1:W-:Y:S04]  /*eb20*/  STL [R1+0x19c], R6 ;  /* 0x00019c0601007387 */ /* 0x0003e80000100800 */
[----:B------:R-:W4:Y:S01]  /*eb30*/  LDL.LU R35, [R1+0x5f4] ;  /* 0x0005f40001237983 */ /* 0x000f220000300800 */
[----:B------:R-:W-:Y:S01]  /*eb40*/  ISETP.GT.U32.AND P3, PT, R0, R18, PT ;  /* 0x000000120000720c */ /* 0x000fe20003f64070 */
[----:B0-----:R-:W-:Y:S01]  /*eb50*/  IMAD.HI.U32 R5, R4, R14, RZ ;  /* 0x0000000e04057227 */ /* 0x001fe200078e00ff */
[----:B------:R-:W-:-:S03]  /*eb60*/  IABS R12, R28 ;  /* 0x0000001c000c7213 */ /* 0x000fc60000000000 */
[----:B------:R-:W-:-:S08]  /*eb70*/  IMAD.MOV R5, RZ, RZ, -R5 ;  /* 0x000000ffff057224 */ /* 0x000fd000078e0a05 */
[----:B------:R-:W-:Y:S02]  /*eb80*/  @!P3 IMAD.IADD R18, R18, 0x1, -R0 ;  /* 0x000000011212b824 */ /* 0x000fe400078e0a00 */
[----:B------:R-:W-:Y:S02]  /*eb90*/  IMAD R14, R0, R5, R14 ;  /* 0x00000005000e7224 */ /* 0x000fe400078e020e */
[----:B------:R-:W-:Y:S01]  /*eba0*/  IMAD.HI.U32 R5, R4, R12, RZ ;  /* 0x0000000c04057227 */ /* 0x000fe200078e00ff */
[----:B------:R-:W-:-:S03]  /*ebb0*/  ISETP.GT.U32.AND P6, PT, R0, R18, PT ;  /* 0x000000120000720c */ /* 0x000fc60003fc4070 */
[----:B------:R-:W-:-:S04]  /*ebc0*/  IMAD.MOV R5, RZ, RZ, -R5 ;  /* 0x000000ffff057224 */ /* 0x000fc800078e0a05 */
[----:B------:R-:W-:-:S06]  /*ebd0*/  IMAD R12, R0, R5, R12 ;  /* 0x00000005000c7224 */ /* 0x000fcc00078e020c */
[----:B------:R-:W-:Y:S01]  /*ebe0*/  @!P6 IMAD.IADD R18, R18, 0x1, -R0 ;  /* 0x000000011212e824 */ /* 0x000fe200078e0a00 */
[C---:B------:R-:W-:Y:S02]  /*ebf0*/  ISETP.GT.U32.AND P6, PT, R0.reuse, R12, PT ;  /* 0x0000000c0000720c */ /* 0x040fe40003fc4070 */
[C---:B------:R-:W-:Y:S02]  /*ec00*/  ISETP.GT.U32.AND P3, PT, R0.reuse, R20, PT ;  /* 0x000000140000720c */ /* 0x040fe40003f64070 */
[C---:B------:R-:W-:Y:S02]  /*ec10*/  ISETP.GT.U32.AND P1, PT, R0.reuse, R14, PT ;  /* 0x0000000e0000720c */ /* 0x040fe40003f24070 */
[----:B------:R-:W-:-:S07]  /*ec20*/  ISETP.GT.U32.AND P2, PT, R0, R19, PT ;  /* 0x000000130000720c */ /* 0x000fce0003f44070 */
[----:B------:R-:W-:Y:S02]  /*ec30*/  @!P6 IADD3 R12, R12, -R0, RZ ;  /* 0x800000000c0ce210 */ /* 0x000fe40007ffe0ff */
[--C-:B------:R-:W-:Y:S01]  /*ec40*/  @!P3 IMAD.IADD R20, R20, 0x1, -R0.reuse ;  /* 0x000000011414b824 */ /* 0x100fe200078e0a00 */
[----:B------:R-:W-:Y:S01]  /*ec50*/  ISETP.GE.AND P3, PT, R60, RZ, PT ;  /* 0x000000ff3c00720c */ /* 0x000fe20003f66270 */
[----:B------:R-:W-:Y:S02]  /*ec60*/  @!P1 IMAD.IADD R14, R14, 0x1, -R0 ;  /* 0x000000010e0e9824 */ /* 0x000fe400078e0a00 */
[----:B------:R-:W-:-:S03]  /*ec70*/  @!P5 IMAD.MOV R20, RZ, RZ, -R20 ;  /* 0x000000ffff14d224 */ /* 0x000fc600078e0a14 */
[----:B------:R-:W-:Y:S01]  /*ec80*/  ISETP.GT.U32.AND P5, PT, R0, R14, PT ;  /* 0x0000000e0000720c */ /* 0x000fe20003fa4070 */
[----:B------:R-:W-:Y:S01]  /*ec90*/  @!P2 IMAD.IADD R19, R19, 0x1, -R0 ;  /* 0x000000011313a824 */ /* 0x000fe200078e0a00 */
[----:B------:R-:W-:-:S05]  /*eca0*/  ISETP.GE.AND P2, PT, R21, RZ, PT ;  /* 0x000000ff1500720c */ /* 0x000fca0003f46270 */
[----:B------:R-:W-:Y:S01]  /*ecb0*/  @!P3 IMAD.MOV R18, RZ, RZ, -R18 ;  /* 0x000000ffff12b224 */ /* 0x000fe200078e0a12 */
[----:B------:R-:W-:Y:S01]  /*ecc0*/  ISETP.GE.AND P1, PT, R28, RZ, PT ;  /* 0x000000ff1c00720c */ /* 0x000fe20003f26270 */
[----:B------:R-:W-:Y:S02]  /*ecd0*/  IMAD.MOV.U32 R28, RZ, RZ, R31 ;  /* 0x000000ffff1c7224 */ /* 0x000fe400078e001f */
[----:B------:R-:W-:Y:S02]  /*ece0*/  IMAD.MOV.U32 R31, RZ, RZ, R32 ;  /* 0x000000ffff1f7224 */ /* 0x000fe400078e0020 */
[----:B------:R-:W-:Y:S02]  /*ecf0*/  @!P5 IMAD.IADD R14, R14, 0x1, -R0 ;  /* 0x000000010e0ed824 */ /* 0x000fe400078e0a00 */
[----:B------:R-:W-:Y:S02]  /*ed00*/  IMAD.MOV.U32 R32, RZ, RZ, R34 ;  /* 0x000000ffff207224 */ /* 0x000fe400078e0022 */
[----:B------:R-:W-:-:S02]  /*ed10*/  @!P0 IMAD.MOV R19, RZ, RZ, -R19 ;  /* 0x000000ffff138224 */ /* 0x000fc400078e0a13 */
[----:B------:R-:W-:Y:S02]  /*ed20*/  IMAD.MOV.U32 R34, RZ, RZ, R44 ;  /* 0x000000ffff227224 */ /* 0x000fe400078e002c */
[----:B------:R-:W-:Y:S02]  /*ed30*/  IMAD.MOV.U32 R44, RZ, RZ, R45 ;  /* 0x000000ffff2c7224 */ /* 0x000fe400078e002d */
[----:B------:R-:W-:Y:S01]  /*ed40*/  @!P2 IMAD.MOV R17, RZ, RZ, -R17 ;  /* 0x000000ffff11a224 */ /* 0x000fe200078e0a11 */
[----:B------:R-:W4:Y:S01]  /*ed50*/  LDL.LU R45, [R1+0x64c] ;  /* 0x00064c00012d7983 */ /* 0x000f220000300800 */
[----:B------:R-:W-:Y:S01]  /*ed60*/  @!P4 IMAD.MOV R14, RZ, RZ, -R14 ;  /* 0x000000ffff0ec224 */ /* 0x000fe200078e0a0e */
[----:B------:R-:W-:Y:S02]  /*ed70*/  IABS R10, R29 ;  /* 0x0000001d000a7213 */ /* 0x000fe40000000000 */
[----:B------:R-:W-:Y:S04]  /*ed80*/  STL [R1+0x198], R20 ;  /* 0x0001981401007387 */ /* 0x000fe80000100800 */
[----:B------:R-:W-:Y:S04]  /*ed90*/  STL [R1+0x194], R19 ;  /* 0x0001941301007387 */ /* 0x000fe80000100800 */
[----:B------:R-:W-:Y:S04]  /*eda0*/  STL [R1+0x190], R18 ;  /* 0x0001901201007387 */ /* 0x000fe80000100800 */
[----:B------:R-:W-:Y:S04]  /*edb0*/  STL [R1+0x18c], R17 ;  /* 0x00018c1101007387 */ /* 0x000fe80000100800 */
[----:B------:R-:W-:Y:S01]  /*edc0*/  STL [R1+0x188], R14 ;  /* 0x0001880e01007387 */ /* 0x000fe20000100800 */
[----:B--2---:R-:W-:-:S05]  /*edd0*/  IABS R11, R22 ;  /* 0x00000016000b7213 */ /* 0x004fca0000000000 */
[----:B------:R-:W-:-:S04]  /*ede0*/  IMAD.HI.U32 R5, R4, R11, RZ ;  /* 0x0000000b04057227 */ /* 0x000fc800078e00ff */
[----:B------:R-:W-:-:S04]  /*edf0*/  IMAD.MOV R5, RZ, RZ, -R5 ;  /* 0x000000ffff057224 */ /* 0x000fc800078e0a05 */
[----:B------:R-:W-:-:S05]  /*ee00*/  IMAD R11, R0, R5, R11 ;  /* 0x00000005000b7224 */ /* 0x000fca00078e020b */
[----:B------:R-:W-:-:S13]  /*ee10*/  ISETP.GT.U32.AND P6, PT, R0, R11, PT ;  /* 0x0000000b0000720c */ /* 0x000fda0003fc4070 */
[----:B------:R-:W-:Y:S01]  /*ee20*/  @!P6 IMAD.IADD R11, R11, 0x1, -R0 ;  /* 0x000000010b0be824 */ /* 0x000fe200078e0a00 */
[----:B---3--:R-:W-:-:S05]  /*ee30*/  IABS R13, R27 ;  /* 0x0000001b000d7213 */ /* 0x008fca0000000000 */
[----:B------:R-:W-:-:S04]  /*ee40*/  IMAD.HI.U32 R5, R4, R13, RZ ;  /* 0x0000000d04057227 */ /* 0x000fc800078e00ff */
[----:B------:R-:W-:Y:S01]  /*ee50*/  IMAD.MOV R5, RZ, RZ, -R5 ;  /* 0x000000ffff057224 */ /* 0x000fe200078e0a05 */
[----:B------:R-:W-:-:S03]  /*ee60*/  ISETP.GT.U32.AND P6, PT, R0, R11, PT ;  /* 0x0000000b0000720c */ /* 0x000fc60003fc4070 */
[----:B------:R-:W-:-:S05]  /*ee70*/  IMAD R13, R0, R5, R13 ;  /* 0x00000005000d7224 */ /* 0x000fca00078e020d */
[----:B------:R-:W-:-:S05]  /*ee80*/  ISETP.GT.U32.AND P3, PT, R0, R13, PT ;  /* 0x0000000d0000720c */ /* 0x000fca0003f64070 */
[----:B------:R-:W-:Y:S01]  /*ee90*/  @!P6 IMAD.IADD R11, R11, 0x1, -R0 ;  /* 0x000000010b0be824 */ /* 0x000fe200078e0a00 */
[----:B------:R-:W-:Y:S01]  /*eea0*/  ISETP.GE.AND P6, PT, R27, RZ, PT ;  /* 0x000000ff1b00720c */ /* 0x000fe20003fc6270 */
[----:B------:R-:W-:Y:S02]  /*eeb0*/  IMAD.MOV.U32 R27, RZ, RZ, R31 ;  /* 0x000000ffff1b7224 */ /* 0x000fe400078e001f */
[----:B------:R-:W-:-:S04]  /*eec0*/  IMAD.MOV.U32 R31, RZ, RZ, R33 ;  /* 0x000000ffff1f7224 */ /* 0x000fc800078e0021 */
[----:B------:R-:W-:Y:S01]  /*eed0*/  @!P3 IMAD.IADD R13, R13, 0x1, -R0 ;  /* 0x000000010d0db824 */ /* 0x000fe200078e0a00 */
[----:B------:R-:W-:Y:S02]  /*eee0*/  ISETP.GE.AND P3, PT, R29, RZ, PT ;  /* 0x000000ff1d00720c */ /* 0x000fe40003f66270 */
[----:B------:R-:W-:Y:S01]  /*eef0*/  MOV R29, R30 ;  /* 0x0000001e001d7202 */ /* 0x000fe20000000f00 */
[----:B------:R-:W-:Y:S02]  /*ef00*/  IMAD.MOV.U32 R30, RZ, RZ, R34 ;  /* 0x000000ffff1e7224 */ /* 0x000fe400078e0022 */
[----:B------:R-:W-:Y:S02]  /*ef10*/  IMAD.MOV.U32 R34, RZ, RZ, R40 ;  /* 0x000000ffff227224 */ /* 0x000fe400078e0028 */
[----:B----4-:R-:W-:Y:S02]  /*ef20*/  IMAD.MOV.U32 R33, RZ, RZ, R35 ;  /* 0x000000ffff217224 */ /* 0x010fe400078e0023 */
[----:B------:R-:W-:-:S02]  /*ef30*/  IMAD.MOV.U32 R35, RZ, RZ, R37 ;  /* 0x000000ffff237224 */ /* 0x000fc400078e0025 */
[----:B------:R-:W-:Y:S02]  /*ef40*/  IMAD.MOV.U32 R37, RZ, RZ, R57 ;  /* 0x000000ffff257224 */ /* 0x000fe400078e0039 */
[----:B------:R-:W2:Y:S04]  /*ef50*/  LDL.LU R57, [R1+0x680] ;  /* 0x0006800001397983 */ /* 0x000ea80000300800 */
[----:B------:R-:W3:Y:S01]  /*ef60*/  LDL.LU R40, [R1+0x608] ;  /* 0x0006080001287983 */ /* 0x000ee20000300800 */
[----:B------:R-:W-:-:S04]  /*ef70*/  IMAD.HI.U32 R16, R4, R10, RZ ;  /* 0x0000000a04107227 */ /* 0x000fc800078e00ff */
[----:B------:R-:W-:-:S04]  /*ef80*/  IMAD.MOV R16, RZ, RZ, -R16 ;  /* 0x000000ffff107224 */ /* 0x000fc800078e0a10 */
[----:B------:R-:W-:-:S05]  /*ef90*/  IMAD R10, R0, R16, R10 ;  /* 0x00000010000a7224 */ /* 0x000fca00078e020a */
[C---:B------:R-:W-:Y:S02]  /*efa0*/  ISETP.GT.U32.AND P5, PT, R0.reuse, R10, PT ;  /* 0x0000000a0000720c */ /* 0x040fe40003fa4070 */
[----:B------:R-:W-:Y:S02]  /*efb0*/  ISETP.GT.U32.AND P0, PT, R0, R12, PT ;  /* 0x0000000c0000720c */ /* 0x000fe40003f04070 */
[----:B-1----:R-:W-:Y:S02]  /*efc0*/  IABS R7, R24 ;  /* 0x0000001800077213 */ /* 0x002fe40000000000 */
[----:B------:R-:W-:-:S07]  /*efd0*/  ISETP.GE.AND P2, PT, R22, RZ, PT ;  /* 0x000000ff1600720c */ /* 0x000fce0003f46270 */
[----:B------:R-:W-:Y:S01]  /*efe0*/  @!P5 IMAD.IADD R10, R10, 0x1, -R0 ;  /* 0x000000010a0ad824 */ /* 0x000fe200078e0a00 */
[----:B------:R-:W-:Y:S01]  /*eff0*/  ISETP.GT.U32.AND P5, PT, R0, R13, PT ;  /* 0x0000000d0000720c */ /* 0x000fe20003fa4070 */
[----:B------:R-:W-:-:S03]  /*f000*/  IMAD.HI.U32 R5, R4, R7, RZ ;  /* 0x0000000704057227 */ /* 0x000fc600078e00ff */
[----:B------:R-:W-:Y:S01]  /*f010*/  ISETP.GT.U32.AND P4, PT, R0, R10, PT ;  /* 0x0000000a0000720c */ /* 0x000fe20003f84070 */
[----:B------:R-:W-:Y:S02]  /*f020*/  IMAD.MOV R5, RZ, RZ, -R5 ;  /* 0x000000ffff057224 */ /* 0x000fe400078e0a05 */
[----:B------:R-:W-:Y:S02]  /*f030*/  @!P0 IMAD.IADD R12, R12, 0x1, -R0 ;  /* 0x000000010c0c8824 */ /* 0x000fe400078e0a00 */
[C---:B------:R-:W-:Y:S02]  /*f040*/  IMAD R7, R0.reuse, R5, R7 ;  /* 0x0000000500077224 */ /* 0x040fe400078e0207 */
[----:B------:R-:W-:Y:S02]  /*f050*/  @!P1 IMAD.MOV R12, RZ, RZ, -R12 ;  /* 0x000000ffff0c9224 */ /* 0x000fe400078e0a0c */
[--C-:B------:R-:W-:Y:S01]  /*f060*/  @!P5 IMAD.IADD R13, R13, 0x1, -R0.reuse ;  /* 0x000000010d0dd824 */ /* 0x100fe200078e0a00 */
[----:B------:R-:W-:Y:S01]  /*f070*/  IABS R8, R23 ;  /* 0x0000001700087213 */ /* 0x000fe20000000000 */
[----:B------:R-:W-:Y:S01]  /*f080*/  @!P2 IMAD.MOV R11, RZ, RZ, -R11 ;  /* 0x000000ffff0ba224 */ /* 0x000fe200078e0a0b */
[----:B------:R-:W-:Y:S01]  /*f090*/  ISETP.GT.U32.AND P1, PT, R0, R7, PT ;  /* 0x000000070000720c */ /* 0x000fe20003f24070 */
[----:B------:R-:W-:Y:S01]  /*f0a0*/  @!P6 IMAD.MOV R13, RZ, RZ, -R13 ;  /* 0x000000ffff0de224 */ /* 0x000fe200078e0a0d */
[----:B------:R-:W-:Y:S01]  /*f0b0*/  STL [R1+0x184], R12 ;  /* 0x0001840c01007387 */ /* 0x000fe20000100800 */
[----:B------:R-:W-:-:S02]  /*f0c0*/  @!P4 IMAD.IADD R10, R10, 0x1, -R0 ;  /* 0x000000010a0ac824 */ /* 0x000fc400078e0a00 */
[----:B------:R-:W-:Y:S01]  /*f0d0*/  IMAD.HI.U32 R15, R4, R8, RZ ;  /* 0x00000008040f7227 */ /* 0x000fe200078e00ff */
[----:B------:R-:W-:Y:S04]  /*f0e0*/  STL [R1+0x180], R11 ;  /* 0x0001800b01007387 */ /* 0x000fe80000100800 */
[----:B------:R-:W-:Y:S01]  /*f0f0*/  STL [R1+0x170], R13 ;  /* 0x0001700d01007387 */ /* 0x000fe20000100800 */
[----:B------:R-:W-:-:S03]  /*f100*/  IABS R6, R25 ;  /* 0x0000001900067213 */ /* 0x000fc60000000000 */
[----:B------:R-:W4:Y:S01]  /*f110*/  LDL.LU R60, [R1+0x5e0] ;  /* 0x0005e000013c7983 */ /* 0x000f220000300800 */
[----:B------:R-:W-:Y:S01]  /*f120*/  IMAD.MOV R15, RZ, RZ, -R15 ;  /* 0x000000ffff0f7224 */ /* 0x000fe200078e0a0f */
[----:B------:R-:W-:Y:S02]  /*f130*/  @!P3 IADD3 R10, -R10, RZ, RZ ;  /* 0x000000ff0a0ab210 */ /* 0x000fe40007ffe1ff */
[----:B------:R-:W2:Y:S01]  /*f140*/  LDL.LU R21, [R1+0x5e4] ;  /* 0x0005e40001157983 */ /* 0x000ea20000300800 */
[----:B------:R-:W-:Y:S01]  /*f150*/  IMAD R8, R0, R15, R8 ;  /* 0x0000000f00087224 */ /* 0x000fe200078e0208 */
[----:B------:R-:W-:Y:S01]  /*f160*/  IABS R5, R28 ;  /* 0x0000001c00057213 */ /* 0x000fe20000000000 */
[----:B------:R-:W-:Y:S01]  /*f170*/  @!P1 IMAD.IADD R7, R7, 0x1, -R0 ;  /* 0x0000000107079824 */ /* 0x000fe200078e0a00 */
[----:B------:R-:W-:Y:S01]  /*f180*/  ISETP.GE.AND P1, PT, R28, RZ, PT ;  /* 0x000000ff1c00720c */ /* 0x000fe20003f26270 */
[----:B------:R-:W-:Y:S01]  /*f190*/  IMAD.HI.U32 R15, R4, R6, RZ ;  /* 0x00000006040f7227 */ /* 0x000fe200078e00ff */
[----:B------:R0:W-:Y:S04]  /*f1a0*/  STL [R1+0x16c], R10 ;  /* 0x00016c0a01007387 */ /* 0x0001e80000100800 */
[----:B------:R-:W2:Y:S01]  /*f1b0*/  LDL.LU R28, [R1+0x5e8] ;  /* 0x0005e800011c7983 */ /* 0x000ea20000300800 */
[----:B------:R-:W-:-:S03]  /*f1c0*/  IMAD.MOV R15, RZ, RZ, -R15 ;  /* 0x000000ffff0f7224 */ /* 0x000fc600078e0a0f */
[----:B------:R-:W2:Y:S01]  /*f1d0*/  LDL.LU R22, [R1+0x5ec] ;  /* 0x0005ec0001167983 */ /* 0x000ea20000300800 */
[C---:B------:R-:W-:Y:S01]  /*f1e0*/  IMAD R6, R0.reuse, R15, R6 ;  /* 0x0000000f00067224 */ /* 0x040fe200078e0206 */
[C---:B------:R-:W-:Y:S02]  /*f1f0*/  ISETP.GT.U32.AND P0, PT, R0.reuse, R8, PT ;  /* 0x000000080000720c */ /* 0x040fe40003f04070 */
[----:B------:R-:W-:Y:S02]  /*f200*/  ISETP.GE.AND P2, PT, R23, RZ, PT ;  /* 0x000000ff1700720c */ /* 0x000fe40003f46270 */
[----:B------:R-:W-:Y:S01]  /*f210*/  ISETP.GT.U32.AND P5, PT, R0, R6, PT ;  /* 0x000000060000720c */ /* 0x000fe20003fa4070 */
[----:B------:R-:W2:Y:S08]  /*f220*/  LDL.LU R23, [R1+0x5f0] ;  /* 0x0005f00001177983 */ /* 0x000eb00000300800 */
[----:B------:R-:W-:-:S04]  /*f230*/  @!P0 IMAD.IADD R8, R8, 0x1, -R0 ;  /* 0x0000000108088824 */ /* 0x000fc800078e0a00 */
[----:B------:R-:W-:Y:S01]  /*f240*/  @!P5 IMAD.IADD R6, R6, 0x1, -R0 ;  /* 0x000000010606d824 */ /* 0x000fe200078e0a00 */
[C---:B------:R-:W-:Y:S02]  /*f250*/  ISETP.GT.U32.AND P5, PT, R0.reuse, R7, PT ;  /* 0x000000070000720c */ /* 0x040fe40003fa4070 */
[----:B------:R-:W-:Y:S02]  /*f260*/  ISETP.GT.U32.AND P0, PT, R0, R8, PT ;  /* 0x000000080000720c */ /* 0x000fe40003f04070 */
[----:B------:R-:W-:-:S09]  /*f270*/  ISETP.GE.AND P4, PT, R24, RZ, PT ;  /* 0x000000ff1800720c */ /* 0x000fd20003f86270 */
[--C-:B------:R-:W-:Y:S02]  /*f280*/  @!P5 IMAD.IADD R7, R7, 0x1, -R0.reuse ;  /* 0x000000010707d824 */ /* 0x100fe400078e0a00 */
[----:B------:R-:W-:Y:S02]  /*f290*/  @!P0 IMAD.IADD R8, R8, 0x1, -R0 ;  /* 0x0000000108088824 */ /* 0x000fe400078e0a00 */
[----:B0-----:R-:W-:Y:S02]  /*f2a0*/  IMAD.MOV.U32 R10, RZ, RZ, R7 ;  /* 0x000000ffff0a7224 */ /* 0x001fe400078e0007 */
[----:B------:R-:W-:Y:S02]  /*f2b0*/  @!P2 IMAD.MOV R8, RZ, RZ, -R8 ;  /* 0x000000ffff08a224 */ /* 0x000fe400078e0a08 */
[----:B------:R-:W-:Y:S01]  /*f2c0*/  @!P4 IMAD.MOV R10, RZ, RZ, -R10 ;  /* 0x000000ffff0ac224 */ /* 0x000fe200078e0a0a */
[----:B------:R-:W-:Y:S01]  /*f2d0*/  ISETP.GE.AND P0, PT, R25, RZ, PT ;  /* 0x000000ff1900720c */ /* 0x000fe20003f06270 */
[----:B------:R-:W-:Y:S01]  /*f2e0*/  IMAD.MOV.U32 R24, RZ, RZ, R33 ;  /* 0x000000ffff187224 */ /* 0x000fe200078e0021 */
[----:B------:R0:W-:Y:S01]  /*f2f0*/  STL [R1+0x160], R8 ;  /* 0x0001600801007387 */ /* 0x0001e20000100800 */
[----:B------:R-:W-:-:S02]  /*f300*/  IMAD.MOV.U32 R25, RZ, RZ, R32 ;  /* 0x000000ffff197224 */ /* 0x000fc400078e0020 */
[----:B------:R-:W-:Y:S01]  /*f310*/  IMAD.MOV.U32 R33, RZ, RZ, R34 ;  /* 0x000000ffff217224 */ /* 0x000fe200078e0022 */
[----:B------:R1:W-:Y:S01]  /*f320*/  STL [R1+0x140], R10 ;  /* 0x0001400a01007387 */ /* 0x0003e20000100800 */
[----:B------:R-:W-:Y:S01]  /*f330*/  IMAD.MOV.U32 R34, RZ, RZ, R35 ;  /* 0x000000ffff227224 */ /* 0x000fe200078e0023 */
[----:B------:R-:W-:Y:S01]  /*f340*/  IABS R18, R26 ;  /* 0x0000001a00127213 */ /* 0x000fe20000000000 */
[----:B------:R-:W-:Y:S01]  /*f350*/  IMAD.MOV.U32 R35, RZ, RZ, R38 ;  /* 0x000000ffff237224 */ /* 0x000fe200078e0026 */
[----:B------:R-:W-:Y:S01]  /*f360*/  ISETP.GE.AND P2, PT, R26, RZ, PT ;  /* 0x000000ff1a00720c */ /* 0x000fe20003f46270 */
[----:B------:R-:W-:Y:S02]  /*f370*/  IMAD.MOV.U32 R38, RZ, RZ, R39 ;  /* 0x000000ffff267224 */ /* 0x000fe400078e0027 */
[----:B------:R-:W-:Y:S02]  /*f380*/  IMAD.MOV.U32 R26, RZ, RZ, R30 ;  /* 0x000000ffff1a7224 */ /* 0x000fe400078e001e */
[----:B------:R-:W-:-:S02]  /*f390*/  IMAD.MOV.U32 R39, RZ, RZ, R48 ;  /* 0x000000ffff277224 */ /* 0x000fc400078e0030 */
[----:B------:R-:W-:Y:S02]  /*f3a0*/  IMAD.MOV.U32 R30, RZ, RZ, R51 ;  /* 0x000000ffff1e7224 */ /* 0x000fe400078e0033 */
[----:B---3--:R-:W-:Y:S01]  /*f3b0*/  IMAD.MOV.U32 R32, RZ, RZ, R40 ;  /* 0x000000ffff207224 */ /* 0x008fe200078e0028 */
[----:B------:R-:W-:Y:S02]  /*f3c0*/  MOV R40, R46 ;  /* 0x0000002e00287202 */ /* 0x000fe40000000f00 */
[----:B------:R-:W3:Y:S04]  /*f3d0*/  LDL.LU R46, [R1+0x610] ;  /* 0x00061000012e7983 */ /* 0x000ee80000300800 */
[----:B------:R-:W3:Y:S04]  /*f3e0*/  LDL.LU R48, [R1+0x624] ;  /* 0x0006240001307983 */ /* 0x000ee80000300800 */
[----:B------:R-:W3:Y:S01]  /*f3f0*/  LDL.LU R51, [R1+0x654] ;  /* 0x0006540001337983 */ /* 0x000ee20000300800 */
[----:B------:R-:W-:-:S04]  /*f400*/  IMAD.HI.U32 R11, R4, R18, RZ ;  /* 0x00000012040b7227 */ /* 0x000fc800078e00ff */
[----:B------:R-:W-:Y:S02]  /*f410*/  IMAD.MOV R11, RZ, RZ, -R11 ;  /* 0x000000ffff0b7224 */ /* 0x000fe400078e0a0b */
[----:B------:R-:W-:-:S04]  /*f420*/  IMAD.HI.U32 R12, R4, R5, RZ ;  /* 0x00000005040c7227 */ /* 0x000fc800078e00ff */
[----:B------:R-:W-:Y:S02]  /*f430*/  IMAD R18, R0, R11, R18 ;  /* 0x0000000b00127224 */ /* 0x000fe400078e0212 */
[----:B------:R-:W-:-:S03]  /*f440*/  IMAD.MOV R12, RZ, RZ, -R12 ;  /* 0x000000ffff0c7224 */ /* 0x000fc600078e0a0c */
[C---:B------:R-:W-:Y:S01]  /*f450*/  ISETP.GT.U32.AND P5, PT, R0.reuse, R18, PT ;  /* 0x000000120000720c */ /* 0x040fe20003fa4070 */
[----:B------:R-:W-:-:S05]  /*f460*/  IMAD R5, R0, R12, R5 ;  /* 0x0000000c00057224 */ /* 0x000fca00078e0205 */
[----:B------:R-:W-:Y:S02]  /*f470*/  ISETP.GT.U32.AND P3, PT, R0, R5, PT ;  /* 0x000000050000720c */ /* 0x000fe40003f64070 */
[----:B------:R-:W-:-:S05]  /*f480*/  IABS R16, R29 ;  /* 0x0000001d00107213 */ /* 0x000fca0000000000 */
[----:B------:R-:W-:Y:S02]  /*f490*/  @!P5 IMAD.IADD R18, R18, 0x1, -R0 ;  /* 0x000000011212d824 */ /* 0x000fe400078e0a00 */
[----:B------:R-:W-:-:S03]  /*f4a0*/  IMAD.HI.U32 R7, R4, R16, RZ ;  /* 0x0000001004077227 */ /* 0x000fc600078e00ff */
[C---:B------:R-:W-:Y:S01]  /*f4b0*/  ISETP.GT.U32.AND P5, PT, R0.reuse, R18, PT ;  /* 0x000000120000720c */ /* 0x040fe20003fa4070 */
[----:B------:R-:W-:Y:S01]  /*f4c0*/  @!P3 IMAD.IADD R5, R5, 0x1, -R0 ;  /* 0x000000010505b824 */ /* 0x000fe200078e0a00 */
[----:B------:R-:W-:Y:S01]  /*f4d0*/  IABS R17, R27 ;  /* 0x0000001b00117213 */ /* 0x000fe20000000000 */
[----:B------:R-:W-:Y:S01]  /*f4e0*/  IMAD.MOV R7, RZ, RZ, -R7 ;  /* 0x000000ffff077224 */ /* 0x000fe200078e0a07 */
[C---:B------:R-:W-:Y:S02]  /*f4f0*/  ISETP.GT.U32.AND P6, PT, R0.reuse, R6, PT ;  /* 0x000000060000720c */ /* 0x040fe40003fc4070 */
[----:B------:R-:W-:Y:S01]  /*f500*/  ISETP.GT.U32.AND P4, PT, R0, R5, PT ;  /* 0x000000050000720c */ /* 0x000fe20003f84070 */
[----:B0-----:R-:W-:-:S04]  /*f510*/  IMAD.HI.U32 R8, R4, R17, RZ ;  /* 0x0000001104087227 */ /* 0x001fc800078e00ff */
[----:B------:R-:W-:Y:S02]  /*f520*/  IMAD R16, R0, R7, R16 ;  /* 0x0000000700107224 */ /* 0x000fe400078e0210 */
[----:B------:R-:W-:Y:S02]  /*f530*/  IMAD.MOV R8, RZ, RZ, -R8 ;  /* 0x000000ffff087224 */ /* 0x000fe400078e0a08 */
[--C-:B------:R-:W-:Y:S01]  /*f540*/  @!P5 IMAD.IADD R18, R18, 0x1, -R0.reuse ;  /* 0x000000011212d824 */ /* 0x100fe200078e0a00 */
[C---:B------:R-:W-:Y:S01]  /*f550*/  ISETP.GT.U32.AND P5, PT, R0.reuse, R16, PT ;  /* 0x000000100000720c */ /* 0x040fe20003fa4070 */
[----:B------:R-:W-:Y:S01]  /*f560*/  IMAD R17, R0, R8, R17 ;  /* 0x0000000800117224 */ /* 0x000fe200078e0211 */
[----:B----4-:R-:W-:Y:S01]  /*f570*/  IABS R15, R60 ;  /* 0x0000003c000f7213 */ /* 0x010fe20000000000 */
[--C-:B------:R-:W-:Y:S01]  /*f580*/  @!P4 IMAD.IADD R5, R5, 0x1, -R0.reuse ;  /* 0x000000010505c824 */ /* 0x100fe200078e0a00 */
[----:B--2---:R-:W-:Y:S01]  /*f590*/  IABS R14, R21 ;  /* 0x00000015000e7213 */ /* 0x004fe20000000000 */
[----:B------:R-:W-:Y:S01]  /*f5a0*/  @!P6 IMAD.IADD R6, R6, 0x1, -R0 ;  /* 0x000000010606e824 */ /* 0x000fe200078e0a00 */
[----:B------:R-:W-:Y:S01]  /*f5b0*/  ISETP.GT.U32.AND P4, PT, R0, R17, PT ;  /* 0x000000110000720c */ /* 0x000fe20003f84070 */
[----:B------:R-:W-:-:S04]  /*f5c0*/  IMAD.HI.U32 R8, R4, R15, RZ ;  /* 0x0000000f04087227 */ /* 0x000fc800078e00ff */
[----:B------:R-:W-:-:S04]  /*f5d0*/  IMAD.HI.U32 R19, R4, R14, RZ ;  /* 0x0000000e04137227 */ /* 0x000fc800078e00ff */
[----:B------:R-:W-:Y:S01]  /*f5e0*/  IMAD.MOV R8, RZ, RZ, -R8 ;  /* 0x000000ffff087224 */ /* 0x000fe200078e0a08 */
[----:B------:R-:W-:Y:S01]  /*f5f0*/  IABS R7, R22 ;  /* 0x0000001600077213 */ /* 0x000fe20000000000 */
[----:B------:R-:W-:Y:S02]  /*f600*/  @!P5 IMAD.IADD R16, R16, 0x1, -R0 ;  /* 0x000000011010d824 */ /* 0x000fe400078e0a00 */
[----:B------:R-:W-:Y:S02]  /*f610*/  IMAD.MOV.U32 R20, RZ, RZ, R6 ;  /* 0x000000ffff147224 */ /* 0x000fe400078e0006 */
[----:B------:R-:W-:Y:S02]  /*f620*/  IMAD.MOV R19, RZ, RZ, -R19 ;  /* 0x000000ffff137224 */ /* 0x000fe400078e0a13 */
[C---:B------:R-:W-:Y:S02]  /*f630*/  IMAD R15, R0.reuse, R8, R15 ;  /* 0x00000008000f7224 */ /* 0x040fe400078e020f */
[----:B------:R-:W-:Y:S01]  /*f640*/  @!P0 IMAD.MOV R20, RZ, RZ, -R20 ;  /* 0x000000ffff148224 */ /* 0x000fe200078e0a14 */
[----:B------:R-:W-:Y:S01]  /*f650*/  ISETP.GT.U32.AND P0, PT, R0, R16, PT ;  /* 0x000000100000720c */ /* 0x000fe20003f04070 */
[----:B------:R-:W-:-:S04]  /*f660*/  IMAD.HI.U32 R11, R4, R7, RZ ;  /* 0x00000007040b7227 */ /* 0x000fc800078e00ff */
[C---:B------:R-:W-:Y:S02]  /*f670*/  IMAD R14, R0.reuse, R19, R14 ;  /* 0x00000013000e7224 */ /* 0x040fe400078e020e */
[--C-:B------:R-:W-:Y:S01]  /*f680*/  @!P4 IMAD.IADD R17, R17, 0x1, -R0.reuse ;  /* 0x000000011111c824 */ /* 0x100fe200078e0a00 */
[C---:B------:R-:W-:Y:S01]  /*f690*/  ISETP.GT.U32.AND P4, PT, R0.reuse, R15, PT ;  /* 0x0000000f0000720c */ /* 0x040fe20003f84070 */
[----:B------:R-:W-:Y:S01]  /*f6a0*/  IMAD.MOV R11, RZ, RZ, -R11 ;  /* 0x000000ffff0b7224 */ /* 0x000fe200078e0a0b */
[C---:B------:R-:W-:Y:S02]  /*f6b0*/  ISETP.GT.U32.AND P5, PT, R0.reuse, R14, PT ;  /* 0x0000000e0000720c */ /* 0x040fe40003fa4070 */
[----:B-1----:R-:W-:Y:S01]  /*f6c0*/  IABS R10, R23 ;  /* 0x00000017000a7213 */ /* 0x002fe20000000000 */
[----:B------:R-:W-:Y:S02]  /*f6d0*/  IMAD R7, R0, R11, R7 ;  /* 0x0000000b00077224 */ /* 0x000fe400078e0207 */
[----:B------:R-:W-:-:S02]  /*f6e0*/  @!P0 IMAD.IADD R16, R16, 0x1, -R0 ;  /* 0x0000000110108824 */ /* 0x000fc400078e0a00 */
[----:B------:R-:W-:Y:S01]  /*f6f0*/  IMAD.HI.U32 R8, R4, R10, RZ ;  /* 0x0000000a04087227 */ /* 0x000fe200078e00ff */
[----:B------:R-:W-:Y:S02]  /*f700*/  ISETP.GT.U32.AND P0, PT, R0, R7, PT ;  /* 0x000000070000720c */ /* 0x000fe40003f04070 */
[----:B------:R-:W-:Y:S01]  /*f710*/  ISETP.GE.AND P3, PT, R29, RZ, PT ;  /* 0x000000ff1d00720c */ /* 0x000fe20003f66270 */
[----:B------:R-:W-:Y:S02]  /*f720*/  @!P4 IMAD.IADD R15, R15, 0x1, -R0 ;  /* 0x000000010f0fc824 */ /* 0x000fe400078e0a00 */
[----:B------:R-:W-:Y:S01]  /*f730*/  IMAD.MOV.U32 R29, RZ, RZ, R31 ;  /* 0x000000ffff1d7224 */ /* 0x000fe200078e001f */
[----:B------:R-:W-:Y:S01]  /*f740*/  @!P5 IADD3 R14, R14, -R0, RZ ;  /* 0x800000000e0ed210 */ /* 0x000fe20007ffe0ff */
[----:B------:R-:W-:Y:S02]  /*f750*/  IMAD.MOV R8, RZ, RZ, -R8 ;  /* 0x000000ffff087224 */ /* 0x000fe400078e0a08 */
[----:B------:R-:W-:Y:S01]  /*f760*/  @!P1 IMAD.MOV R5, RZ, RZ, -R5 ;  /* 0x000000ffff059224 */ /* 0x000fe200078e0a05 */
[C---:B------:R-:W-:Y:S01]  /*f770*/  ISETP.GT.U32.AND P1, PT, R0.reuse, R15, PT ;  /* 0x0000000f0000720c */ /* 0x040fe20003f24070 */
[----:B------:R-:W-:Y:S01]  /*f780*/  IMAD R10, R0, R8, R10 ;  /* 0x00000008000a7224 */ /* 0x000fe200078e020a */
[----:B------:R-:W-:-:S02]  /*f790*/  IABS R8, R29 ;  /* 0x0000001d00087213 */ /* 0x000fc40000000000 */
[----:B------:R-:W-:Y:S01]  /*f7a0*/  ISETP.GT.U32.AND P5, PT, R0, R14, PT ;  /* 0x0000000e0000720c */ /* 0x000fe20003fa4070 */
[----:B------:R-:W-:Y:S01]  /*f7b0*/  @!P0 IMAD.IADD R7, R7, 0x1, -R0 ;  /* 0x0000000107078824 */ /* 0x000fe200078e0a00 */
[----:B------:R-:W-:Y:S01]  /*f7c0*/  ISETP.GE.AND P0, PT, R21, RZ, PT ;  /* 0x000000ff1500720c */ /* 0x000fe20003f06270 */
[----:B------:R-:W-:Y:S01]  /*f7d0*/  IMAD.HI.U32 R19, R4, R8, RZ ;  /* 0x0000000804137227 */ /* 0x000fe200078e00ff */
[----:B------:R-:W-:-:S03]  /*f7e0*/  ISETP.GT.U32.AND P4, PT, R0, R17, PT ;  /* 0x000000110000720c */ /* 0x000fc60003f84070 */
[----:B------:R-:W-:Y:S02]  /*f7f0*/  IMAD.MOV R19, RZ, RZ, -R19 ;  /* 0x000000ffff137224 */ /* 0x000fe400078e0a13 */
[----:B------:R-:W-:Y:S01]  /*f800*/  @!P1 IMAD.IADD R15, R15, 0x1, -R0 ;  /* 0x000000010f0f9824 */ /* 0x000fe200078e0a00 */
[C---:B------:R-:W-:Y:S01]  /*f810*/  ISETP.GT.U32.AND P1, PT, R0.reuse, R10, PT ;  /* 0x0000000a0000720c */ /* 0x040fe20003f24070 */
[----:B------:R-:W-:Y:S01]  /*f820*/  IMAD R8, R0, R19, R8 ;  /* 0x0000001300087224 */ /* 0x000fe200078e0208 */
[----:B------:R-:W-:Y:S01]  /*f830*/  ISETP.GE.AND P6, PT, R27, RZ, PT ;  /* 0x000000ff1b00720c */ /* 0x000fe20003fc6270 */
[----:B------:R-:W-:Y:S01]  /*f840*/  @!P5 IMAD.IADD R14, R14, 0x1, -R0 ;  /* 0x000000010e0ed824 */ /* 0x000fe200078e0a00 */
[----:B------:R-:W-:-:S03]  /*f850*/  ISETP.GE.AND P5, PT, R60, RZ, PT ;  /* 0x000000ff3c00720c */ /* 0x000fc60003fa6270 */
[----:B------:R-:W-:Y:S01]  /*f860*/  @!P0 IMAD.MOV R14, RZ, RZ, -R14 ;  /* 0x000000ffff0e8224 */ /* 0x000fe200078e0a0e */
[----:B------:R-:W-:Y:S01]  /*f870*/  ISETP.GT.U32.AND P0, PT, R0, R8, PT ;  /* 0x000000080000720c */ /* 0x000fe20003f04070 */
[----:B------:R-:W-:Y:S02]  /*f880*/  IMAD.MOV.U32 R27, RZ, RZ, R30 ;  /* 0x000000ffff1b7224 */ /* 0x000fe400078e001e */
[----:B------:R-:W-:Y:S02]  /*f890*/  IMAD.MOV.U32 R30, RZ, RZ, R32 ;  /* 0x000000ffff1e7224 */ /* 0x000fe400078e0020 */
[----:B------:R-:W-:Y:S02]  /*f8a0*/  IMAD.MOV.U32 R32, RZ, RZ, R37 ;  /* 0x000000ffff207224 */ /* 0x000fe400078e0025 */
[----:B------:R-:W-:Y:S01]  /*f8b0*/  @!P4 IMAD.IADD R17, R17, 0x1, -R0 ;  /* 0x000000011111c824 */ /* 0x000fe200078e0a00 */
[----:B------:R-:W-:Y:S01]  /*f8c0*/  @!P1 IADD3 R10, R10, -R0, RZ ;  /* 0x800000000a0a9210 */ /* 0x000fe20007ffe0ff */
[----:B------:R-:W-:Y:S01]  /*f8d0*/  IMAD.MOV.U32 R31, RZ, RZ, R41 ;  /* 0x000000ffff1f7224 */ /* 0x000fe200078e0029 */
[----:B------:R-:W-:Y:S01]  /*f8e0*/  IABS R12, R28 ;  /* 0x0000001c000c7213 */ /* 0x000fe20000000000 */
[----:B------:R-:W-:Y:S01]  /*f8f0*/  IMAD.MOV.U32 R41, RZ, RZ, R58 ;  /* 0x000000ffff297224 */ /* 0x000fe200078e003a */
[----:B------:R-:W-:Y:S01]  /*f900*/  ISETP.GE.AND P1, PT, R28, RZ, PT ;  /* 0x000000ff1c00720c */ /* 0x000fe20003f26270 */
[----:B------:R-:W-:Y:S01]  /*f910*/  @!P2 IMAD.MOV R18, RZ, RZ, -R18 ;  /* 0x000000ffff12a224 */ /* 0x000fe200078e0a12 */
[----:B------:R-:W2:Y:S01]  /*f920*/  LDL.LU R58, [R1+0x684] ;  /* 0x00068400013a7983 */ /* 0x000ea20000300800 */
[----:B------:R-:W-:-:S02]  /*f930*/  @!P6 IMAD.MOV R17, RZ, RZ, -R17 ;  /* 0x000000ffff11e224 */ /* 0x000fc400078e0a11 */
[----:B------:R-:W-:Y:S01]  /*f940*/  IMAD.MOV.U32 R28, RZ, RZ, R30 ;  /* 0x000000ffff1c7224 */ /* 0x000fe200078e001e */
[----:B------:R0:W-:Y:S01]  /*f950*/  STL [R1+0x13c], R20 ;  /* 0x00013c1401007387 */ /* 0x0001e20000100800 */
[----:B------:R-:W-:Y:S02]  /*f960*/  @!P3 IMAD.MOV R16, RZ, RZ, -R16 ;  /* 0x000000ffff10b224 */ /* 0x000fe400078e0a10 */
[----:B------:R-:W-:Y:S01]  /*f970*/  @!P5 IMAD.MOV R15, RZ, RZ, -R15 ;  /* 0x000000ffff0fd224 */ /* 0x000fe200078e0a0f */
[----:B------:R1:W-:Y:S01]  /*f980*/  STL [R1+0x138], R5 ;  /* 0x0001380501007387 */ /* 0x0003e20000100800 */
[----:B------:R-:W-:Y:S01]  /*f990*/  @!P0 IMAD.IADD R8, R8, 0x1, -R0 ;  /* 0x0000000108088824 */ /* 0x000fe200078e0a00 */
[----:B------:R-:W-:Y:S01]  /*f9a0*/  ISETP.GE.AND P0, PT, R29, RZ, PT ;  /* 0x000000ff1d00720c */ /* 0x000fe20003f06270 */
[----:B------:R-:W-:Y:S02]  /*f9b0*/  IMAD.MOV.U32 R29, RZ, RZ, R31 ;  /* 0x000000ffff1d7224 */ /* 0x000fe400078e001f */
[----:B------:R-:W-:-:S02]  /*f9c0*/  IMAD.MOV.U32 R31, RZ, RZ, R34 ;  /* 0x000000ffff1f7224 */ /* 0x000fc400078e0022 */
[----:B------:R-:W-:Y:S02]  /*f9d0*/  IMAD.MOV.U32 R34, RZ, RZ, R35 ;  /* 0x000000ffff227224 */ /* 0x000fe400078e0023 */
[----:B------:R-:W-:-:S04]  /*f9e0*/  IMAD.HI.U32 R13, R4, R12, RZ ;  /* 0x0000000c040d7227 */ /* 0x000fc800078e00ff */
[----:B------:R-:W-:Y:S01]  /*f9f0*/  IMAD.MOV R13, RZ, RZ, -R13 ;  /* 0x000000ffff0d7224 */ /* 0x000fe200078e0a0d */
[----:B------:R-:W-:-:S03]  /*fa00*/  IABS R6, R24 ;  /* 0x0000001800067213 */ /* 0x000fc60000000000 */
[----:B------:R-:W-:Y:S02]  /*fa10*/  IMAD R12, R0, R13, R12 ;  /* 0x0000000d000c7224 */ /* 0x000fe400078e020c */
[----:B------:R-:W-:-:S03]  /*fa20*/  IMAD.HI.U32 R13, R4, R6, RZ ;  /* 0x00000006040d7227 */ /* 0x000fc600078e00ff */
[----:B------:R-:W-:Y:S01]  /*fa30*/  ISETP.GT.U32.AND P4, PT, R0, R12, PT ;  /* 0x0000000c0000720c */ /* 0x000fe20003f84070 */
[----:B------:R-:W-:-:S04]  /*fa40*/  IMAD.MOV R13, RZ, RZ, -R13 ;  /* 0x000000ffff0d7224 */ /* 0x000fc800078e0a0d */
[----:B------:R-:W-:Y:S01]  /*fa50*/  IMAD R6, R0, R13, R6 ;  /* 0x0000000d00067224 */ /* 0x000fe200078e0206 */
[----:B------:R-:W-:-:S07]  /*fa60*/  IABS R11, R25 ;  /* 0x00000019000b7213 */ /* 0x000fce0000000000 */
[----:B------:R-:W-:Y:S01]  /*fa70*/  @!P4 IMAD.IADD R12, R12, 0x1, -R0 ;  /* 0x000000010c0cc824 */ /* 0x000fe200078e0a00 */
[----:B------:R-:W-:Y:S01]  /*fa80*/  ISETP.GT.U32.AND P4, PT, R0, R6, PT ;  /* 0x000000060000720c */ /* 0x000fe20003f84070 */
[----:B0-----:R-:W-:Y:S01]  /*fa90*/  IMAD.HI.U32 R20, R4, R11, RZ ;  /* 0x0000000b04147227 */ /* 0x001fe200078e00ff */
[----:B-1----:R-:W-:-:S03]  /*faa0*/  IABS R5, R26 ;  /* 0x0000001a00057213 */ /* 0x002fc60000000000 */
[----:B------:R-:W-:Y:S01]  /*fab0*/  IMAD.MOV R20, RZ, RZ, -R20 ;  /* 0x000000ffff147224 */ /* 0x000fe200078e0a14 */
[----:B------:R-:W-:-:S03]  /*fac0*/  ISETP.GT.U32.AND P2, PT, R0, R12, PT ;  /* 0x0000000c0000720c */ /* 0x000fc60003f44070 */
[----:B------:R-:W-:Y:S02]  /*fad0*/  IMAD R11, R0, R20, R11 ;  /* 0x00000014000b7224 */ /* 0x000fe400078e020b */
[----:B------:R-:W-:-:S04]  /*fae0*/  IMAD.HI.U32 R13, R4, R5, RZ ;  /* 0x00000005040d7227 */ /* 0x000fc800078e00ff */
[----:B------:R-:W-:Y:S01]  /*faf0*/  @!P4 IMAD.IADD R6, R6, 0x1, -R0 ;  /* 0x000000010606c824 */ /* 0x000fe200078e0a00 */
[----:B------:R-:W-:Y:S01]  /*fb00*/  ISETP.GT.U32.AND P4, PT, R0, R7, PT ;  /* 0x000000070000720c */ /* 0x000fe20003f84070 */
[----:B---3--:R-:W-:Y:S02]  /*fb10*/  IMAD.MOV.U32 R37, RZ, RZ, R46 ;  /* 0x000000ffff257224 */ /* 0x008fe400078e002e */
[----:B------:R-:W-:Y:S02]  /*fb20*/  IMAD.MOV.U32 R46, RZ, RZ, R48 ;  /* 0x000000ffff2e7224 */ /* 0x000fe400078e0030 */
[----:B------:R-:W-:Y:S02]  /*fb30*/  IMAD.MOV.U32 R30, RZ, RZ, R37 ;  /* 0x000000ffff1e7224 */ /* 0x000fe400078e0025 */
[----:B------:R-:W-:Y:S02]  /*fb40*/  IMAD.MOV.U32 R48, RZ, RZ, R51 ;  /* 0x000000ffff307224 */ /* 0x000fe400078e0033 */
[----:B------:R-:W-:Y:S01]  /*fb50*/  IMAD.MOV.U32 R37, RZ, RZ, R38 ;  /* 0x000000ffff257224 */ /* 0x000fe200078e0026 */
[----:B------:R-:W3:Y:S01]  /*fb60*/  LDL.LU R51, [R1+0x664] ;  /* 0x0006640001337983 */ /* 0x000ee20000300800 */
[----:B------:R-:W-:-:S02]  /*fb70*/  IMAD.MOV.U32 R38, RZ, RZ, R47 ;  /* 0x000000ffff267224 */ /* 0x000fc400078e002f */
[----:B------:R-:W-:Y:S01]  /*fb80*/  IMAD.MOV.U32 R47, RZ, RZ, R48 ;  /* 0x000000ffff2f7224 */ /* 0x000fe200078e0030 */
[----:B------:R-:W-:Y:S01]  /*fb90*/  STL [R1+0x130], R18 ;  /* 0x0001301201007387 */ /* 0x000fe20000100800 */
[----:B------:R-:W-:Y:S02]  /*fba0*/  IMAD.MOV.U32 R48, RZ, RZ, R53 ;  /* 0x000000ffff307224 */ /* 0x000fe400078e0035 */
[----:B------:R-:W-:Y:S01]  /*fbb0*/  IMAD.MOV.U32 R53, RZ, RZ, R59 ;  /* 0x000000ffff357224 */ /* 0x000fe200078e003b */
[----:B------:R-:W-:Y:S01]  /*fbc0*/  STL [R1+0x12c], R17 ;  /* 0x00012c1101007387 */ /* 0x000fe20000100800 */
[----:B------:R-:W-:-:S03]  /*fbd0*/  IMAD.MOV.U32 R35, RZ, RZ, R46 ;  /* 0x000000ffff237224 */ /* 0x000fc600078e002e */
[----:B------:R-:W-:Y:S04]  /*fbe0*/  STL [R1+0x120], R16 ;  /* 0x0001201001007387 */ /* 0x000fe80000100800 */
[----:B------:R-:W4:Y:S04]  /*fbf0*/  LDL.LU R59, [R1+0x678] ;  /* 0x00067800013b7983 */ /* 0x000f280000300800 */
[----:B------:R0:W-:Y:S04]  /*fc00*/  STL [R1+0xe4], R15 ;  /* 0x0000e40f01007387 */ /* 0x0001e80000100800 */
[----:B------:R1:W-:Y:S04]  /*fc10*/  STL [R1+0xdc], R14 ;  /* 0x0000dc0e01007387 */ /* 0x0003e80000100800 */
[----:B------:R-:W2:Y:S01]  /*fc20*/  LDL.LU R46, [R1+0x650] ;  /* 0x00065000012e7983 */ /* 0x000ea20000300800 */
[C---:B------:R-:W-:Y:S01]  /*fc30*/  ISETP.GT.U32.AND P5, PT, R0.reuse, R11, PT ;  /* 0x0000000b0000720c */ /* 0x040fe20003fa4070 */
[----:B------:R-:W-:Y:S01]  /*fc40*/  IMAD.MOV R13, RZ, RZ, -R13 ;  /* 0x000000ffff0d7224 */ /* 0x000fe200078e0a0d */
[----:B------:R-:W-:-:S02]  /*fc50*/  ISETP.GT.U32.AND P3, PT, R0, R10, PT ;  /* 0x0000000a0000720c */ /* 0x000fc40003f64070 */
[C---:B------:R-:W-:Y:S01]  /*fc60*/  ISETP.GT.U32.AND P6, PT, R0.reuse, R6, PT ;  /* 0x000000060000720c */ /* 0x040fe20003fc4070 */
[----:B------:R-:W-:Y:S02]  /*fc70*/  IMAD R5, R0, R13, R5 ;  /* 0x0000000d00057224 */ /* 0x000fe400078e0205 */
[--C-:B------:R-:W-:Y:S01]  /*fc80*/  @!P2 IMAD.IADD R12, R12, 0x1, -R0.reuse ;  /* 0x000000010c0ca824 */ /* 0x100fe200078e0a00 */
[----:B------:R-:W-:Y:S01]  /*fc90*/  ISETP.GE.AND P2, PT, R22, RZ, PT ;  /* 0x000000ff1600720c */ /* 0x000fe20003f46270 */
[----:B------:R-:W-:Y:S01]  /*fca0*/  @!P4 IMAD.IADD R7, R7, 0x1, -R0 ;  /* 0x000000010707c824 */ /* 0x000fe200078e0a00 */
[----:B------:R-:W-:Y:S01]  /*fcb0*/  ISETP.GT.U32.AND P4, PT, R0, R5, PT ;  /* 0x000000050000720c */ /* 0x000fe20003f84070 */
[----:B0-----:R-:W-:Y:S01]  /*fcc0*/  IMAD.MOV.U32 R15, RZ, RZ, R12 ;  /* 0x000000ffff0f7224 */ /* 0x001fe200078e000c */
[----:B------:R-:W-:Y:S01]  /*fcd0*/  IABS R13, R27 ;  /* 0x0000001b000d7213 */ /* 0x000fe20000000000 */
[--C-:B------:R-:W-:Y:S02]  /*fce0*/  @!P5 IMAD.IADD R11, R11, 0x1, -R0.reuse ;  /* 0x000000010b0bd824 */ /* 0x100fe400078e0a00 */
[----:B------:R-:W-:Y:S01]  /*fcf0*/  @!P3 IMAD.IADD R10, R10, 0x1, -R0 ;  /* 0x000000010a0ab824 */ /* 0x000fe200078e0a00 */
[----:B------:R-:W-:Y:S01]  /*fd00*/  ISETP.GE.AND P3, PT, R23, RZ, PT ;  /* 0x000000ff1700720c */ /* 0x000fe20003f66270 */
[----:B-1----:R-:W-:-:S04]  /*fd10*/  IMAD.HI.U32 R14, R4, R13, RZ ;  /* 0x0000000d040e7227 */ /* 0x002fc800078e00ff */
[--C-:B------:R-:W-:Y:S01]  /*fd20*/  @!P6 IMAD.IADD R6, R6, 0x1, -R0.reuse ;  /* 0x000000010606e824 */ /* 0x100fe200078e0a00 */
[----:B------:R-:W-:Y:S01]  /*fd30*/  ISETP.GE.AND P6, PT, R24, RZ, PT ;  /* 0x000000ff1800720c */ /* 0x000fe20003fc6270 */
[----:B------:R-:W-:Y:S01]  /*fd40*/  @!P1 IMAD.MOV R15, RZ, RZ, -R15 ;  /* 0x000000ffff0f9224 */ /* 0x000fe200078e0a0f */
[----:B------:R-:W-:Y:S01]  /*fd50*/  ISETP.GT.U32.AND P1, PT, R0, R11, PT ;  /* 0x0000000b0000720c */ /* 0x000fe20003f24070 */
[----:B------:R-:W-:Y:S01]  /*fd60*/  @!P2 IMAD.MOV R7, RZ, RZ, -R7 ;  /* 0x000000ffff07a224 */ /* 0x000fe200078e0a07 */
[----:B------:R-:W-:Y:S01]  /*fd70*/  IADD3 R14, -R14, RZ, RZ ;  /* 0x000000ff0e0e7210 */ /* 0x000fe20007ffe1ff */
[----:B------:R-:W-:Y:S01]  /*fd80*/  @!P4 IMAD.IADD R5, R5, 0x1, -R0 ;  /* 0x000000010505c824 */ /* 0x000fe200078e0a00 */
[----:B------:R-:W-:Y:S02]  /*fd90*/  ISETP.GE.AND P5, PT, R25, RZ, PT ;  /* 0x000000ff1900720c */ /* 0x000fe40003fa6270 */
[C---:B------:R-:W-:Y:S01]  /*fda0*/  ISETP.GT.U32.AND P4, PT, R0.reuse, R8, PT ;  /* 0x000000080000720c */ /* 0x040fe20003f84070 */
[----:B------:R-:W-:Y:S01]  /*fdb0*/  IMAD R12, R0, R14, R13 ;  /* 0x0000000e000c7224 */ /* 0x000fe200078e020d */
[----:B------:R-:W-:Y:S01]  /*fdc0*/  STL [R1+0xd8], R15 ;  /* 0x0000d80f01007387 */ /* 0x000fe20000100800 */
[----:B------:R-:W-:-:S03]  /*fdd0*/  @!P3 IMAD.MOV R10, RZ, RZ, -R10 ;  /* 0x000000ffff0ab224 */ /* 0x000fc600078e0a0a */
[----:B------:R0:W-:Y:S01]  /*fde0*/  STL [R1+0xac], R7 ;  /* 0x0000ac0701007387 */ /* 0x0001e20000100800 */
[----:B------:R-:W-:Y:S01]  /*fdf0*/  @!P6 IMAD.MOV R6, RZ, RZ, -R6 ;  /* 0x000000ffff06e224 */ /* 0x000fe200078e0a06 */
[----:B------:R-:W-:Y:S01]  /*fe00*/  ISETP.GT.U32.AND P6, PT, R0, R12, PT ;  /* 0x0000000c0000720c */ /* 0x000fe20003fc4070 */
[----:B------:R-:W-:Y:S01]  /*fe10*/  @!P1 IMAD.IADD R11, R11, 0x1, -R0 ;  /* 0x000000010b0b9824 */ /* 0x000fe200078e0a00 */
[----:B------:R1:W-:Y:S01]  /*fe20*/  STL [R1+0x7c], R10 ;  /* 0x00007c0a01007387 */ /* 0x0003e20000100800 */
[----:B0-----:R-:W-:-:S03]  /*fe30*/  IABS R7, R28 ;  /* 0x0000001c00077213 */ /* 0x001fc60000000000 */
[----:B------:R-:W-:Y:S02]  /*fe40*/  @!P5 IADD3 R11, -R11, RZ, RZ ;  /* 0x000000ff0b0bd210 */ /* 0x000fe40007ffe1ff */
[----:B-1----:R-:W-:Y:S01]  /*fe50*/  IMAD.HI.U32 R10, R4, R7, RZ ;  /* 0x00000007040a7227 */ /* 0x002fe200078e00ff */
[----:B------:R0:W-:Y:S03]  /*fe60*/  STL [R1+0x78], R6 ;  /* 0x0000780601007387 */ /* 0x0001e60000100800 */
[----:B------:R-:W-:Y:S02]  /*fe70*/  @!P4 IMAD.IADD R8, R8, 0x1, -R0 ;  /* 0x000000010808c824 */ /* 0x000fe400078e0a00 */
[----:B------:R-:W-:Y:S01]  /*fe80*/  IMAD.MOV R10, RZ, RZ, -R10 ;  /* 0x000000ffff0a7224 */ /* 0x000fe200078e0a0a */
[----:B------:R1:W-:Y:S03]  /*fe90*/  STL [R1+0x5c], R11 ;  /* 0x00005c0b01007387 */ /* 0x0003e60000100800 */
[----:B------:R-:W-:Y:S01]  /*fea0*/  IMAD R7, R0, R10, R7 ;  /* 0x0000000a00077224 */ /* 0x000fe200078e0207 */
[----:B0-----:R-:W-:Y:S01]  /*feb0*/  IABS R6, R29 ;  /* 0x0000001d00067213 */ /* 0x001fe20000000000 */
[----:B------:R-:W-:-:S02]  /*fec0*/  @!P6 IMAD.IADD R12, R12, 0x1, -R0 ;  /* 0x000000010c0ce824 */ /* 0x000fc400078e0a00 */
[----:B-1----:R-:W-:Y:S01]  /*fed0*/  IMAD.MOV.U32 R11, RZ, RZ, R8 ;  /* 0x000000ffff0b7224 */ /* 0x002fe200078e0008 */
[----:B------:R-:W-:-:S03]  /*fee0*/  ISETP.GT.U32.AND P2, PT, R0, R5, PT ;  /* 0x000000050000720c */ /* 0x000fc60003f44070 */
[----:B------:R-:W-:Y:S01]  /*fef0*/  @!P0 IMAD.MOV R11, RZ, RZ, -R11 ;  /* 0x000000ffff0b8224 */ /* 0x000fe200078e0a0b */
[----:B------:R-:W-:Y:S01]  /*ff00*/  ISETP.GT.U32.AND P0, PT, R0, R7, PT ;  /* 0x000000070000720c */ /* 0x000fe20003f04070 */
[----:B------:R-:W-:Y:S01]  /*ff10*/  IMAD.HI.U32 R8, R4, R6, RZ ;  /* 0x0000000604087227 */ /* 0x000fe200078e00ff */
[----:B------:R-:W-:Y:S02]  /*ff20*/  ISETP.GT.U32.AND P6, PT, R0, R12, PT ;  /* 0x0000000c0000720c */ /* 0x000fe40003fc4070 */
[----:B------:R-:W-:Y:S01]  /*ff30*/  ISETP.GE.AND P3, PT, R26, RZ, PT ;  /* 0x000000ff1a00720c */ /* 0x000fe20003f66270 */
[----:B------:R-:W-:-:S04]  /*ff40*/  IMAD.MOV R8, RZ, RZ, -R8 ;  /* 0x000000ffff087224 */ /* 0x000fc800078e0a08 */
[----:B------:R-:W-:Y:S02]  /*ff50*/  IMAD R6, R0, R8, R6 ;  /* 0x0000000800067224 */ /* 0x000fe400078e0206 */
[--C-:B------:R-:W-:Y:S02]  /*ff60*/  @!P2 IMAD.IADD R5, R5, 0x1, -R0.reuse ;  /* 0x000000010505a824 */ /* 0x100fe400078e0a00 */
[--C-:B------:R-:W-:Y:S02]  /*ff70*/  @!P0 IMAD.IADD R7, R7, 0x1, -R0.reuse ;  /* 0x0000000107078824 */ /* 0x100fe400078e0a00 */
[----:B------:R-:W-:Y:S01]  /*ff80*/  @!P6 IMAD.IADD R12, R12, 0x1, -R0 ;  /* 0x000000010c0ce824 */ /* 0x000fe200078e0a00 */
[C---:B------:R-:W-:Y:S01]  /*ff90*/  ISETP.GT.U32.AND P6, PT, R0.reuse, R6, PT ;  /* 0x000000060000720c */ /* 0x040fe20003fc4070 */
[----:B------:R-:W-:Y:S01]  /*ffa0*/  IMAD.MOV.U32 R10, RZ, RZ, R5 ;  /* 0x000000ffff0a7224 */ /* 0x000fe200078e0005 */
[----:B------:R-:W-:Y:S02]  /*ffb0*/  IABS R5, R30 ;  /* 0x0000001e00057213 */ /* 0x000fe40000000000 */
[----:B------:R-:W-:Y:S01]  /*ffc0*/  ISETP.GT.U32.AND P0, PT, R0, R7, PT ;  /* 0x000000070000720c */ /* 0x000fe20003f04070 */
[----:B------:R-:W-:Y:S01]  /*ffd0*/  @!P3 IMAD.MOV R10, RZ, RZ, -R10 ;  /* 0x000000ffff0ab224 */ /* 0x000fe200078e0a0a */
[----:B------:R0:W-:Y:S01]  /*ffe0*/  STL [R1+0x58], R11 ;  /* 0x0000580b01007387 */ /* 0x0001e20000100800 */
[----:B------:R-:W-:-:S02]  /*fff0*/  IABS R14, R31 ;  /* 0x0000001f000e7213 */ /* 0x000fc40000000000 */
[----:B------:R-:W-:Y:S01]  /*10000*/  ISETP.GE.AND P4, PT, R28, RZ, PT ;  /* 0x000000ff1c00720c */ /* 0x000fe20003f86270 */
[----:B------:R1:W-:Y:S01]  /*10010*/  STL [R1+0x54], R10 ;  /* 0x0000540a01007387 */ /* 0x0003e20000100800 */
[----:B0-----:R-:W-:-:S04]  /*10020*/  IMAD.HI.U32 R11, R4, R5, RZ ;  /* 0x00000005040b7227 */ /* 0x001fc800078e00ff */
[----:B-1----:R-:W-:-:S04]  /*10030*/  IMAD.HI.U32 R10, R4, R14, RZ ;  /* 0x0000000e040a7227 */ /* 0x002fc800078e00ff */
[----:B------:R-:W-:Y:S01]  /*10040*/  IMAD.MOV R11, RZ, RZ, -R11 ;  /* 0x000000ffff0b7224 */ /* 0x000fe200078e0a0b */
[----:B------:R-:W-:Y:S01]  /*10050*/  IABS R13, R32 ;  /* 0x00000020000d7213 */ /* 0x000fe20000000000 */
[----:B------:R-:W-:Y:S02]  /*10060*/  @!P6 IMAD.IADD R6, R6, 0x1, -R0 ;  /* 0x000000010606e824 */ /* 0x000fe400078e0a00 */
[----:B------:R-:W-:Y:S02]  /*10070*/  IMAD.MOV R10, RZ, RZ, -R10 ;  /* 0x000000ffff0a7224 */ /* 0x000fe400078e0a0a */
[C---:B------:R-:W-:Y:S02]  /*10080*/  IMAD R5, R0.reuse, R11, R5 ;  /* 0x0000000b00057224 */ /* 0x040fe400078e0205 */
[----:B------:R-:W-:Y:S01]  /*10090*/  @!P0 IMAD.IADD R7, R7, 0x1, -R0 ;  /* 0x0000000107078824 */ /* 0x000fe200078e0a00 */
[C---:B------:R-:W-:Y:S01]  /*100a0*/  ISETP.GT.U32.AND P6, PT, R0.reuse, R6, PT ;  /* 0x000000060000720c */ /* 0x040fe20003fc4070 */
[----:B------:R-:W-:Y:S01]  /*100b0*/  IMAD.MOV.U32 R15, RZ, RZ, R12 ;  /* 0x000000ffff0f7224 */ /* 0x000fe200078e000c */
[C---:B------:R-:W-:Y:S01]  /*100c0*/  ISETP.GT.U32.AND P0, PT, R0.reuse, R5, PT ;  /* 0x000000050000720c */ /* 0x040fe20003f04070 */
[----:B------:R-:W-:-:S02]  /*100d0*/  IMAD R14, R0, R10, R14 ;  /* 0x0000000a000e7224 */ /* 0x000fc400078e020e */
[----:B------:R-:W-:Y:S02]  /*100e0*/  IMAD.MOV.U32 R12, RZ, RZ, R7 ;  /* 0x000000ffff0c7224 */ /* 0x000fe400078e0007 */
[----:B------:R-:W-:Y:S01]  /*100f0*/  IMAD.HI.U32 R8, R4, R13, RZ ;  /* 0x0000000d04087227 */ /* 0x000fe200078e00ff */
[----:B------:R-:W-:-:S03]  /*10100*/  ISETP.GE.AND P1, PT, R27, RZ, PT ;  /* 0x000000ff1b00720c */ /* 0x000fc60003f26270 */
[----:B------:R-:W-:Y:S01]  /*10110*/  @!P4 IMAD.MOV R12, RZ, RZ, -R12 ;  /* 0x000000ffff0cc224 */ /* 0x000fe200078e0a0c */
[----:B------:R-:W-:Y:S01]  /*10120*/  ISETP.GT.U32.AND P4, PT, R0, R14, PT ;  /* 0x0000000e0000720c */ /* 0x000fe20003f84070 */
[----:B------:R-:W-:-:S04]  /*10130*/  IMAD.MOV R8, RZ, RZ, -R8 ;  /* 0x000000ffff087224 */ /* 0x000fc800078e0a08 */
[----:B------:R-:W-:Y:S02]  /*10140*/  IMAD R13, R0, R8, R13 ;  /* 0x00000008000d7224 */ /* 0x000fe400078e020d */
[--C-:B------:R-:W-:Y:S01]  /*10150*/  @!P6 IMAD.IADD R6, R6, 0x1, -R0.reuse ;  /* 0x000000010606e824 */ /* 0x100fe200078e0a00 */
[----:B------:R-:W-:Y:S01]  /*10160*/  IABS R16, R33 ;  /* 0x0000002100107213 */ /* 0x000fe20000000000 */
[--C-:B------:R-:W-:Y:S01]  /*10170*/  @!P0 IMAD.IADD R5, R5, 0x1, -R0.reuse ;  /* 0x0000000105058824 */ /* 0x100fe200078e0a00 */
[----:B------:R-:W-:Y:S01]  /*10180*/  ISETP.GT.U32.AND P6, PT, R0, R13, PT ;  /* 0x0000000d0000720c */ /* 0x000fe20003fc4070 */
[----:B------:R-:W-:Y:S01]  /*10190*/  @!P1 IMAD.MOV R15, RZ, RZ, -R15 ;  /* 0x000000ffff0f9224 */ /* 0x000fe200078e0a0f */
[----:B------:R-:W-:Y:S01]  /*101a0*/  ISETP.GE.AND P2, PT, R29, RZ, PT ;  /* 0x000000ff1d00720c */ /* 0x000fe20003f46270 */
[----:B------:R-:W-:Y:S01]  /*101b0*/  @!P4 IMAD.IADD R14, R14, 0x1, -R0 ;  /* 0x000000010e0ec824 */ /* 0x000fe200078e0a00 */
[----:B------:R-:W-:Y:S01]  /*101c0*/  ISETP.GT.U32.AND P4, PT, R0, R5, PT ;  /* 0x000000050000720c */ /* 0x000fe20003f84070 */
[----:B------:R-:W-:Y:S01]  /*101d0*/  IMAD.HI.U32 R11, R4, R16, RZ ;  /* 0x00000010040b7227 */ /* 0x000fe200078e00ff */
[----:B------:R0:W-:Y:S03]  /*101e0*/  STL [R1+0x50], R15 ;  /* 0x0000500f01007387 */ /* 0x0001e60000100800 */
[----:B------:R-:W-:Y:S01]  /*101f0*/  IMAD.MOV R11, RZ, RZ, -R11 ;  /* 0x000000ffff0b7224 */ /* 0x000fe200078e0a0b */
[----:B0-----:R-:W-:-:S03]  /*10200*/  IABS R15, R34 ;  /* 0x00000022000f7213 */ /* 0x001fc60000000000 */
[----:B------:R-:W-:Y:S01]  /*10210*/  @!P6 IMAD.IADD R13, R13, 0x1, -R0 ;  /* 0x000000010d0de824 */ /* 0x000fe200078e0a00 */
[C---:B------:R-:W-:Y:S01]  /*10220*/  ISETP.GT.U32.AND P6, PT, R0.reuse, R14, PT ;  /* 0x0000000e0000720c */ /* 0x040fe20003fc4070 */
[----:B------:R-:W-:Y:S02]  /*10230*/  IMAD R16, R0, R11, R16 ;  /* 0x0000000b00107224 */ /* 0x000fe400078e0210 */
[----:B------:R-:W-:Y:S01]  /*10240*/  IMAD.HI.U32 R10, R4, R15, RZ ;  /* 0x0000000f040a7227 */ /* 0x000fe200078e00ff */
[----:B------:R-:W-:-:S03]  /*10250*/  IABS R7, R36 ;  /* 0x0000002400077213 */ /* 0x000fc60000000000 */
[----:B------:R-:W-:Y:S01]  /*10260*/  @!P2 IMAD.MOV R6, RZ, RZ, -R6 ;  /* 0x000000ffff06a224 */ /* 0x000fe200078e0a06 */
[----:B------:R-:W-:Y:S01]  /*10270*/  IADD3 R10, -R10, RZ, RZ ;  /* 0x000000ff0a0a7210 */ /* 0x000fe20007ffe1ff */
[----:B------:R-:W-:Y:S01]  /*10280*/  @!P4 IMAD.IADD R5, R5, 0x1, -R0 ;  /* 0x000000010505c824 */ /* 0x000fe200078e0a00 */
[----:B------:R-:W-:Y:S02]  /*10290*/  ISETP.GT.U32.AND P4, PT, R0, R16, PT ;  /* 0x000000100000720c */ /* 0x000fe40003f84070 */
[----:B------:R-:W-:Y:S01]  /*102a0*/  IABS R8, R35 ;  /* 0x0000002300087213 */ /* 0x000fe20000000000 */
[----:B------:R-:W-:Y:S01]  /*102b0*/  STL [R1+0x44], R12 ;  /* 0x0000440c01007387 */ /* 0x000fe20000100800 */
[----:B------:R-:W-:Y:S01]  /*102c0*/  ISETP.GE.AND P5, PT, R30, RZ, PT ;  /* 0x000000ff1e00720c */ /* 0x000fe20003fa6270 */
[C---:B------:R-:W-:Y:S01]  /*102d0*/  IMAD R15, R0.reuse, R10, R15 ;  /* 0x0000000a000f7224 */ /* 0x040fe200078e020f */
[----:B------:R-:W-:Y:S01]  /*102e0*/  ISETP.GT.U32.AND P2, PT, R0, R13, PT ;  /* 0x0000000d0000720c */ /* 0x000fe20003f44070 */
[----:B------:R0:W-:Y:S01]  /*102f0*/  STL [R1+0x40], R6 ;  /* 0x0000400601007387 */ /* 0x0001e20000100800 */
[----:B------:R-:W-:-:S04]  /*10300*/  IMAD.HI.U32 R10, R4, R7, RZ ;  /* 0x00000007040a7227 */ /* 0x000fc800078e00ff */
[----:B------:R-:W-:Y:S01]  /*10310*/  IMAD.HI.U32 R11, R4, R8, RZ ;  /* 0x00000008040b7227 */ /* 0x000fe200078e00ff */
[----:B0-----:R-:W-:-:S03]  /*10320*/  IABS R6, R37 ;  /* 0x0000002500067213 */ /* 0x001fc60000000000 */
[----:B------:R-:W-:Y:S01]  /*10330*/  @!P6 IMAD.IADD R14, R14, 0x1, -R0 ;  /* 0x000000010e0ee824 */ /* 0x000fe200078e0a00 */
[----:B------:R-:W-:Y:S01]  /*10340*/  ISETP.GT.U32.AND P6, PT, R0, R15, PT ;  /* 0x0000000f0000720c */ /* 0x000fe20003fc4070 */
[----:B------:R-:W-:Y:S02]  /*10350*/  IMAD.MOV R10, RZ, RZ, -R10 ;  /* 0x000000ffff0a7224 */ /* 0x000fe400078e0a0a */
[----:B------:R-:W-:Y:S02]  /*10360*/  IMAD.MOV R11, RZ, RZ, -R11 ;  /* 0x000000ffff0b7224 */ /* 0x000fe400078e0a0b */
[----:B------:R-:W-:Y:S01]  /*10370*/  IMAD.HI.U32 R12, R4, R6, RZ ;  /* 0x00000006040c7227 */ /* 0x000fe200078e00ff */
[----:B------:R-:W-:-:S03]  /*10380*/  IABS R60, R38 ;  /* 0x00000026003c7213 */ /* 0x000fc60000000000 */
[----:B------:R-:W-:Y:S02]  /*10390*/  IMAD R7, R0, R10, R7 ;  /* 0x0000000a00077224 */ /* 0x000fe400078e0207 */
[----:B------:R-:W-:Y:S02]  /*103a0*/  @!P4 IMAD.IADD R16, R16, 0x1, -R0 ;  /* 0x000000011010c824 */ /* 0x000fe400078e0a00 */
[----:B------:R-:W-:Y:S02]  /*103b0*/  IMAD.MOV.U32 R18, RZ, RZ, R5 ;  /* 0x000000ffff127224 */ /* 0x000fe400078e0005 */
[C---:B------:R-:W-:Y:S02]  /*103c0*/  IMAD R8, R0.reuse, R11, R8 ;  /* 0x0000000b00087224 */ /* 0x040fe400078e0208 */
[----:B------:R-:W-:Y:S01]  /*103d0*/  IMAD.MOV R12, RZ, RZ, -R12 ;  /* 0x000000ffff0c7224 */ /* 0x000fe200078e0a0c */
[C---:B------:R-:W-:Y:S01]  /*103e0*/  ISETP.GT.U32.AND P4, PT, R0.reuse, R7, PT ;  /* 0x000000070000720c */ /* 0x040fe20003f84070 */
[----:B------:R-:W-:Y:S01]  /*103f0*/  @!P5 IMAD.MOV R18, RZ, RZ, -R18 ;  /* 0x000000ffff12d224 */ /* 0x000fe200078e0a12 */
[C---:B------:R-:W-:Y:S01]  /*10400*/  ISETP.GT.U32.AND P5, PT, R0.reuse, R16, PT ;  /* 0x000000100000720c */ /* 0x040fe20003fa4070 */
[----:B------:R-:W-:Y:S01]  /*10410*/  @!P2 IMAD.IADD R13, R13, 0x1, -R0 ;  /* 0x000000010d0da824 */ /* 0x000fe200078e0a00 */
[C---:B------:R-:W-:Y:S01]  /*10420*/  ISETP.GT.U32.AND P2, PT, R0.reuse, R8, PT ;  /* 0x000000080000720c */ /* 0x040fe20003f44070 */
[----:B------:R-:W-:-:S02]  /*10430*/  IMAD R6, R0, R12, R6 ;  /* 0x0000000c00067224 */ /* 0x000fc400078e0206 */
[----:B------:R-:W-:Y:S01]  /*10440*/  IMAD.HI.U32 R17, R4, R60, RZ ;  /* 0x0000003c04117227 */ /* 0x000fe200078e00ff */
[----:B------:R-:W-:-:S03]  /*10450*/  ISETP.GE.AND P3, PT, R31, RZ, PT ;  /* 0x000000ff1f00720c */ /* 0x000fc60003f66270 */
[----:B------:R-:W-:Y:S01]  /*10460*/  @!P6 IMAD.IADD R15, R15, 0x1, -R0 ;  /* 0x000000010f0fe824 */ /* 0x000fe200078e0a00 */
[----:B------:R-:W-:Y:S01]  /*10470*/  ISETP.GT.U32.AND P6, PT, R0, R6, PT ;  /* 0x000000060000720c */ /* 0x000fe20003fc4070 */
[----:B------:R-:W-:Y:S01]  /*10480*/  IMAD.MOV R17, RZ, RZ, -R17 ;  /* 0x000000ffff117224 */ /* 0x000fe200078e0a11 */
[----:B------:R-:W-:Y:S02]  /*10490*/  ISETP.GE.AND P1, PT, R32, RZ, PT ;  /* 0x000000ff2000720c */ /* 0x000fe40003f26270 */
[----:B------:R-:W-:Y:S01]  /*104a0*/  IABS R10, R39 ;  /* 0x00000027000a7213 */ /* 0x000fe20000000000 */
[----:B------:R-:W-:Y:S01]  /*104b0*/  IMAD R60, R0, R17, R60 ;  /* 0x00000011003c7224 */ /* 0x000fe200078e023c */
[----:B------:R-:W-:Y:S01]  /*104c0*/  @!P4 IADD3 R7, R7, -R0, RZ ;  /* 0x800000000707c210 */ /* 0x000fe20007ffe0ff */
[--C-:B------:R-:W-:Y:S01]  /*104d0*/  @!P5 IMAD.IADD R16, R16, 0x1, -R0.reuse ;  /* 0x000000011010d824 */ /* 0x100fe200078e0a00 */
[----:B------:R-:W-:Y:S01]  /*104e0*/  ISETP.GT.U32.AND P4, PT, R0, R15, PT ;  /* 0x0000000f0000720c */ /* 0x000fe20003f84070 */
[----:B------:R-:W-:Y:S01]  /*104f0*/  @!P2 IMAD.IADD R8, R8, 0x1, -R0 ;  /* 0x000000010808a824 */ /* 0x000fe200078e0a00 */
[----:B------:R-:W-:Y:S01]  /*10500*/  ISETP.GT.U32.AND P5, PT, R0, R60, PT ;  /* 0x0000003c0000720c */ /* 0x000fe20003fa4070 */
[----:B------:R-:W-:Y:S01]  /*10510*/  IMAD.HI.U32 R12, R4, R10, RZ ;  /* 0x0000000a040c7227 */ /* 0x000fe200078e00ff */
[----:B------:R-:W-:-:S02]  /*10520*/  ISETP.GE.AND P0, PT, R33, RZ, PT ;  /* 0x000000ff2100720c */ /* 0x000fc40003f06270 */
[----:B------:R-:W-:Y:S01]  /*10530*/  IABS R11, R40 ;  /* 0x00000028000b7213 */ /* 0x000fe20000000000 */
[----:B------:R-:W-:Y:S02]  /*10540*/  @!P6 IMAD.IADD R6, R6, 0x1, -R0 ;  /* 0x000000010606e824 */ /* 0x000fe400078e0a00 */
[----:B------:R-:W-:Y:S01]  /*10550*/  @!P3 IMAD.MOV R14, RZ, RZ, -R14 ;  /* 0x000000ffff0eb224 */ /* 0x000fe200078e0a0e */
[C---:B------:R-:W-:Y:S01]  /*10560*/  ISETP.GT.U32.AND P3, PT, R0.reuse, R8, PT ;  /* 0x000000080000720c */ /* 0x040fe20003f64070 */
[----:B------:R-:W-:Y:S02]  /*10570*/  IMAD.MOV R12, RZ, RZ, -R12 ;  /* 0x000000ffff0c7224 */ /* 0x000fe400078e0a0c */
[----:B------:R-:W-:Y:S01]  /*10580*/  @!P1 IMAD.MOV R13, RZ, RZ, -R13 ;  /* 0x000000ffff0d9224 */ /* 0x000fe200078e0a0d */
[C---:B------:R-:W-:Y:S01]  /*10590*/  ISETP.GT.U32.AND P1, PT, R0.reuse, R6, PT ;  /* 0x000000060000720c */ /* 0x040fe20003f24070 */
[----:B------:R-:W-:Y:S01]  /*105a0*/  IMAD R10, R0, R12, R10 ;  /* 0x0000000c000a7224 */ /* 0x000fe200078e020a */
[----:B------:R-:W-:Y:S01]  /*105b0*/  IABS R12, R41 ;  /* 0x00000029000c7213 */ /* 0x000fe20000000000 */
[----:B------:R-:W-:Y:S01]  /*105c0*/  IMAD.HI.U32 R5, R4, R11, RZ ;  /* 0x0000000b04057227 */ /* 0x000fe200078e00ff */
[----:B------:R-:W-:Y:S01]  /*105d0*/  STL [R1+0x3c], R18 ;  /* 0x00003c1201007387 */ /* 0x000fe20000100800 */
[----:B------:R-:W-:-:S02]  /*105e0*/  ISETP.GT.U32.AND P6, PT, R0, R7, PT ;  /* 0x000000070000720c */ /* 0x000fc40003fc4070 */
[--C-:B------:R-:W-:Y:S01]  /*105f0*/  @!P4 IMAD.IADD R15, R15, 0x1, -R0.reuse ;  /* 0x000000010f0fc824 */ /* 0x100fe200078e0a00 */
[----:B------:R-:W-:Y:S01]  /*10600*/  STL [R1+0x18], R14 ;  /* 0x0000180e01007387 */ /* 0x000fe20000100800 */
[----:B------:R-:W-:Y:S01]  /*10610*/  @!P5 IMAD.IADD R60, R60, 0x1, -R0 ;  /* 0x000000013c3cd824 */ /* 0x000fe200078e0a00 */
[----:B------:R-:W-:Y:S01]  /*10620*/  ISETP.GE.AND P4, PT, R35, RZ, PT ;  /* 0x000000ff2300720c */ /* 0x000fe20003f86270 */
[----:B------:R-:W-:Y:S01]  /*10630*/  IMAD.MOV R5, RZ, RZ, -R5 ;  /* 0x000000ffff057224 */ /* 0x000fe200078e0a05 */
[----:B------:R0:W-:Y:S01]  /*10640*/  STL [R1+0x14], R13 ;  /* 0x0000140d01007387 */ /* 0x0001e20000100800 */
[----:B------:R-:W-:-:S04]  /*10650*/  IMAD.HI.U32 R17, R4, R12, RZ ;  /* 0x0000000c04117227 */ /* 0x000fc800078e00ff */
[----:B------:R-:W-:Y:S01]  /*10660*/  @!P0 IMAD.MOV R16, RZ, RZ, -R16 ;  /* 0x000000ffff108224 */ /* 0x000fe200078e0a10 */
[C---:B------:R-:W-:Y:S02]  /*10670*/  ISETP.GT.U32.AND P0, PT, R0.reuse, R60, PT ;  /* 0x0000003c0000720c */ /* 0x040fe40003f04070 */
[----:B0-----:R-:W-:Y:S01]  /*10680*/  IABS R13, R42 ;  /* 0x0000002a000d7213 */ /* 0x001fe20000000000 */
[----:B------:R-:W-:Y:S02]  /*10690*/  IMAD R11, R0, R5, R11 ;  /* 0x00000005000b7224 */ /* 0x000fe400078e020b */
[----:B------:R-:W-:Y:S01]  /*106a0*/  @!P3 IMAD.IADD R8, R8, 0x1, -R0 ;  /* 0x000000010808b824 */ /* 0x000fe200078e0a00 */
[----:B------:R-:W-:Y:S01]  /*106b0*/  ISETP.GT.U32.AND P3, PT, R0, R10, PT ;  /* 0x0000000a0000720c */ /* 0x000fe20003f64070 */
[----:B------:R-:W-:Y:S02]  /*106c0*/  IMAD.MOV R17, RZ, RZ, -R17 ;  /* 0x000000ffff117224 */ /* 0x000fe400078e0a11 */
[----:B------:R-:W-:Y:S01]  /*106d0*/  IMAD.HI.U32 R5, R4, R13, RZ ;  /* 0x0000000d04057227 */ /* 0x000fe200078e00ff */
[----:B------:R-:W-:-:S03]  /*106e0*/  ISETP.GE.AND P2, PT, R34, RZ, PT ;  /* 0x000000ff2200720c */ /* 0x000fc60003f46270 */
[----:B------:R-:W-:Y:S01]  /*106f0*/  @!P1 IMAD.IADD R6, R6, 0x1, -R0 ;  /* 0x0000000106069824 */ /* 0x000fe200078e0a00 */
[C---:B------:R-:W-:Y:S01]  /*10700*/  ISETP.GT.U32.AND P1, PT, R0.reuse, R11, PT ;  /* 0x0000000b0000720c */ /* 0x040fe20003f24070 */
[----:B------:R-:W-:Y:S02]  /*10710*/  IMAD R12, R0, R17, R12 ;  /* 0x00000011000c7224 */ /* 0x000fe400078e020c */
[----:B------:R-:W-:Y:S01]  /*10720*/  IMAD.MOV R5, RZ, RZ, -R5 ;  /* 0x000000ffff057224 */ /* 0x000fe200078e0a05 */
[----:B------:R-:W-:Y:S01]  /*10730*/  @!P4 IADD3 R8, -R8, RZ, RZ ;  /* 0x000000ff0808c210 */ /* 0x000fe20007ffe1ff */
[--C-:B------:R-:W-:Y:S01]  /*10740*/  @!P6 IMAD.IADD R7, R7, 0x1, -R0.reuse ;  /* 0x000000010707e824 */ /* 0x100fe200078e0a00 */
[----:B------:R-:W-:Y:S01]  /*10750*/  ISETP.GE.AND P6, PT, R36, RZ, PT ;  /* 0x000000ff2400720c */ /* 0x000fe20003fc6270 */
[C---:B------:R-:W-:Y:S01]  /*10760*/  IMAD R13, R0.reuse, R5, R13 ;  /* 0x00000005000d7224 */ /* 0x040fe200078e020d */
[----:B------:R-:W-:Y:S02]  /*10770*/  ISETP.GE.AND P5, PT, R37, RZ, PT ;  /* 0x000000ff2500720c */ /* 0x000fe40003fa6270 */
[----:B------:R-:W-:Y:S01]  /*10780*/  ISETP.GT.U32.AND P4, PT, R0, R12, PT ;  /* 0x0000000c0000720c */ /* 0x000fe20003f84070 */
[--C-:B------:R-:W-:Y:S01]  /*10790*/  @!P0 IMAD.IADD R60, R60, 0x1, -R0.reuse ;  /* 0x000000013c3c8824 */ /* 0x100fe200078e0a00 */
[----:B------:R-:W-:Y:S01]  /*107a0*/  ISETP.GT.U32.AND P0, PT, R0, R13, PT ;  /* 0x0000000d0000720c */ /* 0x000fe20003f04070 */
[--C-:B------:R-:W-:Y:S01]  /*107b0*/  @!P3 IMAD.IADD R10, R10, 0x1, -R0.reuse ;  /* 0x000000010a0ab824 */ /* 0x100fe200078e0a00 */
[----:B------:R-:W-:Y:S01]  /*107c0*/  ISETP.GE.AND P3, PT, R38, RZ, PT ;  /* 0x000000ff2600720c */ /* 0x000fe20003f66270 */
[----:B------:R-:W-:-:S02]  /*107d0*/  @!P1 IMAD.IADD R11, R11, 0x1, -R0 ;  /* 0x000000010b0b9824 */ /* 0x000fc400078e0a00 */
[----:B------:R-:W-:Y:S01]  /*107e0*/  @!P2 IMAD.MOV R15, RZ, RZ, -R15 ;  /* 0x000000ffff0fa224 */ /* 0x000fe200078e0a0f */
[----:B------:R-:W-:Y:S02]  /*107f0*/  ISETP.GT.U32.AND P1, PT, R0, R10, PT ;  /* 0x0000000a0000720c */ /* 0x000fe40003f24070 */
[----:B------:R-:W-:Y:S01]  /*10800*/  IABS R14, R43 ;  /* 0x0000002b000e7213 */ /* 0x000fe20000000000 */
[----:B------:R-:W-:Y:S01]  /*10810*/  STL [R1+0x10], R16 ;  /* 0x0000101001007387 */ /* 0x000fe20000100800 */
[----:B------:R-:W-:Y:S02]  /*10820*/  @!P6 IMAD.MOV R7, RZ, RZ, -R7 ;  /* 0x000000ffff07e224 */ /* 0x000fe400078e0a07 */
[----:B------:R-:W-:Y:S01]  /*10830*/  @!P5 IMAD.MOV R6, RZ, RZ, -R6 ;  /* 0x000000ffff06d224 */ /* 0x000fe200078e0a06 */
[----:B------:R0:W-:Y:S01]  /*10840*/  STL [R1+0xc], R15 ;  /* 0x00000c0f01007387 */ /* 0x0001e20000100800 */
[----:B------:R-:W-:Y:S02]  /*10850*/  @!P4 IMAD.IADD R12, R12, 0x1, -R0 ;  /* 0x000000010c0cc824 */ /* 0x000fe400078e0a00 */
[----:B------:R-:W-:Y:S01]  /*10860*/  IMAD.HI.U32 R5, R4, R14, RZ ;  /* 0x0000000e04057227 */ /* 0x000fe200078e00ff */
[----:B------:R-:W-:Y:S01]  /*10870*/  STL [R1+0x8], R8 ;  /* 0x0000080801007387 */ /* 0x000fe20000100800 */
[----:B------:R-:W-:-:S02]  /*10880*/  ISETP.GE.AND P6, PT, R39, RZ, PT ;  /* 0x000000ff2700720c */ /* 0x000fc40003fc6270 */
[--C-:B------:R-:W-:Y:S01]  /*10890*/  @!P0 IMAD.IADD R13, R13, 0x1, -R0.reuse ;  /* 0x000000010d0d8824 */ /* 0x100fe200078e0a00 */
[----:B0-----:R-:W-:Y:S01]  /*108a0*/  IABS R15, R44 ;  /* 0x0000002c000f7213 */ /* 0x001fe20000000000 */
[----:B------:R-:W-:Y:S01]  /*108b0*/  STL [R1+0x4], R7 ;  /* 0x0000040701007387 */ /* 0x000fe20000100800 */
[----:B------:R-:W-:Y:S01]  /*108c0*/  ISETP.GT.U32.AND P0, PT, R0, R12, PT ;  /* 0x0000000c0000720c */ /* 0x000fe20003f04070 */
[----:B------:R-:W-:Y:S01]  /*108d0*/  IMAD.MOV R5, RZ, RZ, -R5 ;  /* 0x000000ffff057224 */ /* 0x000fe200078e0a05 */
[----:B------:R-:W-:Y:S01]  /*108e0*/  IABS R16, R45 ;  /* 0x0000002d00107213 */ /* 0x000fe20000000000 */
[----:B------:R0:W-:Y:S01]  /*108f0*/  STL [R1], R6 ;  /* 0x0000000601007387 */ /* 0x0001e20000100800 */
[----:B------:R-:W-:Y:S01]  /*10900*/  @!P1 IMAD.IADD R10, R10, 0x1, -R0 ;  /* 0x000000010a0a9824 */ /* 0x000fe200078e0a00 */
[----:B------:R-:W-:Y:S01]  /*10910*/  ISETP.GE.AND P1, PT, R41, RZ, PT ;  /* 0x000000ff2900720c */ /* 0x000fe20003f26270 */
[----:B------:R-:W-:Y:S01]  /*10920*/  @!P3 IMAD.MOV R60, RZ, RZ, -R60 ;  /* 0x000000ffff3cb224 */ /* 0x000fe200078e0a3c */
[C---:B------:R-:W-:Y:S01]  /*10930*/  ISETP.GT.U32.AND P3, PT, R0.reuse, R13, PT ;  /* 0x0000000d0000720c */ /* 0x040fe20003f64070 */
[----:B------:R-:W-:-:S02]  /*10940*/  IMAD R14, R0, R5, R14 ;  /* 0x00000005000e7224 */ /* 0x000fc400078e020e */
[----:B0-----:R-:W-:-:S04]  /*10950*/  IMAD.HI.U32 R6, R4, R15, RZ ;  /* 0x0000000f04067227 */ /* 0x001fc800078e00ff */
[----:B------:R-:W-:Y:S02]  /*10960*/  IMAD.MOV R6, RZ, RZ, -R6 ;  /* 0x000000ffff067224 */ /* 0x000fe400078e0a06 */
[----:B------:R-:W-:-:S04]  /*10970*/  IMAD.HI.U32 R5, R4, R16, RZ ;  /* 0x0000001004057227 */ /* 0x000fc800078e00ff */
[C---:B------:R-:W-:Y:S02]  /*10980*/  IMAD R15, R0.reuse, R6, R15 ;  /* 0x00000006000f7224 */ /* 0x040fe400078e020f */
[----:B------:R-:W-:Y:S02]  /*10990*/  IMAD.MOV R6, RZ, RZ, -R5 ;  /* 0x000000ffff067224 */ /* 0x000fe400078e0a05 */
[----:B------:R-:W-:Y:S01]  /*109a0*/  @!P6 IMAD.MOV R10, RZ, RZ, -R10 ;  /* 0x000000ffff0ae224 */ /* 0x000fe200078e0a0a */
[----:B------:R-:W-:Y:S01]  /*109b0*/  ISETP.GT.U32.AND P6, PT, R0, R14, PT ;  /* 0x0000000e0000720c */ /* 0x000fe20003fc4070 */
[----:B------:R-:W-:Y:S02]  /*109c0*/  @!P0 IMAD.IADD R12, R12, 0x1, -R0 ;  /* 0x000000010c0c8824 */ /* 0x000fe400078e0a00 */
[----:B------:R-:W-:Y:S02]  /*109d0*/  IMAD R16, R0, R6, R16 ;  /* 0x0000000600107224 */ /* 0x000fe400078e0210 */
[----:B------:R-:W-:Y:S01]  /*109e0*/  @!P3 IMAD.IADD R13, R13, 0x1, -R0 ;  /* 0x000000010d0db824 */ /* 0x000fe200078e0a00 */
[----:B------:R-:W-:-:S02]  /*109f0*/  @!P1 IADD3 R12, -R12, RZ, RZ ;  /* 0x000000ff0c0c9210 */ /* 0x000fc40007ffe1ff */
[C---:B------:R-:W-:Y:S02]  /*10a00*/  ISETP.GT.U32.AND P3, PT, R0.reuse, R15, PT ;  /* 0x0000000f0000720c */ /* 0x040fe40003f64070 */
[C---:B------:R-:W-:Y:S02]  /*10a10*/  ISETP.GT.U32.AND P1, PT, R0.reuse, R16, PT ;  /* 0x000000100000720c */ /* 0x040fe40003f24070 */
[----:B------:R-:W-:Y:S01]  /*10a20*/  ISETP.GT.U32.AND P2, PT, R0, R11, PT ;  /* 0x0000000b0000720c */ /* 0x000fe20003f44070 */
[----:B------:R-:W-:Y:S01]  /*10a30*/  @!P6 IMAD.IADD R14, R14, 0x1, -R0 ;  /* 0x000000010e0ee824 */ /* 0x000fe200078e0a00 */
[----:B------:R-:W-:Y:S02]  /*10a40*/  ISETP.GE.AND P5, PT, R40, RZ, PT ;  /* 0x000000ff2800720c */ /* 0x000fe40003fa6270 */
[----:B--2---:R-:W-:Y:S02]  /*10a50*/  IABS R17, R46 ;  /* 0x0000002e00117213 */ /* 0x004fe40000000000 */
[----:B------:R-:W-:-:S02]  /*10a60*/  ISETP.GT.U32.AND P6, PT, R0, R14, PT ;  /* 0x0000000e0000720c */ /* 0x000fc40003fc4070 */
[----:B------:R-:W-:Y:S01]  /*10a70*/  IABS R18, R47 ;  /* 0x0000002f00127213 */ /* 0x000fe20000000000 */
[----:B------:R-:W-:-:S04]  /*10a80*/  IMAD.HI.U32 R5, R4, R17, RZ ;  /* 0x0000001104057227 */ /* 0x000fc800078e00ff */
[--C-:B------:R-:W-:Y:S02]  /*10a90*/  @!P3 IMAD.IADD R15, R15, 0x1, -R0.reuse ;  /* 0x000000010f0fb824 */ /* 0x100fe400078e0a00 */
[--C-:B------:R-:W-:Y:S01]  /*10aa0*/  @!P1 IMAD.IADD R16, R16, 0x1, -R0.reuse ;  /* 0x0000000110109824 */ /* 0x100fe200078e0a00 */
[----:B------:R-:W-:Y:S01]  /*10ab0*/  IABS R19, R48 ;  /* 0x0000003000137213 */ /* 0x000fe20000000000 */
[----:B------:R-:W-:Y:S01]  /*10ac0*/  @!P2 IMAD.IADD R11, R11, 0x1, -R0 ;  /* 0x000000010b0ba824 */ /* 0x000fe200078e0a00 */
[C---:B------:R-:W-:Y:S01]  /*10ad0*/  ISETP.GT.U32.AND P3, PT, R0.reuse, R15, PT ;  /* 0x0000000f0000720c */ /* 0x040fe20003f64070 */
[----:B------:R-:W-:Y:S01]  /*10ae0*/  IMAD.MOV R5, RZ, RZ, -R5 ;  /* 0x000000ffff057224 */ /* 0x000fe200078e0a05 */
[----:B------:R-:W-:Y:S01]  /*10af0*/  ISETP.GT.U32.AND P1, PT, R0, R16, PT ;  /* 0x000000100000720c */ /* 0x000fe20003f24070 */
[----:B------:R-:W-:-:S04]  /*10b00*/  IMAD.HI.U32 R7, R4, R18, RZ ;  /* 0x0000001204077227 */ /* 0x000fc800078e00ff */
[----:B------:R-:W-:Y:S01]  /*10b10*/  @!P5 IMAD.MOV R11, RZ, RZ, -R11 ;  /* 0x000000ffff0bd224 */ /* 0x000fe200078e0a0b */
[----:B------:R-:W-:Y:S01]  /*10b20*/  ISETP.GE.AND P5, PT, R44, RZ, PT ;  /* 0x000000ff2c00720c */ /* 0x000fe20003fa6270 */
[----:B------:R-:W-:Y:S02]  /*10b30*/  IMAD R17, R0, R5, R17 ;  /* 0x0000000500117224 */ /* 0x000fe400078e0211 */
[----:B------:R-:W-:-:S04]  /*10b40*/  IMAD.HI.U32 R6, R4, R19, RZ ;  /* 0x0000001304067227 */ /* 0x000fc800078e00ff */
[----:B------:R-:W-:Y:S02]  /*10b50*/  IMAD.MOV R7, RZ, RZ, -R7 ;  /* 0x000000ffff077224 */ /* 0x000fe400078e0a07 */
[----:B------:R-:W-:Y:S01]  /*10b60*/  @!P6 IMAD.IADD R14, R14, 0x1, -R0 ;  /* 0x000000010e0ee824 */ /* 0x000fe200078e0a00 */
[C---:B------:R-:W-:Y:S01]  /*10b70*/  ISETP.GT.U32.AND P6, PT, R0.reuse, R17, PT ;  /* 0x000000110000720c */ /* 0x040fe20003fc4070 */
[----:B------:R-:W-:Y:S02]  /*10b80*/  IMAD.MOV R6, RZ, RZ, -R6 ;  /* 0x000000ffff067224 */ /* 0x000fe400078e0a06 */
[----:B------:R-:W-:Y:S02]  /*10b90*/  IMAD R18, R0, R7, R18 ;  /* 0x0000000700127224 */ /* 0x000fe400078e0212 */
[--C-:B------:R-:W-:Y:S02]  /*10ba0*/  @!P3 IMAD.IADD R15, R15, 0x1, -R0.reuse ;  /* 0x000000010f0fb824 */ /* 0x100fe400078e0a00 */
[----:B------:R-:W-:Y:S01]  /*10bb0*/  @!P1 IMAD.IADD R16, R16, 0x1, -R0 ;  /* 0x0000000110109824 */ /* 0x000fe200078e0a00 */
[C---:B------:R-:W-:Y:S01]  /*10bc0*/  ISETP.GT.U32.AND P1, PT, R0.reuse, R18, PT ;  /* 0x000000120000720c */ /* 0x040fe20003f24070 */
[----:B------:R-:W-:-:S02]  /*10bd0*/  IMAD R19, R0, R6, R19 ;  /* 0x0000000600137224 */ /* 0x000fc400078e0213 */
[----:B------:R-:W-:-:S03]  /*10be0*/  @!P5 IMAD.MOV R15, RZ, RZ, -R15 ;  /* 0x000000ffff0fd224 */ /* 0x000fc600078e0a0f */
[C---:B------:R-:W-:Y:S01]  /*10bf0*/  ISETP.GT.U32.AND P5, PT, R0.reuse, R19, PT ;  /* 0x000000130000720c */ /* 0x040fe20003fa4070 */
[----:B------:R-:W-:Y:S01]  /*10c00*/  @!P6 IMAD.IADD R17, R17, 0x1, -R0 ;  /* 0x000000011111e824 */ /* 0x000fe200078e0a00 */
[----:B------:R-:W-:Y:S02]  /*10c10*/  IABS R20, R49 ;  /* 0x0000003100147213 */ /* 0x000fe40000000000 */
[----:B------:R-:W-:Y:S02]  /*10c20*/  IABS R21, R50 ;  /* 0x0000003200157213 */ /* 0x000fe40000000000 */
[----:B------:R-:W-:Y:S01]  /*10c30*/  ISETP.GT.U32.AND P6, PT, R0, R17, PT ;  /* 0x000000110000720c */ /* 0x000fe20003fc4070 */
[----:B------:R-:W-:-:S04]  /*10c40*/  IMAD.HI.U32 R5, R4, R20, RZ ;  /* 0x0000001404057227 */ /* 0x000fc800078e00ff */
[--C-:B------:R-:W-:Y:S02]  /*10c50*/  @!P1 IMAD.IADD R18, R18, 0x1, -R0.reuse ;  /* 0x0000000112129824 */ /* 0x100fe400078e0a00 */
[----:B------:R-:W-:Y:S02]  /*10c60*/  IMAD.MOV R5, RZ, RZ, -R5 ;  /* 0x000000ffff057224 */ /* 0x000fe400078e0a05 */
[----:B------:R-:W-:Y:S01]  /*10c70*/  @!P5 IMAD.IADD R19, R19, 0x1, -R0 ;  /* 0x000000011313d824 */ /* 0x000fe200078e0a00 */
[----:B------:R-:W-:Y:S01]  /*10c80*/  ISETP.GT.U32.AND P5, PT, R0, R18, PT ;  /* 0x000000120000720c */ /* 0x000fe20003fa4070 */
[----:B------:R-:W-:Y:S01]  /*10c90*/  IMAD.HI.U32 R6, R4, R21, RZ ;  /* 0x0000001504067227 */ /* 0x000fe200078e00ff */
[----:B------:R-:W-:Y:S02]  /*10ca0*/  ISETP.GE.AND P2, PT, R42, RZ, PT ;  /* 0x000000ff2a00720c */ /* 0x000fe40003f46270 */
[----:B------:R-:W-:Y:S01]  /*10cb0*/  ISETP.GE.AND P4, PT, R43, RZ, PT ;  /* 0x000000ff2b00720c */ /* 0x000fe20003f86270 */
[----:B------:R-:W-:-:S02]  /*10cc0*/  IMAD R20, R0, R5, R20 ;  /* 0x0000000500147224 */ /* 0x000fc400078e0214 */
[----:B------:R-:W-:Y:S01]  /*10cd0*/  IMAD.MOV R6, RZ, RZ, -R6 ;  /* 0x000000ffff067224 */ /* 0x000fe200078e0a06 */
[----:B---3--:R-:W-:Y:S01]  /*10ce0*/  IABS R22, R51 ;  /* 0x0000003300167213 */ /* 0x008fe20000000000 */
[----:B------:R-:W-:Y:S01]  /*10cf0*/  @!P6 IMAD.IADD R17, R17, 0x1, -R0 ;  /* 0x000000011111e824 */ /* 0x000fe200078e0a00 */
[C---:B------:R-:W-:Y:S01]  /*10d00*/  ISETP.GT.U32.AND P6, PT, R0.reuse, R20, PT ;  /* 0x000000140000720c */ /* 0x040fe20003fc4070 */
[----:B------:R-:W-:Y:S02]  /*10d10*/  IMAD R21, R0, R6, R21 ;  /* 0x0000000600157224 */ /* 0x000fe400078e0215 */
[----:B------:R-:W-:-:S04]  /*10d20*/  IMAD.HI.U32 R5, R4, R22, RZ ;  /* 0x0000001604057227 */ /* 0x000fc800078e00ff */
[----:B------:R-:W-:Y:S01]  /*10d30*/  @!P5 IMAD.IADD R18, R18, 0x1, -R0 ;  /* 0x000000011212d824 */ /* 0x000fe200078e0a00 */
[----:B------:R-:W-:Y:S01]  /*10d40*/  ISETP.GT.U32.AND P5, PT, R0, R21, PT ;  /* 0x000000150000720c */ /* 0x000fe20003fa4070 */
[----:B------:R-:W-:Y:S01]  /*10d50*/  @!P2 IMAD.MOV R13, RZ, RZ, -R13 ;  /* 0x000000ffff0da224 */ /* 0x000fe200078e0a0d */
[----:B------:R-:W-:Y:S01]  /*10d60*/  ISETP.GE.AND P2, PT, R46, RZ, PT ;  /* 0x000000ff2e00720c */ /* 0x000fe20003f46270 */
[----:B------:R-:W-:Y:S01]  /*10d70*/  @!P4 IMAD.MOV R14, RZ, RZ, -R14 ;  /* 0x000000ffff0ec224 */ /* 0x000fe200078e0a0e */
[----:B------:R-:W-:Y:S02]  /*10d80*/  ISETP.GE.AND P4, PT, R47, RZ, PT ;  /* 0x000000ff2f00720c */ /* 0x000fe40003f86270 */
[----:B------:R-:W-:Y:S02]  /*10d90*/  IADD3 R5, -R5, RZ, RZ ;  /* 0x000000ff05057210 */ /* 0x000fe40007ffe1ff */
[----:B------:R-:W-:Y:S01]  /*10da0*/  IABS R23, R52 ;  /* 0x0000003400177213 */ /* 0x000fe20000000000 */
[----:B------:R-:W-:Y:S01]  /*10db0*/  @!P6 IMAD.IADD R20, R20, 0x1, -R0 ;  /* 0x000000011414e824 */ /* 0x000fe200078e0a00 */
[----:B------:R-:W-:Y:S01]  /*10dc0*/  ISETP.GE.AND P0, PT, R45, RZ, PT ;  /* 0x000000ff2d00720c */ /* 0x000fe20003f06270 */
[C---:B------:R-:W-:Y:S01]  /*10dd0*/  IMAD R22, R0.reuse, R5, R22 ;  /* 0x0000000500167224 */ /* 0x040fe200078e0216 */
[----:B------:R-:W-:Y:S01]  /*10de0*/  ISETP.GT.U32.AND P6, PT, R0, R19, PT ;  /* 0x000000130000720c */ /* 0x000fe20003fc4070 */
[----:B------:R-:W-:Y:S01]  /*10df0*/  IMAD.HI.U32 R5, R4, R23, RZ ;  /* 0x0000001704057227 */ /* 0x000fe200078e00ff */
[----:B------:R-:W-:-:S03]  /*10e00*/  IABS R24, R53 ;  /* 0x0000003500187213 */ /* 0x000fc60000000000 */
[----:B------:R-:W-:Y:S02]  /*10e10*/  @!P5 IMAD.IADD R21, R21, 0x1, -R0 ;  /* 0x000000011515d824 */ /* 0x000fe400078e0a00 */
[----:B------:R-:W-:Y:S01]  /*10e20*/  IMAD.MOV R5, RZ, RZ, -R5 ;  /* 0x000000ffff057224 */ /* 0x000fe200078e0a05 */
[----:B------:R-:W-:Y:S01]  /*10e30*/  IABS R25, R54 ;  /* 0x0000003600197213 */ /* 0x000fe20000000000 */
[----:B------:R-:W-:Y:S01]  /*10e40*/  @!P2 IMAD.MOV R17, RZ, RZ, -R17 ;  /* 0x000000ffff11a224 */ /* 0x000fe200078e0a11 */
[C---:B------:R-:W-:Y:S01]  /*10e50*/  ISETP.GT.U32.AND P2, PT, R0.reuse, R20, PT ;  /* 0x000000140000720c */ /* 0x040fe20003f44070 */
[----:B------:R-:W-:Y:S01]  /*10e60*/  @!P4 IMAD.MOV R18, RZ, RZ, -R18 ;  /* 0x000000ffff12c224 */ /* 0x000fe200078e0a12 */
[C---:B------:R-:W-:Y:S01]  /*10e70*/  ISETP.GT.U32.AND P4, PT, R0.reuse, R21, PT ;  /* 0x000000150000720c */ /* 0x040fe20003f84070 */
[----:B------:R-:W-:Y:S02]  /*10e80*/  IMAD R23, R0, R5, R23 ;  /* 0x0000000500177224 */ /* 0x000fe400078e0217 */
[----:B------:R-:W-:-:S04]  /*10e90*/  IMAD.HI.U32 R5, R4, R24, RZ ;  /* 0x0000001804057227 */ /* 0x000fc800078e00ff */
[----:B------:R-:W-:Y:S01]  /*10ea0*/  @!P0 IMAD.MOV R16, RZ, RZ, -R16 ;  /* 0x000000ffff108224 */ /* 0x000fe200078e0a10 */
[----:B------:R-:W-:Y:S01]  /*10eb0*/  ISETP.GE.AND P0, PT, R49, RZ, PT ;  /* 0x000000ff3100720c */ /* 0x000fe20003f06270 */
[----:B------:R-:W-:Y:S01]  /*10ec0*/  @!P6 IMAD.IADD R19, R19, 0x1, -R0 ;  /* 0x000000011313e824 */ /* 0x000fe200078e0a00 */
[----:B------:R-:W-:Y:S01]  /*10ed0*/  ISETP.GT.U32.AND P6, PT, R0, R22, PT ;  /* 0x000000160000720c */ /* 0x000fe20003fc4070 */
[----:B------:R-:W-:Y:S01]  /*10ee0*/  IMAD.HI.U32 R6, R4, R25, RZ ;  /* 0x0000001904067227 */ /* 0x000fe200078e00ff */
[----:B------:R-:W-:-:S03]  /*10ef0*/  ISETP.GT.U32.AND P5, PT, R0, R23, PT ;  /* 0x000000170000720c */ /* 0x000fc60003fa4070 */
[----:B------:R-:W-:Y:S01]  /*10f00*/  IMAD.MOV R5, RZ, RZ, -R5 ;  /* 0x000000ffff057224 */ /* 0x000fe200078e0a05 */
[----:B------:R-:W-:Y:S01]  /*10f10*/  ISETP.GE.AND P3, PT, R48, RZ, PT ;  /* 0x000000ff3000720c */ /* 0x000fe20003f66270 */
[----:B------:R-:W-:Y:S02]  /*10f20*/  IMAD.MOV R6, RZ, RZ, -R6 ;  /* 0x000000ffff067224 */ /* 0x000fe400078e0a06 */
[----:B------:R-:W-:Y:S02]  /*10f30*/  IMAD R24, R0, R5, R24 ;  /* 0x0000000500187224 */ /* 0x000fe400078e0218 */
[--C-:B------:R-:W-:Y:S02]  /*10f40*/  @!P2 IMAD.IADD R20, R20, 0x1, -R0.reuse ;  /* 0x000000011414a824 */ /* 0x100fe400078e0a00 */
[C---:B------:R-:W-:Y:S02]  /*10f50*/  IMAD R25, R0.reuse, R6, R25 ;  /* 0x0000000600197224 */ /* 0x040fe400078e0219 */
[--C-:B------:R-:W-:Y:S01]  /*10f60*/  @!P4 IMAD.IADD R21, R21, 0x1, -R0.reuse ;  /* 0x000000011515c824 */ /* 0x100fe200078e0a00 */
[----:B------:R-:W-:Y:S01]  /*10f70*/  ISETP.GT.U32.AND P4, PT, R0, R24, PT ;  /* 0x000000180000720c */ /* 0x000fe20003f84070 */
[----:B------:R-:W-:-:S02]  /*10f80*/  @!P6 IMAD.IADD R22, R22, 0x1, -R0 ;  /* 0x000000011616e824 */ /* 0x000fc400078e0a00 */
[----:B------:R-:W-:Y:S01]  /*10f90*/  @!P0 IMAD.MOV R20, RZ, RZ, -R20 ;  /* 0x000000ffff148224 */ /* 0x000fe200078e0a14 */
[C---:B------:R-:W-:Y:S01]  /*10fa0*/  ISETP.GT.U32.AND P0, PT, R0.reuse, R25, PT ;  /* 0x000000190000720c */ /* 0x040fe20003f04070 */
[--C-:B------:R-:W-:Y:S02]  /*10fb0*/  @!P5 IMAD.IADD R23, R23, 0x1, -R0.reuse ;  /* 0x000000011717d824 */ /* 0x100fe400078e0a00 */
[----:B------:R-:W-:Y:S01]  /*10fc0*/  @!P3 IMAD.MOV R19, RZ, RZ, -R19 ;  /* 0x000000ffff13b224 */ /* 0x000fe200078e0a13 */
[C---:B------:R-:W-:Y:S02]  /*10fd0*/  ISETP.GT.U32.AND P3, PT, R0.reuse, R22, PT ;  /* 0x000000160000720c */ /* 0x040fe40003f64070 */
[----:B------:R-:W-:Y:S02]  /*10fe0*/  ISETP.GT.U32.AND P5, PT, R0, R23, PT ;  /* 0x000000170000720c */ /* 0x000fe40003fa4070 */
[----:B------:R-:W-:Y:S01]  /*10ff0*/  ISETP.GE.AND P1, PT, R50, RZ, PT ;  /* 0x000000ff3200720c */ /* 0x000fe20003f26270 */
[----:B------:R-:W-:Y:S01]  /*11000*/  @!P4 IMAD.IADD R24, R24, 0x1, -R0 ;  /* 0x000000011818c824 */ /* 0x000fe200078e0a00 */
[----:B------:R-:W-:-:S02]  /*11010*/  ISETP.GE.AND P2, PT, R51, RZ, PT ;  /* 0x000000ff3300720c */ /* 0x000fc40003f46270 */
[----:B------:R-:W-:Y:S01]  /*11020*/  ISETP.GE.AND P6, PT, R52, RZ, PT ;  /* 0x000000ff3400720c */ /* 0x000fe20003fc6270 */
[----:B------:R-:W-:Y:S01]  /*11030*/  STL [R1+0x423c], R60 ;  /* 0x00423c3c01007387 */ /* 0x000fe20000100800 */
[--C-:B------:R-:W-:Y:S01]  /*11040*/  @!P0 IMAD.IADD R25, R25, 0x1, -R0.reuse ;  /* 0x0000000119198824 */ /* 0x100fe200078e0a00 */
[----:B------:R-:W-:Y:S02]  /*11050*/  ISETP.GT.U32.AND P0, PT, R0, R24, PT ;  /* 0x000000180000720c */ /* 0x000fe40003f04070 */
[----:B------:R-:W-:Y:S01]  /*11060*/  STL [R1+0x4240], R10 ;  /* 0x0042400a01007387 */ /* 0x000fe20000100800 */
[----:B------:R-:W-:-:S03]  /*11070*/  @!P3 IMAD.IADD R22, R22, 0x1, -R0 ;  /* 0x000000011616b824 */ /* 0x000fc600078e0a00 */
[----:B------:R-:W-:Y:S01]  /*11080*/  STL [R1+0x4244], R11 ;  /* 0x0042440b01007387 */ /* 0x000fe20000100800 */
[----:B------:R-:W-:-:S03]  /*11090*/  @!P5 IMAD.IADD R23, R23, 0x1, -R0 ;  /* 0x000000011717d824 */ /* 0x000fc600078e0a00 */
[----:B------:R-:W-:Y:S01]  /*110a0*/  STL [R1+0x4248], R12 ;  /* 0x0042480c01007387 */ /* 0x000fe20000100800 */
[----:B------:R-:W-:-:S03]  /*110b0*/  @!P1 IMAD.MOV R21, RZ, RZ, -R21 ;  /* 0x000000ffff159224 */ /* 0x000fc600078e0a15 */
[----:B------:R-:W-:Y:S01]  /*110c0*/  STL [R1+0x424c], R13 ;  /* 0x00424c0d01007387 */ /* 0x000fe20000100800 */
[----:B------:R-:W-:-:S03]  /*110d0*/  @!P2 IMAD.MOV R22, RZ, RZ, -R22 ;  /* 0x000000ffff16a224 */ /* 0x000fc600078e0a16 */
[----:B------:R-:W-:Y:S01]  /*110e0*/  STL [R1+0x4250], R14 ;  /* 0x0042500e01007387 */ /* 0x000fe20000100800 */
[----:B------:R-:W-:-:S03]  /*110f0*/  @!P6 IMAD.MOV R23, RZ, RZ, -R23 ;  /* 0x000000ffff17e224 */ /* 0x000fc600078e0a17 */
[----:B------:R-:W-:Y:S04]  /*11100*/  STL [R1+0x4254], R15 ;  /* 0x0042540f01007387 */ /* 0x000fe80000100800 */
[----:B------:R-:W-:Y:S04]  /*11110*/  STL [R1+0x4258], R16 ;  /* 0x0042581001007387 */ /* 0x000fe80000100800 */
[----:B------:R-:W-:Y:S04]  /*11120*/  STL [R1+0x425c], R17 ;  /* 0x00425c1101007387 */ /* 0x000fe80000100800 */
[----:B------:R-:W-:Y:S04]  /*11130*/  STL [R1+0x4260], R18 ;  /* 0x0042601201007387 */ /* 0x000fe80000100800 */
[----:B------:R-:W-:Y:S01]  /*11140*/  STL [R1+0x4264], R19 ;  /* 0x0042641301007387 */ /* 0x000fe20000100800 */
[----:B------:R-:W-:-:S03]  /*11150*/  IABS R26, R56 ;  /* 0x00000038001a7213 */ /* 0x000fc60000000000 */
[----:B------:R-:W-:Y:S01]  /*11160*/  STL [R1+0x4268], R20 ;  /* 0x0042681401007387 */ /* 0x000fe20000100800 */
[----:B------:R-:W-:Y:S01]  /*11170*/  ISETP.GE.AND P4, PT, R56, RZ, PT ;  /* 0x000000ff3800720c */ /* 0x000fe20003f86270 */
[----:B------:R-:W-:Y:S02]  /*11180*/  @!P0 IMAD.IADD R24, R24, 0x1, -R0 ;  /* 0x0000000118188824 */ /* 0x000fe400078e0a00 */
[----:B------:R-:W-:Y:S01]  /*11190*/  STL [R1+0x426c], R21 ;  /* 0x00426c1501007387 */ /* 0x000fe20000100800 */
[----:B----4-:R-:W-:-:S03]  /*111a0*/  IABS R27, R59 ;  /* 0x0000003b001b7213 */ /* 0x010fc60000000000 */
[----:B------:R0:W-:Y:S01]  /*111b0*/  STL [R1+0x4270], R22 ;  /* 0x0042701601007387 */ /* 0x0001e20000100800 */
[----:B------:R-:W-:-:S03]  /*111c0*/  ISETP.GE.AND P0, PT, R59, RZ, PT ;  /* 0x000000ff3b00720c */ /* 0x000fc60003f06270 */
[----:B------:R-:W-:Y:S04]  /*111d0*/  STL [R1+0x4274], R23 ;  /* 0x0042741701007387 */ /* 0x000fe80000100800 */
[----:B------:R-:W2:Y:S01]  /*111e0*/  LDL.LU R56, [R1+0x688] ;  /* 0x0006880001387983 */ /* 0x000ea20000300800 */
[----:B------:R-:W-:Y:S01]  /*111f0*/  IMAD.HI.U32 R5, R4, R26, RZ ;  /* 0x0000001a04057227 */ /* 0x000fe200078e00ff */
[----:B------:R-:W-:Y:S01]  /*11200*/  ISETP.GT.U32.AND P2, PT, R0, R25, PT ;  /* 0x000000190000720c */ /* 0x000fe20003f44070 */
[----:B0-----:R-:W0:Y:S01]  /*11210*/  LDC R22, c[0x0][0x23c] ;  /* 0x00008f00ff167b82 */ /* 0x001e220000000800 */
[----:B------:R-:W3:Y:S01]  /*11220*/  LDL.LU R59, [R1+0x68c] ;  /* 0x00068c00013b7983 */ /* 0x000ee20000300800 */
[----:B------:R-:W-:-:S04]  /*11230*/  IMAD.MOV R5, RZ, RZ, -R5 ;  /* 0x000000ffff057224 */ /* 0x000fc800078e0a05 */
[----:B------:R-:W-:-:S05]  /*11240*/  IMAD R26, R0, R5, R26 ;  /* 0x00000005001a7224 */ /* 0x000fca00078e021a */
[----:B------:R-:W-:Y:S02]  /*11250*/  ISETP.GT.U32.AND P3, PT, R0, R26, PT ;  /* 0x0000001a0000720c */ /* 0x000fe40003f64070 */
[----:B------:R-:W-:Y:S02]  /*11260*/  ISETP.GE.AND P1, PT, R53, RZ, PT ;  /* 0x000000ff3500720c */ /* 0x000fe40003f26270 */
[----:B------:R-:W-:-:S09]  /*11270*/  ISETP.GE.AND P5, PT, R54, RZ, PT ;  /* 0x000000ff3600720c */ /* 0x000fd20003fa6270 */
[----:B------:R-:W-:-:S05]  /*11280*/  @!P3 IMAD.IADD R26, R26, 0x1, -R0 ;  /* 0x000000011a1ab824 */ /* 0x000fca00078e0a00 */
[----:B------:R-:W-:Y:S01]  /*11290*/  ISETP.GT.U32.AND P3, PT, R0, R26, PT ;  /* 0x0000001a0000720c */ /* 0x000fe20003f64070 */
[----:B------:R-:W-:Y:S02]  /*112a0*/  @!P2 IMAD.IADD R25, R25, 0x1, -R0 ;  /* 0x000000011919a824 */ /* 0x000fe400078e0a00 */
[----:B------:R-:W-:Y:S02]  /*112b0*/  @!P1 IMAD.MOV R24, RZ, RZ, -R24 ;  /* 0x000000ffff189224 */ /* 0x000fe400078e0a18 */
[----:B------:R-:W-:Y:S01]  /*112c0*/  IMAD.HI.U32 R5, R4, R27, RZ ;  /* 0x0000001b04057227 */ /* 0x000fe200078e00ff */
[----:B------:R-:W-:-:S03]  /*112d0*/  IABS R28, R55 ;  /* 0x00000037001c7213 */ /* 0x000fc60000000000 */
[----:B------:R-:W-:-:S04]  /*112e0*/  @!P5 IMAD.MOV R25, RZ, RZ, -R25 ;  /* 0x000000ffff19d224 */ /* 0x000fc800078e0a19 */
[----:B------:R-:W-:Y:S01]  /*112f0*/  @!P3 IMAD.IADD R26, R26, 0x1, -R0 ;  /* 0x000000011a1ab824 */ /* 0x000fe200078e0a00 */
[----:B------:R-:W-:Y:S02]  /*11300*/  ISETP.GE.AND P2, PT, R55, RZ, PT ;  /* 0x000000ff3700720c */ /* 0x000fe40003f46270 */
[----:B------:R-:W4:Y:S01]  /*11310*/  LDL.LU R55, [R1+0x690] ;  /* 0x0006900001377983 */ /* 0x000f220000300800 */
[----:B------:R-:W-:Y:S01]  /*11320*/  @!P4 IMAD.MOV R26, RZ, RZ, -R26 ;  /* 0x000000ffff1ac224 */ /* 0x000fe200078e0a1a */
[----:B------:R-:W-:Y:S02]  /*11330*/  IADD3 R5, -R5, RZ, RZ ;  /* 0x000000ff05057210 */ /* 0x000fe40007ffe1ff */
[----:B------:R-:W-:Y:S01]  /*11340*/  STL [R1+0x4278], R24 ;  /* 0x0042781801007387 */ /* 0x000fe20000100800 */
[----:B------:R-:W-:Y:S02]  /*11350*/  IABS R29, R57 ;  /* 0x00000039001d7213 */ /* 0x000fe40000000000 */
[----:B------:R-:W-:Y:S01]  /*11360*/  ISETP.GE.AND P5, PT, R57, RZ, PT ;  /* 0x000000ff3900720c */ /* 0x000fe20003fa6270 */
[----:B------:R1:W-:Y:S04]  /*11370*/  STL [R1+0x427c], R25 ;  /* 0x00427c1901007387 */ /* 0x0003e80000100800 */
[----:B------:R-:W-:Y:S01]  /*11380*/  STL [R1+0x4280], R26 ;  /* 0x0042801a01007387 */ /* 0x000fe20000100800 */
[----:B------:R-:W-:-:S03]  /*11390*/  IMAD R27, R0, R5, R27 ;  /* 0x00000005001b7224 */ /* 0x000fc600078e021b */
[----:B------:R-:W4:Y:S02]  /*113a0*/  LDL.LU R57, [R1+0x694] ;  /* 0x0006940001397983 */ /* 0x000f240000300800 */
[----:B------:R-:W-:Y:S01]  /*113b0*/  ISETP.GT.U32.AND P6, PT, R0, R27, PT ;  /* 0x0000001b0000720c */ /* 0x000fe20003fc4070 */
[----:B------:R-:W-:-:S04]  /*113c0*/  IMAD.HI.U32 R6, R4, R28, RZ ;  /* 0x0000001c04067227 */ /* 0x000fc800078e00ff */
[----:B------:R-:W-:-:S04]  /*113d0*/  IMAD.MOV R6, RZ, RZ, -R6 ;  /* 0x000000ffff067224 */ /* 0x000fc800078e0a06 */
[----:B------:R-:W-:Y:S01]  /*113e0*/  IMAD R28, R0, R6, R28 ;  /* 0x00000006001c7224 */ /* 0x000fe200078e021c */
[----:B------:R-:W-:Y:S02]  /*113f0*/  IABS R30, R58 ;  /* 0x0000003a001e7213 */ /* 0x000fe40000000000 */
[----:B------:R-:W-:Y:S01]  /*11400*/  ISETP.GE.AND P4, PT, R58, RZ, PT ;  /* 0x000000ff3a00720c */ /* 0x000fe20003f86270 */
[----:B------:R-:W-:Y:S01]  /*11410*/  @!P6 IMAD.IADD R27, R27, 0x1, -R0 ;  /* 0x000000011b1be824 */ /* 0x000fe200078e0a00 */
[C---:B------:R-:W-:Y:S01]  /*11420*/  ISETP.GT.U32.AND P3, PT, R0.reuse, R28, PT ;  /* 0x0000001c0000720c */ /* 0x040fe20003f64070 */
[----:B------:R-:W4:Y:S03]  /*11430*/  LDL.LU R58, [R1+0x698] ;  /* 0x00069800013a7983 */ /* 0x000f260000300800 */
[----:B------:R-:W-:-:S09]  /*11440*/  ISETP.GT.U32.AND P6, PT, R0, R27, PT ;  /* 0x0000001b0000720c */ /* 0x000fd20003fc4070 */
[----:B------:R-:W-:-:S04]  /*11450*/  @!P3 IADD3 R28, R28, -R0, RZ ;  /* 0x800000001c1cb210 */ /* 0x000fc80007ffe0ff */
[----:B------:R-:W-:Y:S01]  /*11460*/  @!P6 IMAD.IADD R27, R27, 0x1, -R0 ;  /* 0x000000011b1be824 */ /* 0x000fe200078e0a00 */
[----:B------:R-:W-:-:S03]  /*11470*/  ISETP.GT.U32.AND P3, PT, R0, R28, PT ;  /* 0x0000001c0000720c */ /* 0x000fc60003f64070 */
[----:B------:R-:W-:-:S05]  /*11480*/  @!P0 IMAD.MOV R27, RZ, RZ, -R27 ;  /* 0x000000ffff1b8224 */ /* 0x000fca00078e0a1b */
[----:B------:R-:W-:Y:S04]  /*11490*/  STL [R1+0x4284], R27 ;  /* 0x0042841b01007387 */ /* 0x000fe80000100800 */
[----:B------:R-:W4:Y:S01]  /*114a0*/  LDL.LU R54, [R1+0x69c] ;  /* 0x00069c0001367983 */ /* 0x000f220000300800 */
[----:B------:R-:W-:Y:S01]  /*114b0*/  @!P3 IMAD.IADD R28, R28, 0x1, -R0 ;  /* 0x000000011c1cb824 */ /* 0x000fe200078e0a00 */
[----:B---3--:R-:W-:Y:S02]  /*114c0*/  IABS R32, R59 ;  /* 0x0000003b00207213 */ /* 0x008fe40000000000 */
[----:B------:R-:W-:Y:S02]  /*114d0*/  ISETP.GE.AND P3, PT, R59, RZ, PT ;  /* 0x000000ff3b00720c */ /* 0x000fe40003f66270 */
[----:B------:R-:W3:Y:S01]  /*114e0*/  LDL.LU R59, [R1+0x6a0] ;  /* 0x0006a000013b7983 */ /* 0x000ee20000300800 */
[----:B------:R-:W-:-:S04]  /*114f0*/  IMAD.HI.U32 R5, R4, R29, RZ ;  /* 0x0000001d04057227 */ /* 0x000fc800078e00ff */
[----:B------:R-:W-:-:S04]  /*11500*/  IMAD.MOV R6, RZ, RZ, -R5 ;  /* 0x000000ffff067224 */ /* 0x000fc800078e0a05 */
[----:B------:R-:W-:-:S05]  /*11510*/  IMAD R29, R0, R6, R29 ;  /* 0x00000006001d7224 */ /* 0x000fca00078e021d */
[----:B------:R-:W-:Y:S02]  /*11520*/  ISETP.GT.U32.AND P1, PT, R0, R29, PT ;  /* 0x0000001d0000720c */ /* 0x000fe40003f24070 */
[----:B--2---:R-:W-:Y:S02]  /*11530*/  IABS R31, R56 ;  /* 0x00000038001f7213 */ /* 0x004fe40000000000 */
[----:B------:R-:W-:Y:S02]  /*11540*/  ISETP.GE.AND P0, PT, R56, RZ, PT ;  /* 0x000000ff3800720c */ /* 0x000fe40003f06270 */
[----:B------:R-:W2:Y:S01]  /*11550*/  LDL.LU R56, [R1+0x6a4] ;  /* 0x0006a40001387983 */ /* 0x000ea20000300800 */
[----:B------:R-:W-:-:S06]  /*11560*/  IMAD.HI.U32 R5, R4, R30, RZ ;  /* 0x0000001e04057227 */ /* 0x000fcc00078e00ff */
[----:B------:R-:W-:-:S05]  /*11570*/  @!P1 IMAD.IADD R29, R29, 0x1, -R0 ;  /* 0x000000011d1d9824 */ /* 0x000fca00078e0a00 */
[----:B------:R-:W-:Y:S01]  /*11580*/  ISETP.GT.U32.AND P1, PT, R0, R29, PT ;  /* 0x0000001d0000720c */ /* 0x000fe20003f24070 */
[----:B------:R-:W-:-:S04]  /*11590*/  IMAD.MOV R5, RZ, RZ, -R5 ;  /* 0x000000ffff057224 */ /* 0x000fc800078e0a05 */
[----:B------:R-:W-:Y:S02]  /*115a0*/  IMAD R30, R0, R5, R30 ;  /* 0x00000005001e7224 */ /* 0x000fe400078e021e */
[----:B------:R-:W-:-:S03]  /*115b0*/  IMAD.HI.U32 R5, R4, R31, RZ ;  /* 0x0000001f04057227 */ /* 0x000fc600078e00ff */
[----:B------:R-:W-:-:S03]  /*115c0*/  ISETP.GT.U32.AND P6, PT, R0, R30, PT ;  /* 0x0000001e0000720c */ /* 0x000fc60003fc4070 */
[----:B------:R-:W-:Y:S02]  /*115d0*/  @!P1 IMAD.IADD R29, R29, 0x1, -R0 ;  /* 0x000000011d1d9824 */ /* 0x000fe400078e0a00 */
[----:B------:R-:W-:Y:S02]  /*115e0*/  @!P2 IMAD.MOV R28, RZ, RZ, -R28 ;  /* 0x000000ffff1ca224 */ /* 0x000fe400078e0a1c */
[----:B------:R-:W-:Y:S02]  /*115f0*/  @!P5 IMAD.MOV R29, RZ, RZ, -R29 ;  /* 0x000000ffff1dd224 */ /* 0x000fe400078e0a1d */
[----:B------:R-:W-:Y:S01]  /*11600*/  IMAD.MOV R5, RZ, RZ, -R5 ;  /* 0x000000ffff057224 */ /* 0x000fe200078e0a05 */
[----:B------:R-:W-:Y:S03]  /*11610*/  STL [R1+0x4288], R28 ;  /* 0x0042881c01007387 */ /* 0x000fe60000100800 */
[----:B------:R-:W-:Y:S01]  /*11620*/  IMAD R31, R0, R5, R31 ;  /* 0x00000005001f7224 */ /* 0x000fe200078e021f */
[----:B------:R-:W-:Y:S01]  /*11630*/  STL [R1+0x428c], R29 ;  /* 0x00428c1d01007387 */ /* 0x000fe20000100800 */
[----:B----4-:R-:W-:-:S02]  /*11640*/  ISETP.GE.AND P5, PT, R57, RZ, PT ;  /* 0x000000ff3900720c */ /* 0x010fc40003fa6270 */
[----:B------:R-:W-:Y:S02]  /*11650*/  IABS R34, R57 ;  /* 0x0000003900227213 */ /* 0x000fe40000000000 */
[----:B------:R-:W4:Y:S01]  /*11660*/  LDL.LU R57, [R1+0x6a8] ;  /* 0x0006a80001397983 */ /* 0x000f220000300800 */
[----:B------:R-:W-:Y:S01]  /*11670*/  @!P6 IMAD.IADD R30, R30, 0x1, -R0 ;  /* 0x000000011e1ee824 */ /* 0x000fe200078e0a00 */
[----:B------:R-:W-:-:S04]  /*11680*/  ISETP.GT.U32.AND P1, PT, R0, R31, PT ;  /* 0x0000001f0000720c */ /* 0x000fc80003f24070 */
[----:B------:R-:W-:Y:S01]  /*11690*/  ISETP.GT.U32.AND P6, PT, R0, R30, PT ;  /* 0x0000001e0000720c */ /* 0x000fe20003fc4070 */
[----:B------:R-:W-:Y:S01]  /*116a0*/  IMAD.HI.U32 R6, R4, R32, RZ ;  /* 0x0000002004067227 */ /* 0x000fe200078e00ff */
[----:B------:R-:W-:-:S03]  /*116b0*/  IABS R33, R55 ;  /* 0x0000003700217213 */ /* 0x000fc60000000000 */
[----:B------:R-:W-:-:S04]  /*116c0*/  IMAD.MOV R6, RZ, RZ, -R6 ;  /* 0x000000ffff067224 */ /* 0x000fc800078e0a06 */
[----:B------:R-:W-:Y:S01]  /*116d0*/  @!P1 IMAD.IADD R31, R31, 0x1, -R0 ;  /* 0x000000011f1f9824 */ /* 0x000fe200078e0a00 */
[----:B------:R-:W-:Y:S01]  /*116e0*/  IABS R35, R58 ;  /* 0x0000003a00237213 */ /* 0x000fe20000000000 */
[----:B------:R-:W-:-:S03]  /*116f0*/  IMAD.HI.U32 R5, R4, R33, RZ ;  /* 0x0000002104057227 */ /* 0x000fc600078e00ff */
[----:B------:R-:W-:Y:S01]  /*11700*/  ISETP.GT.U32.AND P1, PT, R0, R31, PT ;  /* 0x0000001f0000720c */ /* 0x000fe20003f24070 */
[----:B------:R-:W-:Y:S01]  /*11710*/  @!P6 IMAD.IADD R30, R30, 0x1, -R0 ;  /* 0x000000011e1ee824 */ /* 0x000fe200078e0a00 */
[----:B------:R-:W-:Y:S02]  /*11720*/  ISETP.GE.AND P6, PT, R58, RZ, PT ;  /* 0x000000ff3a00720c */ /* 0x000fe40003fc6270 */
[----:B------:R-:W4:Y:S01]  /*11730*/  LDL.LU R58, [R1+0x6ac] ;  /* 0x0006ac00013a7983 */ /* 0x000f220000300800 */
[C---:B------:R-:W-:Y:S02]  /*11740*/  IMAD R32, R0.reuse, R6, R32 ;  /* 0x0000000600207224 */ /* 0x040fe400078e0220 */
[----:B------:R-:W-:Y:S01]  /*11750*/  IMAD.MOV R5, RZ, RZ, -R5 ;  /* 0x000000ffff057224 */ /* 0x000fe200078e0a05 */
[----:B------:R-:W4:Y:S01]  /*11760*/  LDL.LU R50, [R1+0x6b0] ;  /* 0x0006b00001327983 */ /* 0x000f220000300800 */
[----:B------:R-:W-:Y:S01]  /*11770*/  @!P4 IMAD.MOV R30, RZ, RZ, -R30 ;  /* 0x000000ffff1ec224 */ /* 0x000fe200078e0a1e */
[C---:B------:R-:W-:Y:S01]  /*11780*/  ISETP.GT.U32.AND P4, PT, R0.reuse, R32, PT ;  /* 0x000000200000720c */ /* 0x040fe20003f84070 */
[----:B------:R-:W-:Y:S01]  /*11790*/  IMAD R33, R0, R5, R33 ;  /* 0x0000000500217224 */ /* 0x000fe200078e0221 */
[----:B------:R-:W4:Y:S01]  /*117a0*/  LDL.LU R52, [R1+0x6b4] ;  /* 0x0006b40001347983 */ /* 0x000f220000300800 */
[----:B------:R-:W-:-:S04]  /*117b0*/  IMAD.HI.U32 R6, R4, R34, RZ ;  /* 0x0000002204067227 */ /* 0x000fc800078e00ff */
[----:B------:R-:W-:Y:S02]  /*117c0*/  IMAD.MOV R6, RZ, RZ, -R6 ;  /* 0x000000ffff067224 */ /* 0x000fe400078e0a06 */
[----:B------:R-:W-:Y:S01]  /*117d0*/  @!P1 IMAD.IADD R31, R31, 0x1, -R0 ;  /* 0x000000011f1f9824 */ /* 0x000fe200078e0a00 */
[C---:B------:R-:W-:Y:S01]  /*117e0*/  ISETP.GT.U32.AND P1, PT, R0.reuse, R33, PT ;  /* 0x000000210000720c */ /* 0x040fe20003f24070 */
[----:B------:R-:W-:Y:S02]  /*117f0*/  IMAD R34, R0, R6, R34 ;  /* 0x0000000600227224 */ /* 0x000fe400078e0222 */
[----:B------:R-:W-:-:S03]  /*11800*/  @!P4 IMAD.IADD R32, R32, 0x1, -R0 ;  /* 0x000000012020c824 */ /* 0x000fc600078e0a00 */
[----:B------:R-:W-:Y:S02]  /*11810*/  ISETP.GT.U32.AND P4, PT, R0, R34, PT ;  /* 0x000000220000720c */ /* 0x000fe40003f84070 */
[----:B------:R-:W-:-:S05]  /*11820*/  IABS R36, R54 ;  /* 0x0000003600247213 */ /* 0x000fca0000000000 */
[----:B------:R-:W-:Y:S01]  /*11830*/  @!P1 IMAD.IADD R33, R33, 0x1, -R0 ;  /* 0x0000000121219824 */ /* 0x000fe200078e0a00 */
[----:B------:R-:W-:Y:S01]  /*11840*/  ISETP.GT.U32.AND P1, PT, R0, R32, PT ;  /* 0x000000200000720c */ /* 0x000fe20003f24070 */
[----:B------:R-:W-:-:S04]  /*11850*/  IMAD.HI.U32 R7, R4, R36, RZ ;  /* 0x0000002404077227 */ /* 0x000fc800078e00ff */
[----:B------:R-:W-:Y:S01]  /*11860*/  @!P4 IMAD.IADD R34, R34, 0x1, -R0 ;  /* 0x000000012222c824 */ /* 0x000fe200078e0a00 */
[----:B------:R-:W-:Y:S02]  /*11870*/  IADD3 R7, -R7, RZ, RZ ;  /* 0x000000ff07077210 */ /* 0x000fe40007ffe1ff */
[----:B------:R-:W-:-:S03]  /*11880*/  ISETP.GT.U32.AND P4, PT, R0, R33, PT ;  /* 0x000000210000720c */ /* 0x000fc60003f84070 */
[----:B------:R-:W-:Y:S02]  /*11890*/  IMAD R36, R0, R7, R36 ;  /* 0x0000000700247224 */ /* 0x000fe400078e0224 */
[----:B------:R-:W-:-:S04]  /*118a0*/  @!P1 IMAD.IADD R32, R32, 0x1, -R0 ;  /* 0x0000000120209824 */ /* 0x000fc800078e0a00 */
[----:B------:R-:W-:Y:S01]  /*118b0*/  @!P3 IMAD.MOV R32, RZ, RZ, -R32 ;  /* 0x000000ffff20b224 */ /* 0x000fe200078e0a20 */
[----:B------:R-:W-:-:S03]  /*118c0*/  ISETP.GT.U32.AND P3, PT, R0, R36, PT ;  /* 0x000000240000720c */ /* 0x000fc60003f64070 */
[--C-:B------:R-:W-:Y:S02]  /*118d0*/  @!P4 IMAD.IADD R33, R33, 0x1, -R0.reuse ;  /* 0x000000012121c824 */ /* 0x100fe400078e0a00 */
[----:B------:R-:W-:Y:S01]  /*118e0*/  @!P0 IMAD.MOV R31, RZ, RZ, -R31 ;  /* 0x000000ffff1f8224 */ /* 0x000fe200078e0a1f */
[----:B------:R-:W-:Y:S02]  /*118f0*/  ISETP.GT.U32.AND P0, PT, R0, R34, PT ;  /* 0x000000220000720c */ /* 0x000fe40003f04070 */
[----:B------:R-:W-:Y:S02]  /*11900*/  ISETP.GE.AND P2, PT, R55, RZ, PT ;  /* 0x000000ff3700720c */ /* 0x000fe40003f46270 */
[----:B------:R-:W4:Y:S03]  /*11910*/  LDL.LU R55, [R1+0x6b8] ;  /* 0x0006b80001377983 */ /* 0x000f260000300800 */
[--C-:B------:R-:W-:Y:S01]  /*11920*/  @!P3 IMAD.IADD R36, R36, 0x1, -R0.reuse ;  /* 0x000000012424b824 */ /* 0x100fe200078e0a00 */
[----:B------:R-:W-:Y:S05]  /*11930*/  STL [R1+0x4290], R30 ;  /* 0x0042901e01007387 */ /* 0x000fea0000100800 */
[----:B------:R-:W-:-:S02]  /*11940*/  @!P0 IMAD.IADD R34, R34, 0x1, -R0 ;  /* 0x0000000122228824 */ /* 0x000fc400078e0a00 */
[----:B------:R-:W-:Y:S02]  /*11950*/  @!P2 IADD3 R33, -R33, RZ, RZ ;  /* 0x000000ff2121a210 */ /* 0x000fe40007ffe1ff */
[----:B------:R-:W-:Y:S01]  /*11960*/  @!P5 IMAD.MOV R34, RZ, RZ, -R34 ;  /* 0x000000ffff22d224 */ /* 0x000fe200078e0a22 */
[----:B------:R-:W-:Y:S04]  /*11970*/  STL [R1+0x4294], R31 ;  /* 0x0042941f01007387 */ /* 0x000fe80000100800 */
[----:B------:R-:W-:Y:S04]  /*11980*/  STL [R1+0x4298], R32 ;  /* 0x0042982001007387 */ /* 0x000fe80000100800 */
[----:B------:R-:W-:Y:S04]  /*11990*/  STL [R1+0x429c], R33 ;  /* 0x00429c2101007387 */ /* 0x000fe80000100800 */
[----:B------:R-:W-:Y:S01]  /*119a0*/  STL [R1+0x42a0], R34 ;  /* 0x0042a02201007387 */ /* 0x000fe20000100800 */
[----:B---3--:R-:W-:-:S05]  /*119b0*/  IABS R37, R59 ;  /* 0x0000003b00257213 */ /* 0x008fca0000000000 */
[----:B------:R-:W-:-:S04]  /*119c0*/  IMAD.HI.U32 R6, R4, R37, RZ ;  /* 0x0000002504067227 */ /* 0x000fc800078e00ff */
[----:B------:R-:W-:-:S04]  /*119d0*/  IMAD.MOV R6, RZ, RZ, -R6 ;  /* 0x000000ffff067224 */ /* 0x000fc800078e0a06 */
[----:B------:R-:W-:-:S05]  /*119e0*/  IMAD R37, R0, R6, R37 ;  /* 0x0000000600257224 */ /* 0x000fca00078e0225 */
[----:B------:R-:W-:-:S13]  /*119f0*/  ISETP.GT.U32.AND P4, PT, R0, R37, PT ;  /* 0x000000250000720c */ /* 0x000fda0003f84070 */
[----:B------:R-:W-:Y:S01]  /*11a00*/  @!P4 IMAD.IADD R37, R37, 0x1, -R0 ;  /* 0x000000012525c824 */ /* 0x000fe200078e0a00 */
[----:B------:R-:W-:-:S13]  /*11a10*/  ISETP.GT.U32.AND P4, PT, R0, R36, PT ;  /* 0x000000240000720c */ /* 0x000fda0003f84070 */
[----:B------:R-:W-:Y:S01]  /*11a20*/  @!P4 IMAD.IADD R36, R36, 0x1, -R0 ;  /* 0x000000012424c824 */ /* 0x000fe200078e0a00 */
[----:B------:R-:W-:Y:S02]  /*11a30*/  ISETP.GE.AND P4, PT, R59, RZ, PT ;  /* 0x000000ff3b00720c */ /* 0x000fe40003f86270 */
[----:B------:R-:W3:Y:S01]  /*11a40*/  LDL.LU R59, [R1+0x6bc] ;  /* 0x0006bc00013b7983 */ /* 0x000ee20000300800 */
[----:B------:R-:W-:Y:S01]  /*11a50*/  IMAD.HI.U32 R5, R4, R35, RZ ;  /* 0x0000002304057227 */ /* 0x000fe200078e00ff */
[----:B--2---:R-:W-:-:S03]  /*11a60*/  IABS R38, R56 ;  /* 0x0000003800267213 */ /* 0x004fc60000000000 */
[----:B------:R-:W-:-:S04]  /*11a70*/  IMAD.MOV R5, RZ, RZ, -R5 ;  /* 0x000000ffff057224 */ /* 0x000fc800078e0a05 */
[----:B------:R-:W-:Y:S02]  /*11a80*/  IMAD R35, R0, R5, R35 ;  /* 0x0000000500237224 */ /* 0x000fe400078e0223 */
[----:B------:R-:W-:-:S04]  /*11a90*/  IMAD.HI.U32 R5, R4, R38, RZ ;  /* 0x0000002604057227 */ /* 0x000fc800078e00ff */
[----:B------:R-:W-:-:S04]  /*11aa0*/  IMAD.MOV R5, RZ, RZ, -R5 ;  /* 0x000000ffff057224 */ /* 0x000fc800078e0a05 */
[----:B------:R-:W-:-:S05]  /*11ab0*/  IMAD R38, R0, R5, R38 ;  /* 0x0000000500267224 */ /* 0x000fca00078e0226 */
[----:B------:R-:W-:Y:S02]  /*11ac0*/  ISETP.GT.U32.AND P0, PT, R0, R38, PT ;  /* 0x000000260000720c */ /* 0x000fe40003f04070 */
[----:B----4-:R-:W-:-:S05]  /*11ad0*/  IABS R39, R57 ;  /* 0x0000003900277213 */ /* 0x010fca0000000000 */
[----:B------:R-:W-:-:S06]  /*11ae0*/  IMAD.HI.U32 R7, R4, R39, RZ ;  /* 0x0000002704077227 */ /* 0x000fcc00078e00ff */
[----:B------:R-:W-:-:S05]  /*11af0*/  @!P0 IMAD.IADD R38, R38, 0x1, -R0 ;  /* 0x0000000126268824 */ /* 0x000fca00078e0a00 */
[C---:B------:R-:W-:Y:S01]  /*11b00*/  ISETP.GT.U32.AND P0, PT, R0.reuse, R38, PT ;  /* 0x000000260000720c */ /* 0x040fe20003f04070 */
[----:B------:R-:W-:Y:S01]  /*11b10*/  IMAD.MOV R7, RZ, RZ, -R7 ;  /* 0x000000ffff077224 */ /* 0x000fe200078e0a07 */
[----:B------:R-:W-:-:S03]  /*11b20*/  ISETP.GT.U32.AND P1, PT, R0, R35, PT ;  /* 0x000000230000720c */ /* 0x000fc60003f24070 */
[----:B------:R-:W-:-:S05]  /*11b30*/  IMAD R39, R0, R7, R39 ;  /* 0x0000000700277224 */ /* 0x000fca00078e0227 */
[----:B------:R-:W-:-:S03]  /*11b40*/  ISETP.GT.U32.AND P5, PT, R0, R39, PT ;  /* 0x000000270000720c */ /* 0x000fc60003fa4070 */
[--C-:B------:R-:W-:Y:S01]  /*11b50*/  @!P0 IMAD.IADD R38, R38, 0x1, -R0.reuse ;  /* 0x0000000126268824 */ /* 0x100fe200078e0a00 */
[----:B------:R-:W-:Y:S02]  /*11b60*/  ISETP.GE.AND P0, PT, R56, RZ, PT ;  /* 0x000000ff3800720c */ /* 0x000fe40003f06270 */
[----:B------:R-:W2:Y:S01]  /*11b70*/  LDL.LU R56, [R1+0x6c0] ;  /* 0x0006c00001387983 */ /* 0x000ea20000300800 */
[----:B------:R-:W-:Y:S01]  /*11b80*/  @!P1 IMAD.IADD R35, R35, 0x1, -R0 ;  /* 0x0000000123239824 */ /* 0x000fe200078e0a00 */
[----:B------:R-:W-:Y:S02]  /*11b90*/  IABS R40, R58 ;  /* 0x0000003a00287213 */ /* 0x000fe40000000000 */
[----:B------:R-:W4:Y:S02]  /*11ba0*/  LDL.LU R51, [R1+0x6c4] ;  /* 0x0006c40001337983 */ /* 0x000f240000300800 */
[----:B------:R-:W-:Y:S01]  /*11bb0*/  ISETP.GT.U32.AND P3, PT, R0, R35, PT ;  /* 0x000000230000720c */ /* 0x000fe20003f64070 */
[----:B------:R-:W-:Y:S01]  /*11bc0*/  IMAD.HI.U32 R6, R4, R40, RZ ;  /* 0x0000002804067227 */ /* 0x000fe200078e00ff */
[----:B------:R-:W4:Y:S01]  /*11bd0*/  LDL.LU R53, [R1+0x6c8] ;  /* 0x0006c80001357983 */ /* 0x000f220000300800 */
[----:B------:R-:W-:-:S02]  /*11be0*/  ISETP.GE.AND P1, PT, R54, RZ, PT ;  /* 0x000000ff3600720c */ /* 0x000fc40003f26270 */
[----:B------:R-:W-:Y:S01]  /*11bf0*/  @!P5 IMAD.IADD R39, R39, 0x1, -R0 ;  /* 0x000000012727d824 */ /* 0x000fe200078e0a00 */
[----:B------:R-:W-:Y:S01]  /*11c00*/  ISETP.GE.AND P5, PT, R57, RZ, PT ;  /* 0x000000ff3900720c */ /* 0x000fe20003fa6270 */
[----:B------:R-:W-:Y:S01]  /*11c10*/  IMAD.MOV R6, RZ, RZ, -R6 ;  /* 0x000000ffff067224 */ /* 0x000fe200078e0a06 */
[----:B------:R-:W4:Y:S04]  /*11c20*/  LDL.LU R54, [R1+0x6cc] ;  /* 0x0006cc0001367983 */ /* 0x000f280000300800 */
[----:B------:R-:W4:Y:S01]  /*11c30*/  LDL.LU R57, [R1+0x6d0] ;  /* 0x0006d00001397983 */ /* 0x000f220000300800 */
[----:B------:R-:W-:Y:S02]  /*11c40*/  IMAD R40, R0, R6, R40 ;  /* 0x0000000600287224 */ /* 0x000fe400078e0228 */
[----:B------:R-:W-:-:S03]  /*11c50*/  @!P3 IMAD.IADD R35, R35, 0x1, -R0 ;  /* 0x000000012323b824 */ /* 0x000fc600078e0a00 */
[C---:B------:R-:W-:Y:S02]  /*11c60*/  ISETP.GT.U32.AND P3, PT, R0.reuse, R40, PT ;  /* 0x000000280000720c */ /* 0x040fe40003f64070 */
[----:B------:R-:W-:Y:S01]  /*11c70*/  ISETP.GT.U32.AND P2, PT, R0, R37, PT ;  /* 0x000000250000720c */ /* 0x000fe20003f44070 */
[----:B------:R-:W-:Y:S02]  /*11c80*/  @!P6 IMAD.MOV R35, RZ, RZ, -R35 ;  /* 0x000000ffff23e224 */ /* 0x000fe400078e0a23 */
[----:B------:R-:W-:-:S08]  /*11c90*/  @!P1 IMAD.MOV R36, RZ, RZ, -R36 ;  /* 0x000000ffff249224 */ /* 0x000fd000078e0a24 */
[--C-:B------:R-:W-:Y:S01]  /*11ca0*/  @!P3 IMAD.IADD R40, R40, 0x1, -R0.reuse ;  /* 0x000000012828b824 */ /* 0x100fe200078e0a00 */
[----:B------:R-:W-:Y:S02]  /*11cb0*/  ISETP.GE.AND P3, PT, R58, RZ, PT ;  /* 0x000000ff3a00720c */ /* 0x000fe40003f66270 */
[----:B------:R-:W4:Y:S01]  /*11cc0*/  LDL.LU R58, [R1+0x6d4] ;  /* 0x0006d400013a7983 */ /* 0x000f220000300800 */
[----:B------:R-:W-:Y:S02]  /*11cd0*/  @!P2 IMAD.IADD R37, R37, 0x1, -R0 ;  /* 0x000000012525a824 */ /* 0x000fe400078e0a00 */
[----:B------:R-:W-:Y:S02]  /*11ce0*/  @!P0 IMAD.MOV R38, RZ, RZ, -R38 ;  /* 0x000000ffff268224 */ /* 0x000fe400078e0a26 */
[----:B------:R-:W-:Y:S01]  /*11cf0*/  @!P4 IMAD.MOV R37, RZ, RZ, -R37 ;  /* 0x000000ffff25c224 */ /* 0x000fe200078e0a25 */
[----:B------:R-:W-:Y:S01]  /*11d00*/  STL [R1+0x42a4], R35 ;  /* 0x0042a42301007387 */ /* 0x000fe20000100800 */
[----:B------:R-:W-:-:S03]  /*11d10*/  IABS R42, R52 ;  /* 0x00000034002a7213 */ /* 0x000fc60000000000 */
[----:B------:R-:W-:Y:S04]  /*11d20*/  STL [R1+0x42a8], R36 ;  /* 0x0042a82401007387 */ /* 0x000fe80000100800 */
[----:B------:R-:W-:Y:S04]  /*11d30*/  STL [R1+0x42ac], R37 ;  /* 0x0042ac2501007387 */ /* 0x000fe80000100800 */
[----:B------:R0:W-:Y:S04]  /*11d40*/  STL [R1+0x42b0], R38 ;  /* 0x0042b02601007387 */ /* 0x0001e80000100800 */
[----:B------:R-:W4:Y:S01]  /*11d50*/  LDL.LU R61, [R1+0x6d8] ;  /* 0x0006d800013d7983 */ /* 0x000f220000300800 */
[----:B------:R-:W-:-:S04]  /*11d60*/  IMAD.HI.U32 R6, R4, R42, RZ ;  /* 0x0000002a04067227 */ /* 0x000fc800078e00ff */
[----:B------:R-:W-:-:S04]  /*11d70*/  IMAD.MOV R6, RZ, RZ, -R6 ;  /* 0x000000ffff067224 */ /* 0x000fc800078e0a06 */
[----:B------:R-:W-:-:S05]  /*11d80*/  IMAD R42, R0, R6, R42 ;  /* 0x00000006002a7224 */ /* 0x000fca00078e022a */
[----:B------:R-:W-:-:S13]  /*11d90*/  ISETP.GT.U32.AND P4, PT, R0, R42, PT ;  /* 0x0000002a0000720c */ /* 0x000fda0003f84070 */
[----:B------:R-:W-:Y:S02]  /*11da0*/  @!P4 IADD3 R42, R42, -R0, RZ ;  /* 0x800000002a2ac210 */ /* 0x000fe40007ffe0ff */
[----:B---3--:R-:W-:Y:S02]  /*11db0*/  IABS R44, R59 ;  /* 0x0000003b002c7213 */ /* 0x008fe40000000000 */
[----:B------:R-:W-:Y:S02]  /*11dc0*/  ISETP.GE.AND P4, PT, R59, RZ, PT ;  /* 0x000000ff3b00720c */ /* 0x000fe40003f86270 */
[----:B------:R-:W3:Y:S01]  /*11dd0*/  LDL.LU R59, [R1+0x6dc] ;  /* 0x0006dc00013b7983 */ /* 0x000ee20000300800 */
[----:B------:R-:W-:-:S05]  /*11de0*/  IABS R41, R50 ;  /* 0x0000003200297213 */ /* 0x000fca0000000000 */
[----:B------:R-:W-:-:S04]  /*11df0*/  IMAD.HI.U32 R5, R4, R41, RZ ;  /* 0x0000002904057227 */ /* 0x000fc800078e00ff */
[----:B------:R-:W-:-:S04]  /*11e00*/  IMAD.MOV R5, RZ, RZ, -R5 ;  /* 0x000000ffff057224 */ /* 0x000fc800078e0a05 */
[----:B------:R-:W-:-:S05]  /*11e10*/  IMAD R41, R0, R5, R41 ;  /* 0x0000000500297224 */ /* 0x000fca00078e0229 */
[----:B------:R-:W-:Y:S02]  /*11e20*/  ISETP.GT.U32.AND P2, PT, R0, R41, PT ;  /* 0x000000290000720c */ /* 0x000fe40003f44070 */
[----:B------:R-:W-:-:S11]  /*11e30*/  IABS R43, R55 ;  /* 0x00000037002b7213 */ /* 0x000fd60000000000 */
[----:B------:R-:W-:Y:S01]  /*11e40*/  @!P2 IMAD.IADD R41, R41, 0x1, -R0 ;  /* 0x000000012929a824 */ /* 0x000fe200078e0a00 */
[----:B------:R-:W-:Y:S01]  /*11e50*/  ISETP.GT.U32.AND P2, PT, R0, R39, PT ;  /* 0x000000270000720c */ /* 0x000fe20003f44070 */
[----:B------:R-:W-:-:S04]  /*11e60*/  IMAD.HI.U32 R5, R4, R43, RZ ;  /* 0x0000002b04057227 */ /* 0x000fc800078e00ff */
[----:B------:R-:W-:Y:S02]  /*11e70*/  IMAD.MOV R5, RZ, RZ, -R5 ;  /* 0x000000ffff057224 */ /* 0x000fe400078e0a05 */
[----:B------:R-:W-:-:S06]  /*11e80*/  IMAD.HI.U32 R6, R4, R44, RZ ;  /* 0x0000002c04067227 */ /* 0x000fcc00078e00ff */
[----:B------:R-:W-:Y:S02]  /*11e90*/  @!P2 IMAD.IADD R39, R39, 0x1, -R0 ;  /* 0x000000012727a824 */ /* 0x000fe400078e0a00 */
[C---:B------:R-:W-:Y:S02]  /*11ea0*/  IMAD R43, R0.reuse, R5, R43 ;  /* 0x00000005002b7224 */ /* 0x040fe400078e022b */
[----:B------:R-:W-:Y:S01]  /*11eb0*/  @!P5 IMAD.MOV R39, RZ, RZ, -R39 ;  /* 0x000000ffff27d224 */ /* 0x000fe200078e0a27 */
[C---:B------:R-:W-:Y:S01]  /*11ec0*/  ISETP.GT.U32.AND P5, PT, R0.reuse, R42, PT ;  /* 0x0000002a0000720c */ /* 0x040fe20003fa4070 */
[----:B------:R-:W-:Y:S01]  /*11ed0*/  IMAD.MOV R6, RZ, RZ, -R6 ;  /* 0x000000ffff067224 */ /* 0x000fe200078e0a06 */
[----:B------:R-:W-:-:S03]  /*11ee0*/  ISETP.GT.U32.AND P2, PT, R0, R43, PT ;  /* 0x0000002b0000720c */ /* 0x000fc60003f44070 */
[C---:B------:R-:W-:Y:S01]  /*11ef0*/  IMAD R44, R0.reuse, R6, R44 ;  /* 0x00000006002c7224 */ /* 0x040fe200078e022c */
[----:B------:R-:W-:Y:S02]  /*11f00*/  ISETP.GT.U32.AND P6, PT, R0, R40, PT ;  /* 0x000000280000720c */ /* 0x000fe40003fc4070 */
[----:B--2---:R-:W-:-:S05]  /*11f10*/  IABS R45, R56 ;  /* 0x00000038002d7213 */ /* 0x004fca0000000000 */
[--C-:B------:R-:W-:Y:S01]  /*11f20*/  @!P5 IMAD.IADD R42, R42, 0x1, -R0.reuse ;  /* 0x000000012a2ad824 */ /* 0x100fe200078e0a00 */
[----:B------:R-:W-:Y:S01]  /*11f30*/  ISETP.GT.U32.AND P5, PT, R0, R44, PT ;  /* 0x0000002c0000720c */ /* 0x000fe20003fa4070 */
[--C-:B------:R-:W-:Y:S02]  /*11f40*/  @!P2 IMAD.IADD R43, R43, 0x1, -R0.reuse ;  /* 0x000000012b2ba824 */ /* 0x100fe400078e0a00 */
[----:B------:R-:W-:Y:S01]  /*11f50*/  IMAD.HI.U32 R5, R4, R45, RZ ;  /* 0x0000002d04057227 */ /* 0x000fe200078e00ff */
[----:B----4-:R-:W-:Y:S02]  /*11f60*/  IABS R46, R51 ;  /* 0x00000033002e7213 */ /* 0x010fe40000000000 */
[----:B------:R-:W-:Y:S01]  /*11f70*/  ISETP.GT.U32.AND P2, PT, R0, R43, PT ;  /* 0x0000002b0000720c */ /* 0x000fe20003f44070 */
[----:B------:R-:W-:Y:S01]  /*11f80*/  IMAD.MOV R5, RZ, RZ, -R5 ;  /* 0x000000ffff057224 */ /* 0x000fe200078e0a05 */
[----:B------:R-:W-:Y:S01]  /*11f90*/  IABS R47, R53 ;  /* 0x00000035002f7213 */ /* 0x000fe20000000000 */
[--C-:B------:R-:W-:Y:S01]  /*11fa0*/  @!P6 IMAD.IADD R40, R40, 0x1, -R0.reuse ;  /* 0x000000012828e824 */ /* 0x100fe200078e0a00 */
[C---:B------:R-:W-:Y:S01]  /*11fb0*/  ISETP.GT.U32.AND P1, PT, R0.reuse, R41, PT ;  /* 0x000000290000720c */ /* 0x040fe20003f24070 */
[----:B------:R-:W-:Y:S01]  /*11fc0*/  IMAD R45, R0, R5, R45 ;  /* 0x00000005002d7224 */ /* 0x000fe200078e022d */
[----:B------:R-:W-:Y:S01]  /*11fd0*/  ISETP.GE.AND P6, PT, R52, RZ, PT ;  /* 0x000000ff3400720c */ /* 0x000fe20003fc6270 */
[----:B------:R-:W-:Y:S01]  /*11fe0*/  @!P5 IMAD.IADD R44, R44, 0x1, -R0 ;  /* 0x000000012c2cd824 */ /* 0x000fe200078e0a00 */
[----:B------:R-:W-:Y:S01]  /*11ff0*/  IABS R49, R57 ;  /* 0x0000003900317213 */ /* 0x000fe20000000000 */
[----:B------:R-:W-:-:S04]  /*12000*/  IMAD.HI.U32 R5, R4, R46, RZ ;  /* 0x0000002e04057227 */ /* 0x000fc800078e00ff */
[----:B------:R-:W-:-:S04]  /*12010*/  IMAD.HI.U32 R8, R4, R47, RZ ;  /* 0x0000002f04087227 */ /* 0x000fc800078e00ff */
[----:B------:R-:W-:Y:S01]  /*12020*/  @!P3 IMAD.MOV R40, RZ, RZ, -R40 ;  /* 0x000000ffff28b224 */ /* 0x000fe200078e0a28 */
[----:B------:R-:W-:Y:S01]  /*12030*/  ISETP.GT.U32.AND P3, PT, R0, R44, PT ;  /* 0x0000002c0000720c */ /* 0x000fe20003f64070 */
[----:B------:R-:W-:Y:S02]  /*12040*/  IMAD.MOV R5, RZ, RZ, -R5 ;  /* 0x000000ffff057224 */ /* 0x000fe400078e0a05 */
[----:B------:R-:W-:-:S04]  /*12050*/  IMAD.HI.U32 R6, R4, R49, RZ ;  /* 0x0000003104067227 */ /* 0x000fc800078e00ff */
[----:B------:R-:W-:Y:S02]  /*12060*/  IMAD.MOV R8, RZ, RZ, -R8 ;  /* 0x000000ffff087224 */ /* 0x000fe400078e0a08 */
[----:B------:R-:W-:Y:S01]  /*12070*/  @!P2 IMAD.IADD R43, R43, 0x1, -R0 ;  /* 0x000000012b2ba824 */ /* 0x000fe200078e0a00 */
[C---:B------:R-:W-:Y:S01]  /*12080*/  ISETP.GT.U32.AND P2, PT, R0.reuse, R45, PT ;  /* 0x0000002d0000720c */ /* 0x040fe20003f44070 */
[C---:B------:R-:W-:Y:S02]  /*12090*/  IMAD R46, R0.reuse, R5, R46 ;  /* 0x00000005002e7224 */ /* 0x040fe400078e022e */
[----:B------:R-:W-:Y:S02]  /*120a0*/  IMAD.MOV R6, RZ, RZ, -R6 ;  /* 0x000000ffff067224 */ /* 0x000fe400078e0a06 */
[C---:B------:R-:W-:Y:S02]  /*120b0*/  IMAD R47, R0.reuse, R8, R47 ;  /* 0x00000008002f7224 */ /* 0x040fe400078e022f */
[----:B------:R-:W-:Y:S01]  /*120c0*/  @!P1 IMAD.IADD R41, R41, 0x1, -R0 ;  /* 0x0000000129299824 */ /* 0x000fe200078e0a00 */
[----:B------:R-:W-:Y:S01]  /*120d0*/  ISETP.GE.AND P1, PT, R55, RZ, PT ;  /* 0x000000ff3700720c */ /* 0x000fe20003f26270 */
[C---:B------:R-:W-:Y:S01]  /*120e0*/  IMAD R49, R0.reuse, R6, R49 ;  /* 0x0000000600317224 */ /* 0x040fe200078e0231 */
[C---:B------:R-:W-:Y:S01]  /*120f0*/  ISETP.GT.U32.AND P5, PT, R0.reuse, R46, PT ;  /* 0x0000002e0000720c */ /* 0x040fe20003fa4070 */
[----:B------:R-:W2:Y:S01]  /*12100*/  LDL.LU R55, [R1+0x6e0] ;  /* 0x0006e00001377983 */ /* 0x000ea20000300800 */
[----:B------:R-:W-:Y:S01]  /*12110*/  @!P6 IMAD.MOV R42, RZ, RZ, -R42 ;  /* 0x000000ffff2ae224 */ /* 0x000fe200078e0a2a */
[----:B------:R-:W-:Y:S01]  /*12120*/  ISETP.GT.U32.AND P6, PT, R0, R47, PT ;  /* 0x0000002f0000720c */ /* 0x000fe20003fc4070 */
[--C-:B------:R-:W-:Y:S01]  /*12130*/  @!P3 IMAD.IADD R44, R44, 0x1, -R0.reuse ;  /* 0x000000012c2cb824 */ /* 0x100fe200078e0a00 */
[----:B------:R-:W-:Y:S01]  /*12140*/  ISETP.GT.U32.AND P3, PT, R0, R49, PT ;  /* 0x000000310000720c */ /* 0x000fe20003f64070 */
[----:B------:R-:W-:Y:S01]  /*12150*/  @!P2 IMAD.IADD R45, R45, 0x1, -R0 ;  /* 0x000000012d2da824 */ /* 0x000fe200078e0a00 */
[----:B------:R-:W-:-:S02]  /*12160*/  ISETP.GE.AND P0, PT, R50, RZ, PT ;  /* 0x000000ff3200720c */ /* 0x000fc40003f06270 */
[----:B------:R-:W-:Y:S02]  /*12170*/  IABS R50, R58 ;  /* 0x0000003a00327213 */ /* 0x000fe40000000000 */
[----:B------:R-:W-:Y:S02]  /*12180*/  IABS R48, R54 ;  /* 0x0000003600307213 */ /* 0x000fe40000000000 */
[----:B------:R-:W-:Y:S01]  /*12190*/  @!P5 IMAD.IADD R46, R46, 0x1, -R0 ;  /* 0x000000012e2ed824 */ /* 0x000fe200078e0a00 */
[----:B------:R-:W-:Y:S01]  /*121a0*/  ISETP.GT.U32.AND P5, PT, R0, R45, PT ;  /* 0x0000002d0000720c */ /* 0x000fe20003fa4070 */
[----:B------:R-:W-:-:S04]  /*121b0*/  IMAD.HI.U32 R5, R4, R50, RZ ;  /* 0x0000003204057227 */ /* 0x000fc800078e00ff */
[--C-:B------:R-:W-:Y:S02]  /*121c0*/  @!P6 IMAD.IADD R47, R47, 0x1, -R0.reuse ;  /* 0x000000012f2fe824 */ /* 0x100fe400078e0a00 */
[----:B------:R-:W-:Y:S02]  /*121d0*/  @!P3 IMAD.IADD R49, R49, 0x1, -R0 ;  /* 0x000000013131b824 */ /* 0x000fe400078e0a00 */
[----:B------:R-:W-:Y:S01]  /*121e0*/  IMAD.MOV R5, RZ, RZ, -R5 ;  /* 0x000000ffff057224 */ /* 0x000fe200078e0a05 */
[----:B------:R-:W-:Y:S01]  /*121f0*/  ISETP.GT.U32.AND P3, PT, R0, R47, PT ;  /* 0x0000002f0000720c */ /* 0x000fe20003f64070 */
[----:B------:R-:W-:Y:S01]  /*12200*/  IMAD.HI.U32 R7, R4, R48, RZ ;  /* 0x0000003004077227 */ /* 0x000fe200078e00ff */
[----:B------:R-:W-:Y:S02]  /*12210*/  ISETP.GE.AND P2, PT, R56, RZ, PT ;  /* 0x000000ff3800720c */ /* 0x000fe40003f46270 */
[----:B------:R-:W4:Y:S01]  /*12220*/  LDL.LU R56, [R1+0x6e4] ;  /* 0x0006e40001387983 */ /* 0x000f220000300800 */
[C---:B------:R-:W-:Y:S01]  /*12230*/  IMAD R50, R0.reuse, R5, R50 ;  /* 0x0000000500327224 */ /* 0x040fe200078e0232 */
[----:B------:R-:W-:Y:S01]  /*12240*/  IABS R5, R61 ;  /* 0x0000003d00057213 */ /* 0x000fe20000000000 */
[----:B------:R-:W-:Y:S01]  /*12250*/  @!P0 IMAD.MOV R41, RZ, RZ, -R41 ;  /* 0x000000ffff298224 */ /* 0x000fe200078e0a29 */
[----:B------:R-:W-:Y:S01]  /*12260*/  ISETP.GT.U32.AND P0, PT, R0, R46, PT ;  /* 0x0000002e0000720c */ /* 0x000fe20003f04070 */
[----:B------:R-:W-:-:S02]  /*12270*/  IMAD.MOV R7, RZ, RZ, -R7 ;  /* 0x000000ffff077224 */ /* 0x000fc400078e0a07 */
[----:B------:R-:W-:Y:S01]  /*12280*/  @!P4 IMAD.MOV R44, RZ, RZ, -R44 ;  /* 0x000000ffff2cc224 */ /* 0x000fe200078e0a2c */
[C---:B------:R-:W-:Y:S01]  /*12290*/  ISETP.GT.U32.AND P4, PT, R0.reuse, R49, PT ;  /* 0x000000310000720c */ /* 0x040fe20003f84070 */
[----:B------:R-:W-:Y:S01]  /*122a0*/  @!P5 IMAD.IADD R45, R45, 0x1, -R0 ;  /* 0x000000012d2dd824 */ /* 0x000fe200078e0a00 */
[----:B------:R-:W-:Y:S01]  /*122b0*/  ISETP.GE.AND P5, PT, R51, RZ, PT ;  /* 0x000000ff3300720c */ /* 0x000fe20003fa6270 */
[----:B------:R-:W-:Y:S02]  /*122c0*/  IMAD R48, R0, R7, R48 ;  /* 0x0000000700307224 */ /* 0x000fe400078e0230 */
[----:B------:R-:W-:-:S04]  /*122d0*/  IMAD.HI.U32 R7, R4, R5, RZ ;  /* 0x0000000504077227 */ /* 0x000fc800078e00ff */
[--C-:B------:R-:W-:Y:S01]  /*122e0*/  @!P3 IMAD.IADD R47, R47, 0x1, -R0.reuse ;  /* 0x000000012f2fb824 */ /* 0x100fe200078e0a00 */
[----:B------:R-:W-:Y:S01]  /*122f0*/  ISETP.GE.AND P3, PT, R57, RZ, PT ;  /* 0x000000ff3900720c */ /* 0x000fe20003f66270 */
[----:B------:R-:W-:Y:S01]  /*12300*/  IMAD.MOV R7, RZ, RZ, -R7 ;  /* 0x000000ffff077224 */ /* 0x000fe200078e0a07 */
[----:B------:R-:W4:Y:S01]  /*12310*/  LDL.LU R57, [R1+0x6e8] ;  /* 0x0006e80001397983 */ /* 0x000f220000300800 */
[--C-:B------:R-:W-:Y:S02]  /*12320*/  @!P0 IMAD.IADD R46, R46, 0x1, -R0.reuse ;  /* 0x000000012e2e8824 */ /* 0x100fe400078e0a00 */
[----:B------:R-:W-:Y:S02]  /*12330*/  IMAD R51, R0, R7, R5 ;  /* 0x0000000700337224 */ /* 0x000fe400078e0205 */
[----:B------:R-:W-:Y:S01]  /*12340*/  @!P4 IMAD.IADD R49, R49, 0x1, -R0 ;  /* 0x000000013131c824 */ /* 0x000fe200078e0a00 */
[----:B------:R-:W-:Y:S01]  /*12350*/  ISETP.GE.AND P4, PT, R58, RZ, PT ;  /* 0x000000ff3a00720c */ /* 0x000fe20003f86270 */
[----:B------:R-:W-:Y:S01]  /*12360*/  @!P5 IMAD.MOV R46, RZ, RZ, -R46 ;  /* 0x000000ffff2ed224 */ /* 0x000fe200078e0a2e */
[----:B------:R-:W4:Y:S01]  /*12370*/  LDL.LU R58, [R1+0x6ec] ;  /* 0x0006ec00013a7983 */ /* 0x000f220000300800 */
[----:B------:R-:W-:-:S13]  /*12380*/  ISETP.GT.U32.AND P5, PT, R0, R51, PT ;  /* 0x000000330000720c */ /* 0x000fda0003fa4070 */
[----:B------:R-:W-:Y:S01]  /*12390*/  @!P5 IMAD.IADD R51, R51, 0x1, -R0 ;  /* 0x000000013333d824 */ /* 0x000fe200078e0a00 */
[----:B---3--:R-:W-:Y:S02]  /*123a0*/  IABS R52, R59 ;  /* 0x0000003b00347213 */ /* 0x008fe40000000000 */
[----:B------:R-:W-:Y:S02]  /*123b0*/  ISETP.GE.AND P5, PT, R59, RZ, PT ;  /* 0x000000ff3b00720c */ /* 0x000fe40003fa6270 */
        /* <DEDUP_REMOVED lines=8> */
[----:B------:R-:W-:-:S02]  /*12440*/  @!P1 IADD3 R43, -R43, RZ, RZ ;  /* 0x000000ff2b2b9210 */ /* 0x000fc40007ffe1ff */
[C---:B------:R-:W-:Y:S02]  /*12450*/  ISETP.GT.U32.AND P1, PT, R0.reuse, R48, PT ;  /* 0x000000300000720c */ /* 0x040fe40003f24070 */
[----:B------:R-:W-:Y:S01]  /*12460*/  ISETP.GT.U32.AND P0, PT, R0, R50, PT ;  /* 0x000000320000720c */ /* 0x000fe20003f04070 */
[----:B------:R-:W-:Y:S01]  /*12470*/  IMAD.HI.U32 R6, R4, R52, RZ ;  /* 0x0000003404067227 */ /* 0x000fe200078e00ff */
[----:B------:R-:W-:-:S09]  /*12480*/  ISETP.GE.AND P6, PT, R53, RZ, PT ;  /* 0x000000ff3500720c */ /* 0x000fd20003fc6270 */
[--C-:B------:R-:W-:Y:S02]  /*12490*/  @!P1 IMAD.IADD R48, R48, 0x1, -R0.reuse ;  /* 0x0000000130309824 */ /* 0x100fe400078e0a00 */
[----:B------:R-:W-:-:S03]  /*124a0*/  @!P0 IMAD.IADD R50, R50, 0x1, -R0 ;  /* 0x0000000132328824 */ /* 0x000fc600078e0a00 */
[C---:B------:R-:W-:Y:S01]  /*124b0*/  ISETP.GT.U32.AND P0, PT, R0.reuse, R48, PT ;  /* 0x000000300000720c */ /* 0x040fe20003f04070 */
[----:B------:R-:W-:Y:S01]  /*124c0*/  @!P2 IMAD.MOV R45, RZ, RZ, -R45 ;  /* 0x000000ffff2da224 */ /* 0x000fe200078e0a2d */
[----:B------:R-:W-:Y:S01]  /*124d0*/  ISETP.GT.U32.AND P2, PT, R0, R50, PT ;  /* 0x000000320000720c */ /* 0x000fe20003f44070 */
[----:B------:R-:W-:-:S04]  /*124e0*/  IMAD.MOV R5, RZ, RZ, -R6 ;  /* 0x000000ffff057224 */ /* 0x000fc800078e0a06 */
[----:B------:R-:W-:-:S06]  /*124f0*/  IMAD R52, R0, R5, R52 ;  /* 0x0000000500347224 */ /* 0x000fcc00078e0234 */
[--C-:B------:R-:W-:Y:S01]  /*12500*/  @!P0 IMAD.IADD R48, R48, 0x1, -R0.reuse ;  /* 0x0000000130308824 */ /* 0x100fe200078e0a00 */
[----:B------:R-:W-:Y:S01]  /*12510*/  ISETP.GT.U32.AND P0, PT, R0, R52, PT ;  /* 0x000000340000720c */ /* 0x000fe20003f04070 */
[----:B------:R-:W-:-:S04]  /*12520*/  @!P2 IMAD.IADD R50, R50, 0x1, -R0 ;  /* 0x000000013232a824 */ /* 0x000fc800078e0a00 */
[----:B------:R-:W-:Y:S01]  /*12530*/  @!P4 IMAD.MOV R50, RZ, RZ, -R50 ;  /* 0x000000ffff32c224 */ /* 0x000fe200078e0a32 */
[----:B------:R-:W-:Y:S01]  /*12540*/  ISETP.GE.AND P1, PT, R54, RZ, PT ;  /* 0x000000ff3600720c */ /* 0x000fe20003f26270 */
[----:B------:R-:W-:Y:S01]  /*12550*/  @!P6 IMAD.MOV R47, RZ, RZ, -R47 ;  /* 0x000000ffff2fe224 */ /* 0x000fe200078e0a2f */
[----:B------:R-:W-:-:S05]  /*12560*/  ISETP.GE.AND P2, PT, R61, RZ, PT ;  /* 0x000000ff3d00720c */ /* 0x000fca0003f46270 */
[----:B------:R-:W-:Y:S01]  /*12570*/  @!P0 IMAD.IADD R52, R52, 0x1, -R0 ;  /* 0x0000000134348824 */ /* 0x000fe200078e0a00 */
[----:B------:R-:W-:Y:S02]  /*12580*/  ISETP.GT.U32.AND P0, PT, R0, R51, PT ;  /* 0x000000330000720c */ /* 0x000fe40003f04070 */
[----:B--2---:R-:W-:-:S05]  /*12590*/  IABS R53, R55 ;  /* 0x0000003700357213 */ /* 0x004fca0000000000 */
[----:B------:R-:W-:-:S05]  /*125a0*/  IMAD.HI.U32 R6, R4, R53, RZ ;  /* 0x0000003504067227 */ /* 0x000fca00078e00ff */
[----:B------:R-:W-:-:S05]  /*125b0*/  IADD3 R6, -R6, RZ, RZ ;  /* 0x000000ff06067210 */ /* 0x000fca0007ffe1ff */
[----:B------:R-:W-:-:S05]  /*125c0*/  IMAD R53, R0, R6, R53 ;  /* 0x0000000600357224 */ /* 0x000fca00078e0235 */
[----:B------:R-:W-:Y:S02]  /*125d0*/  ISETP.GT.U32.AND P4, PT, R0, R53, PT ;  /* 0x000000350000720c */ /* 0x000fe40003f84070 */
[----:B----4-:R-:W-:Y:S02]  /*125e0*/  IABS R54, R56 ;  /* 0x0000003800367213 */ /* 0x010fe40000000000 */
[----:B------:R-:W-:-:S03]  /*125f0*/  ISETP.GE.AND P6, PT, R55, RZ, PT ;  /* 0x000000ff3700720c */ /* 0x000fc60003fc6270 */
[----:B------:R-:W-:-:S06]  /*12600*/  IMAD.HI.U32 R5, R4, R54, RZ ;  /* 0x0000003604057227 */ /* 0x000fcc00078e00ff */
[----:B------:R-:W-:Y:S02]  /*12610*/  @!P4 IMAD.IADD R53, R53, 0x1, -R0 ;  /* 0x000000013535c824 */ /* 0x000fe400078e0a00 */
[----:B------:R-:W-:Y:S02]  /*12620*/  IMAD.MOV R5, RZ, RZ, -R5 ;  /* 0x000000ffff057224 */ /* 0x000fe400078e0a05 */
[----:B------:R-:W-:Y:S01]  /*12630*/  @!P3 IMAD.MOV R49, RZ, RZ, -R49 ;  /* 0x000000ffff31b224 */ /* 0x000fe200078e0a31 */
[C---:B------:R-:W-:Y:S01]  /*12640*/  ISETP.GT.U32.AND P4, PT, R0.reuse, R53, PT ;  /* 0x000000350000720c */ /* 0x040fe20003f84070 */
[----:B------:R-:W-:Y:S01]  /*12650*/  IMAD R54, R0, R5, R54 ;  /* 0x0000000500367224 */ /* 0x000fe200078e0236 */
[----:B------:R-:W-:Y:S01]  /*12660*/  IABS R55, R57 ;  /* 0x0000003900377213 */ /* 0x000fe20000000000 */
[----:B------:R-:W-:Y:S01]  /*12670*/  @!P0 IMAD.IADD R51, R51, 0x1, -R0 ;  /* 0x0000000133338824 */ /* 0x000fe200078e0a00 */
[----:B------:R-:W-:-:S03]  /*12680*/  ISETP.GE.AND P3, PT, R56, RZ, PT ;  /* 0x000000ff3800720c */ /* 0x000fc60003f66270 */
[----:B------:R-:W-:Y:S01]  /*12690*/  IMAD.HI.U32 R5, R4, R55, RZ ;  /* 0x0000003704057227 */ /* 0x000fe200078e00ff */
[----:B------:R-:W-:-:S03]  /*126a0*/  IABS R56, R58 ;  /* 0x0000003a00387213 */ /* 0x000fc60000000000 */
[----:B------:R-:W-:Y:S02]  /*126b0*/  IMAD.MOV R5, RZ, RZ, -R5 ;  /* 0x000000ffff057224 */ /* 0x000fe400078e0a05 */
[----:B------:R-:W-:Y:S01]  /*126c0*/  @!P2 IMAD.MOV R51, RZ, RZ, -R51 ;  /* 0x000000ffff33a224 */ /* 0x000fe200078e0a33 */
[C---:B------:R-:W-:Y:S01]  /*126d0*/  ISETP.GT.U32.AND P2, PT, R0.reuse, R54, PT ;  /* 0x000000360000720c */ /* 0x040fe20003f44070 */
[----:B------:R-:W-:Y:S01]  /*126e0*/  @!P1 IMAD.MOV R48, RZ, RZ, -R48 ;  /* 0x000000ffff309224 */ /* 0x000fe200078e0a30 */
[----:B------:R-:W-:Y:S01]  /*126f0*/  ISETP.GT.U32.AND P1, PT, R0, R52, PT ;  /* 0x000000340000720c */ /* 0x000fe20003f24070 */
[----:B------:R-:W-:-:S04]  /*12700*/  IMAD.HI.U32 R7, R4, R56, RZ ;  /* 0x0000003804077227 */ /* 0x000fc800078e00ff */
[C---:B------:R-:W-:Y:S02]  /*12710*/  IMAD R55, R0.reuse, R5, R55 ;  /* 0x0000000500377224 */ /* 0x040fe400078e0237 */
[----:B------:R-:W-:Y:S02]  /*12720*/  IMAD.MOV R7, RZ, RZ, -R7 ;  /* 0x000000ffff077224 */ /* 0x000fe400078e0a07 */
[----:B------:R-:W-:Y:S01]  /*12730*/  @!P4 IMAD.IADD R53, R53, 0x1, -R0 ;  /* 0x000000013535c824 */ /* 0x000fe200078e0a00 */
[C---:B------:R-:W-:Y:S01]  /*12740*/  ISETP.GT.U32.AND P4, PT, R0.reuse, R55, PT ;  /* 0x000000370000720c */ /* 0x040fe20003f84070 */
[----:B------:R-:W-:Y:S01]  /*12750*/  IMAD R56, R0, R7, R56 ;  /* 0x0000000700387224 */ /* 0x000fe200078e0238 */
[----:B------:R-:W-:Y:S01]  /*12760*/  ISETP.GE.AND P0, PT, R57, RZ, PT ;  /* 0x000000ff3900720c */ /* 0x000fe20003f06270 */
[--C-:B------:R-:W-:Y:S02]  /*12770*/  @!P2 IMAD.IADD R54, R54, 0x1, -R0.reuse ;  /* 0x000000013636a824 */ /* 0x100fe400078e0a00 */
[----:B------:R-:W-:Y:S01]  /*12780*/  @!P1 IMAD.IADD R52, R52, 0x1, -R0 ;  /* 0x0000000134349824 */ /* 0x000fe200078e0a00 */
[----:B------:R-:W-:-:S03]  /*12790*/  ISETP.GT.U32.AND P2, PT, R0, R56, PT ;  /* 0x000000380000720c */ /* 0x000fc60003f44070 */
[----:B------:R-:W-:Y:S01]  /*127a0*/  @!P5 IMAD.MOV R52, RZ, RZ, -R52 ;  /* 0x000000ffff34d224 */ /* 0x000fe200078e0a34 */
[----:B------:R-:W-:-:S03]  /*127b0*/  ISETP.GE.AND P1, PT, R58, RZ, PT ;  /* 0x000000ff3a00720c */ /* 0x000fc60003f26270 */
[----:B------:R-:W-:Y:S02]  /*127c0*/  @!P4 IADD3 R55, R55, -R0, RZ ;  /* 0x800000003737c210 */ /* 0x000fe40007ffe0ff */
[C---:B------:R-:W-:Y:S01]  /*127d0*/  ISETP.GT.U32.AND P4, PT, R0.reuse, R54, PT ;  /* 0x000000360000720c */ /* 0x040fe20003f84070 */
[----:B------:R-:W-:Y:S01]  /*127e0*/  @!P6 IMAD.MOV R53, RZ, RZ, -R53 ;  /* 0x000000ffff35e224 */ /* 0x000fe200078e0a35 */
[----:B------:R-:W-:Y:S02]  /*127f0*/  ISETP.GT.U32.AND P6, PT, R0, R55, PT ;  /* 0x000000370000720c */ /* 0x000fe40003fc4070 */
[----:B------:R-:W-:-:S05]  /*12800*/  @!P2 IMAD.IADD R56, R56, 0x1, -R0 ;  /* 0x000000013838a824 */ /* 0x000fca00078e0a00 */
[----:B------:R-:W-:-:S04]  /*12810*/  ISETP.GT.U32.AND P2, PT, R0, R56, PT ;  /* 0x000000380000720c */ /* 0x000fc80003f44070 */
[--C-:B------:R-:W-:Y:S02]  /*12820*/  @!P4 IMAD.IADD R54, R54, 0x1, -R0.reuse ;  /* 0x000000013636c824 */ /* 0x100fe400078e0a00 */
[----:B------:R-:W-:-:S07]  /*12830*/  @!P6 IMAD.IADD R55, R55, 0x1, -R0 ;  /* 0x000000013737e824 */ /* 0x000fce00078e0a00 */
[----:B------:R-:W-:Y:S02]  /*12840*/  @!P2 IMAD.IADD R56, R56, 0x1, -R0 ;  /* 0x000000013838a824 */ /* 0x000fe400078e0a00 */
[----:B------:R-:W-:Y:S01]  /*12850*/  @!P0 IMAD.MOV R55, RZ, RZ, -R55 ;  /* 0x000000ffff378224 */ /* 0x000fe200078e0a37 */
[----:B---3--:R-:W-:Y:S02]  /*12860*/  IABS R57, R59 ;  /* 0x0000003b00397213 */ /* 0x008fe40000000000 */
[----:B------:R-:W-:-:S03]  /*12870*/  ISETP.GE.AND P5, PT, R59, RZ, PT ;  /* 0x000000ff3b00720c */ /* 0x000fc60003fa6270 */
[----:B------:R-:W-:Y:S01]  /*12880*/  IMAD.HI.U32 R8, R4, R57, RZ ;  /* 0x0000003904087227 */ /* 0x000fe200078e00ff */
[----:B------:R-:W-:-:S03]  /*12890*/  IABS R59, R14 ;  /* 0x0000000e003b7213 */ /* 0x000fc60000000000 */
[----:B------:R-:W-:Y:S01]  /*128a0*/  IMAD.MOV R5, RZ, RZ, -R8 ;  /* 0x000000ffff057224 */ /* 0x000fe200078e0a08 */
[----:B------:R-:W-:-:S03]  /*128b0*/  IABS R58, R15 ;  /* 0x0000000f003a7213 */ /* 0x000fc60000000000 */
[----:B------:R-:W-:Y:S02]  /*128c0*/  IMAD R57, R0, R5, R57 ;  /* 0x0000000500397224 */ /* 0x000fe400078e0239 */
[----:B------:R-:W-:Y:S01]  /*128d0*/  IMAD.HI.U32 R5, R4, R59, RZ ;  /* 0x0000003b04057227 */ /* 0x000fe200078e00ff */
[----:B------:R-:W-:-:S03]  /*128e0*/  IABS R8, R13 ;  /* 0x0000000d00087213 */ /* 0x000fc60000000000 */
[----:B------:R-:W-:-:S04]  /*128f0*/  IMAD.HI.U32 R6, R4, R58, RZ ;  /* 0x0000003a04067227 */ /* 0x000fc800078e00ff */
[----:B------:R-:W-:Y:S01]  /*12900*/  IMAD.MOV R5, RZ, RZ, -R5 ;  /* 0x000000ffff057224 */ /* 0x000fe200078e0a05 */
[----:B------:R-:W-:Y:S01]  /*12910*/  IABS R61, R60 ;  /* 0x0000003c003d7213 */ /* 0x000fe20000000000 */
[----:B------:R-:W-:Y:S01]  /*12920*/  IMAD.MOV R6, RZ, RZ, -R6 ;  /* 0x000000ffff067224 */ /* 0x000fe200078e0a06 */
[C---:B------:R-:W-:Y:S01]  /*12930*/  ISETP.GT.U32.AND P4, PT, R0.reuse, R57, PT ;  /* 0x000000390000720c */ /* 0x040fe20003f84070 */
[----:B------:R-:W-:Y:S02]  /*12940*/  IMAD R59, R0, R5, R59 ;  /* 0x00000005003b7224 */ /* 0x000fe400078e023b */
[----:B------:R-:W-:Y:S02]  /*12950*/  IMAD.MOV.U32 R5, RZ, RZ, R61 ;  /* 0x000000ffff057224 */ /* 0x000fe400078e003d */
[----:B------:R-:W-:-:S04]  /*12960*/  IMAD.HI.U32 R61, R4, R8, RZ ;  /* 0x00000008043d7227 */ /* 0x000fc800078e00ff */
[----:B------:R-:W-:Y:S02]  /*12970*/  IMAD R58, R0, R6, R58 ;  /* 0x00000006003a7224 */ /* 0x000fe400078e023a */
[----:B------:R-:W-:-:S03]  /*12980*/  IMAD.MOV R61, RZ, RZ, -R61 ;  /* 0x000000ffff3d7224 */ /* 0x000fc600078e0a3d */
[C---:B------:R-:W-:Y:S01]  /*12990*/  ISETP.GT.U32.AND P6, PT, R0.reuse, R58, PT ;  /* 0x0000003a0000720c */ /* 0x040fe20003fc4070 */
[C---:B------:R-:W-:Y:S01]  /*129a0*/  IMAD R8, R0.reuse, R61, R8 ;  /* 0x0000003d00087224 */ /* 0x040fe200078e0208 */
[C---:B------:R-:W-:Y:S01]  /*129b0*/  ISETP.GT.U32.AND P2, PT, R0.reuse, R59, PT ;  /* 0x0000003b0000720c */ /* 0x040fe20003f44070 */
[----:B------:R-:W-:Y:S01]  /*129c0*/  @!P4 IMAD.IADD R57, R57, 0x1, -R0 ;  /* 0x000000013939c824 */ /* 0x000fe200078e0a00 */
[----:B------:R-:W-:Y:S02]  /*129d0*/  IABS R7, R11 ;  /* 0x0000000b00077213 */ /* 0x000fe40000000000 */
[----:B------:R-:W-:Y:S02]  /*129e0*/  ISETP.GT.U32.AND P4, PT, R0, R8, PT ;  /* 0x000000080000720c */ /* 0x000fe40003f84070 */
[----:B------:R-:W-:Y:S01]  /*129f0*/  IABS R6, R10 ;  /* 0x0000000a00067213 */ /* 0x000fe20000000000 */
[----:B------:R-:W-:-:S04]  /*12a00*/  IMAD.HI.U32 R16, R4, R7, RZ ;  /* 0x0000000704107227 */ /* 0x000fc800078e00ff */
[----:B------:R-:W-:Y:S01]  /*12a10*/  @!P6 IMAD.IADD R58, R58, 0x1, -R0 ;  /* 0x000000013a3ae824 */ /* 0x000fe200078e0a00 */
[----:B------:R-:W-:Y:S01]  /*12a20*/  ISETP.GT.U32.AND P6, PT, R0, R57, PT ;  /* 0x000000390000720c */ /* 0x000fe20003fc4070 */
[----:B------:R-:W-:Y:S02]  /*12a30*/  IMAD.MOV R16, RZ, RZ, -R16 ;  /* 0x000000ffff107224 */ /* 0x000fe400078e0a10 */
[----:B------:R-:W-:Y:S01]  /*12a40*/  IMAD.HI.U32 R17, R4, R6, RZ ;  /* 0x0000000604117227 */ /* 0x000fe200078e00ff */
[----:B------:R-:W-:-:S03]  /*12a50*/  IABS R61, R12 ;  /* 0x0000000c003d7213 */ /* 0x000fc60000000000 */
[----:B------:R-:W-:Y:S01]  /*12a60*/  @!P2 IMAD.IADD R59, R59, 0x1, -R0 ;  /* 0x000000013b3ba824 */ /* 0x000fe200078e0a00 */
[C---:B------:R-:W-:Y:S01]  /*12a70*/  ISETP.GT.U32.AND P2, PT, R0.reuse, R58, PT ;  /* 0x0000003a0000720c */ /* 0x040fe20003f44070 */
[----:B------:R-:W-:Y:S02]  /*12a80*/  IMAD R7, R0, R16, R7 ;  /* 0x0000001000077224 */ /* 0x000fe400078e0207 */
[----:B------:R-:W-:Y:S02]  /*12a90*/  IMAD.MOV R17, RZ, RZ, -R17 ;  /* 0x000000ffff117224 */ /* 0x000fe400078e0a11 */
[----:B------:R-:W-:-:S04]  /*12aa0*/  IMAD.HI.U32 R16, R4, R5, RZ ;  /* 0x0000000504107227 */ /* 0x000fc800078e00ff */
[----:B------:R-:W-:Y:S02]  /*12ab0*/  @!P4 IMAD.IADD R8, R8, 0x1, -R0 ;  /* 0x000000010808c824 */ /* 0x000fe400078e0a00 */
[C---:B------:R-:W-:Y:S02]  /*12ac0*/  IMAD R6, R0.reuse, R17, R6 ;  /* 0x0000001100067224 */ /* 0x040fe400078e0206 */
[----:B------:R-:W-:Y:S01]  /*12ad0*/  IMAD.MOV R16, RZ, RZ, -R16 ;  /* 0x000000ffff107224 */ /* 0x000fe200078e0a10 */
[----:B------:R-:W-:Y:S01]  /*12ae0*/  ISETP.GT.U32.AND P0, PT, R0, R8, PT ;  /* 0x000000080000720c */ /* 0x000fe20003f04070 */
[----:B------:R-:W-:-:S04]  /*12af0*/  IMAD.HI.U32 R4, R4, R61, RZ ;  /* 0x0000003d04047227 */ /* 0x000fc800078e00ff */
[C---:B------:R-:W-:Y:S02]  /*12b00*/  IMAD R5, R0.reuse, R16, R5 ;  /* 0x0000001000057224 */ /* 0x040fe400078e0205 */
[--C-:B------:R-:W-:Y:S01]  /*12b10*/  @!P6 IMAD.IADD R57, R57, 0x1, -R0.reuse ;  /* 0x000000013939e824 */ /* 0x100fe200078e0a00 */
[----:B------:R-:W-:Y:S02]  /*12b20*/  ISETP.GT.U32.AND P6, PT, R0, R6, PT ;  /* 0x000000060000720c */ /* 0x000fe40003fc4070 */
[----:B------:R-:W-:Y:S01]  /*12b30*/  IADD3 R4, -R4, RZ, RZ ;  /* 0x000000ff04047210 */ /* 0x000fe20007ffe1ff */
[----:B------:R-:W-:Y:S01]  /*12b40*/  @!P2 IMAD.IADD R58, R58, 0x1, -R0 ;  /* 0x000000013a3aa824 */ /* 0x000fe200078e0a00 */
[----:B------:R-:W-:-:S03]  /*12b50*/  ISETP.GT.U32.AND P2, PT, R0, R5, PT ;  /* 0x000000050000720c */ /* 0x000fc60003f44070 */
[----:B------:R-:W-:Y:S02]  /*12b60*/  IMAD R4, R0, R4, R61 ;  /* 0x0000000400047224 */ /* 0x000fe400078e023d */
[----:B------:R-:W-:-:S03]  /*12b70*/  @!P0 IMAD.IADD R8, R8, 0x1, -R0 ;  /* 0x0000000108088824 */ /* 0x000fc600078e0a00 */
[----:B------:R-:W-:Y:S01]  /*12b80*/  ISETP.GT.U32.AND P0, PT, R0, R4, PT ;  /* 0x000000040000720c */ /* 0x000fe20003f04070 */
[----:B------:R-:W-:-:S04]  /*12b90*/  @!P6 IMAD.IADD R6, R6, 0x1, -R0 ;  /* 0x000000010606e824 */ /* 0x000fc800078e0a00 */
[----:B------:R-:W-:Y:S01]  /*12ba0*/  @!P2 IMAD.IADD R5, R5, 0x1, -R0 ;  /* 0x000000010505a824 */ /* 0x000fe200078e0a00 */
[C---:B------:R-:W-:Y:S02]  /*12bb0*/  ISETP.GT.U32.AND P2, PT, R0.reuse, R6, PT ;  /* 0x000000060000720c */ /* 0x040fe40003f44070 */
[----:B------:R-:W-:-:S05]  /*12bc0*/  ISETP.GT.U32.AND P4, PT, R0, R59, PT ;  /* 0x0000003b0000720c */ /* 0x000fca0003f84070 */
[----:B------:R-:W-:Y:S01]  /*12bd0*/  @!P0 IMAD.IADD R4, R4, 0x1, -R0 ;  /* 0x0000000104048824 */ /* 0x000fe200078e0a00 */
[----:B------:R-:W-:Y:S02]  /*12be0*/  ISETP.GE.AND P0, PT, R11, RZ, PT ;  /* 0x000000ff0b00720c */ /* 0x000fe40003f06270 */
[----:B------:R-:W2:Y:S01]  /*12bf0*/  S2R R11, SR_TID.X ;  /* 0x00000000000b7919 */ /* 0x000ea20000002100 */
[----:B------:R-:W-:Y:S01]  /*12c00*/  @!P3 IMAD.MOV R54, RZ, RZ, -R54 ;  /* 0x000000ffff36b224 */ /* 0x000fe200078e0a36 */
[----:B------:R-:W-:Y:S01]  /*12c10*/  ISETP.GT.U32.AND P3, PT, R0, R7, PT ;  /* 0x000000070000720c */ /* 0x000fe20003f64070 */
[--C-:B------:R-:W-:Y:S01]  /*12c20*/  @!P2 IMAD.IADD R6, R6, 0x1, -R0.reuse ;  /* 0x000000010606a824 */ /* 0x100fe200078e0a00 */
[----:B------:R-:W-:Y:S02]  /*12c30*/  ISETP.GE.AND P2, PT, R60, RZ, PT ;  /* 0x000000ff3c00720c */ /* 0x000fe40003f46270 */
[----:B------:R-:W3:Y:S01]  /*12c40*/  LDC R60, c[0x0][0x230] ;  /* 0x00008c00ff3c7b82 */ /* 0x000ee20000000800 */
[----:B------:R-:W-:Y:S01]  /*12c50*/  @!P4 IMAD.IADD R59, R59, 0x1, -R0 ;  /* 0x000000013b3bc824 */ /* 0x000fe200078e0a00 */
[----:B------:R-:W-:-:S02]  /*12c60*/  ISETP.GE.AND P4, PT, R15, RZ, PT ;  /* 0x000000ff0f00720c */ /* 0x000fc40003f86270 */
[----:B------:R-:W-:-:S05]  /*12c70*/  ISETP.GE.AND P6, PT, R14, RZ, PT ;  /* 0x000000ff0e00720c */ /* 0x000fca0003fc6270 */
[----:B------:R-:W-:-:S05]  /*12c80*/  @!P3 IMAD.IADD R7, R7, 0x1, -R0 ;  /* 0x000000010707b824 */ /* 0x000fca00078e0a00 */
[C---:B------:R-:W-:Y:S01]  /*12c90*/  ISETP.GT.U32.AND P3, PT, R0.reuse, R7, PT ;  /* 0x000000070000720c */ /* 0x040fe20003f64070 */
[----:B------:R-:W-:Y:S01]  /*12ca0*/  @!P1 IMAD.MOV R56, RZ, RZ, -R56 ;  /* 0x000000ffff389224 */ /* 0x000fe200078e0a38 */
[----:B------:R-:W-:Y:S01]  /*12cb0*/  ISETP.GE.AND P1, PT, R3, RZ, PT ;  /* 0x000000ff0300720c */ /* 0x000fe20003f26270 */
[----:B------:R-:W-:Y:S01]  /*12cc0*/  @!P4 IMAD.MOV R58, RZ, RZ, -R58 ;  /* 0x000000ffff3ac224 */ /* 0x000fe200078e0a3a */
[----:B------:R-:W-:Y:S01]  /*12cd0*/  ISETP.GT.U32.AND P4, PT, R0, R4, PT ;  /* 0x000000040000720c */ /* 0x000fe20003f84070 */
[----:B------:R-:W4:Y:S01]  /*12ce0*/  LDL.LU R3, [R1+0x42b4] ;  /* 0x0042b40001037983 */ /* 0x000f220000300800 */
[----:B------:R-:W-:Y:S01]  /*12cf0*/  @!P6 IMAD.MOV R59, RZ, RZ, -R59 ;  /* 0x000000ffff3be224 */ /* 0x000fe200078e0a3b */
[----:B------:R-:W-:Y:S02]  /*12d00*/  ISETP.GE.AND P6, PT, R10, RZ, PT ;  /* 0x000000ff0a00720c */ /* 0x000fe40003fc6270 */
[----:B------:R-:W4:Y:S01]  /*12d10*/  LDL.LU R21, [R1+0x168] ;  /* 0x0001680001157983 */ /* 0x000f220000300800 */
[----:B---3--:R-:W-:Y:S01]  /*12d20*/  VIADD R60, R60, 0x7f ;  /* 0x0000007f3c3c7836 */ /* 0x008fe20000000000 */
[----:B--2---:R-:W-:-:S02]  /*12d30*/  LOP3.LUT R61, R11, 0x7, RZ, 0xc0, !PT ;  /* 0x000000070b3d7812 */ /* 0x004fc400078ec0ff */
[----:B------:R-:W-:Y:S01]  /*12d40*/  @!P3 IMAD.IADD R7, R7, 0x1, -R0 ;  /* 0x000000010707b824 */ /* 0x000fe200078e0a00 */
[C---:B------:R-:W-:Y:S01]  /*12d50*/  LOP3.LUT R14, R11.reuse, 0x1f, RZ, 0xc0, !PT ;  /* 0x0000001f0b0e7812 */ /* 0x040fe200078ec0ff */
[C---:B------:R-:W-:Y:S01]  /*12d60*/  IMAD.SHL.U32 R10, R11.reuse, 0x2, RZ ;  /* 0x000000020b0a7824 */ /* 0x040fe200078e00ff */
[----:B-1----:R-:W-:Y:S01]  /*12d70*/  SHF.L.U32 R25, R11, 0x6, RZ ;  /* 0x000000060b197819 */ /* 0x002fe200000006ff */
[----:B------:R-:W2:Y:S01]  /*12d80*/  LDL.LU R20, [R1+0x164] ;  /* 0x0001640001147983 */ /* 0x000ea20000300800 */
[----:B------:R-:W-:Y:S01]  /*12d90*/  ISETP.GE.AND P3, PT, R13, RZ, PT ;  /* 0x000000ff0d00720c */ /* 0x000fe20003f66270 */
[----:B------:R-:W-:Y:S01]  /*12da0*/  IMAD R13, R61, 0x90, RZ ;  /* 0x000000903d0d7824 */ /* 0x000fe200078e02ff */
[----:B------:R-:W-:Y:S01]  /*12db0*/  SHF.R.S32.HI R11, RZ, 0x1f, R60 ;  /* 0x0000001fff0b7819 */ /* 0x000fe2000001143c */
[----:B------:R-:W3:Y:S01]  /*12dc0*/  LDL.LU R19, [R1+0x15c] ;  /* 0x00015c0001137983 */ /* 0x000ee20000300800 */
[----:B0-----:R-:W-:-:S03]  /*12dd0*/  IMAD R23, R14, R22, RZ ;  /* 0x000000160e177224 */ /* 0x001fc600078e02ff */
[----:B------:R-:W3:Y:S01]  /*12de0*/  LDL.LU R18, [R1+0x158] ;  /* 0x0001580001127983 */ /* 0x000ee20000300800 */
[----:B------:R-:W-:-:S03]  /*12df0*/  LEA.HI R11, R11, R60, RZ, 0x7 ;  /* 0x0000003c0b0b7211 */ /* 0x000fc600078f38ff */
[----:B------:R-:W3:Y:S01]  /*12e00*/  LDL.LU R17, [R1+0x154] ;  /* 0x0001540001117983 */ /* 0x000ee20000300800 */
[----:B------:R-:W-:Y:S01]  /*12e10*/  IMAD R61, R61, 0x110, RZ ;  /* 0x000001103d3d7824 */ /* 0x000fe200078e02ff */
[----:B------:R-:W-:Y:S02]  /*12e20*/  LOP3.LUT R24, R13, 0x10, R10, 0x78, !PT ;  /* 0x000000100d187812 */ /* 0x000fe400078e780a */
[----:B------:R-:W3:Y:S01]  /*12e30*/  LDL.LU R16, [R1+0x150] ;  /* 0x0001500001107983 */ /* 0x000ee20000300800 */
[----:B------:R-:W-:Y:S01]  /*12e40*/  @!P4 IMAD.IADD R4, R4, 0x1, -R0 ;  /* 0x000000010404c824 */ /* 0x000fe200078e0a00 */
[----:B------:R-:W-:Y:S02]  /*12e50*/  ISETP.GE.AND P4, PT, R12, RZ, PT ;  /* 0x000000ff0c00720c */ /* 0x000fe40003f86270 */
[----:B------:R-:W3:Y:S04]  /*12e60*/  LDL.LU R15, [R1+0x14c] ;  /* 0x00014c00010f7983 */ /* 0x000ee80000300800 */
[----:B------:R-:W3:Y:S04]  /*12e70*/  LDL.LU R14, [R1+0x148] ;  /* 0x00014800010e7983 */ /* 0x000ee80000300800 */
[----:B------:R-:W3:Y:S01]  /*12e80*/  LDL.LU R13, [R1+0x144] ;  /* 0x00014400010d7983 */ /* 0x000ee20000300800 */
[----:B------:R-:W-:-:S03]  /*12e90*/  LOP3.LUT R61, R61, 0x30, R10, 0x78, !PT ;  /* 0x000000303d3d7812 */ /* 0x000fc600078e780a */
[----:B------:R-:W3:Y:S04]  /*12ea0*/  LDL.LU R12, [R1+0x134] ;  /* 0x00013400010c7983 */ /* 0x000ee80000300800 */
[----:B------:R-:W3:Y:S04]  /*12eb0*/  LDL.LU R11, [R1+0x128] ;  /* 0x00012800010b7983 */ /* 0x000ee80000300800 */
[----:B------:R-:W3:Y:S04]  /*12ec0*/  LDL.LU R10, [R1+0x124] ;  /* 0x00012400010a7983 */ /* 0x000ee80000300800 */
[----:B------:R-:W-:Y:S04]  /*12ed0*/  STL [R1+0x4088], R61 ;  /* 0x0040883d01007387 */ /* 0x000fe80000100800 */
[----:B------:R-:W3:Y:S01]  /*12ee0*/  LDL.LU R60, [R1+0x11c] ;  /* 0x00011c00013c7983 */ /* 0x000ee20000300800 */
[----:B------:R-:W-:Y:S01]  /*12ef0*/  @!P5 IMAD.MOV R57, RZ, RZ, -R57 ;  /* 0x000000ffff39d224 */ /* 0x000fe200078e0a39 */
[----:B------:R-:W-:-:S13]  /*12f00*/  ISETP.GT.U32.AND P5, PT, R0, R5, PT ;  /* 0x000000050000720c */ /* 0x000fda0003fa4070 */
[----:B------:R-:W-:Y:S01]  /*12f10*/  @!P5 IMAD.IADD R5, R5, 0x1, -R0 ;  /* 0x000000010505d824 */ /* 0x000fe200078e0a00 */
[----:B------:R-:W-:-:S13]  /*12f20*/  ISETP.GT.U32.AND P5, PT, R0, R2, PT ;  /* 0x000000020000720c */ /* 0x000fda0003fa4070 */
[----:B------:R-:W-:Y:S01]  /*12f30*/  @!P5 IMAD.IADD R2, R2, 0x1, -R0 ;  /* 0x000000010202d824 */ /* 0x000fe200078e0a00 */
[----:B------:R-:W-:Y:S01]  /*12f40*/  LOP3.LUT R24, R24, 0x400, R25, 0xf8, !PT ;  /* 0x0000040018187812 */ /* 0x000fe200078ef819 */
[----:B------:R-:W-:-:S04]  /*12f50*/  IMAD R23, R22, 0x20, R23 ;  /* 0x0000002016177824 */ /* 0x000fc800078e0217 */
[----:B------:R-:W-:Y:S01]  /*12f60*/  IMAD R0, R22, 0x20, R23 ;  /* 0x0000002016007824 */ /* 0x000fe200078e0217 */
[----:B----4-:R-:W-:Y:S02]  /*12f70*/  ISETP.NE.AND P5, PT, R3, RZ, PT ;  /* 0x000000ff0300720c */ /* 0x010fe40003fa5270 */
[----:B------:R-:W-:-:S04]  /*12f80*/  LOP3.LUT R3, RZ, R3, RZ, 0x33, !PT ;  /* 0x00000003ff037212 */ /* 0x000fc800078e33ff */
[C---:B------:R-:W-:Y:S02]  /*12f90*/  SEL R21, R3.reuse, R21, !P5 ;  /* 0x0000001503157207 */ /* 0x040fe40006800000 */
[----:B--2---:R-:W-:-:S03]  /*12fa0*/  SEL R20, R3, R20, !P5 ;  /* 0x0000001403147207 */ /* 0x004fc60006800000 */
[----:B------:R-:W-:Y:S01]  /*12fb0*/  STL [R1+0x178], R21 ;  /* 0x0001781501007387 */ /* 0x000fe20000100800 */
[----:B---3--:R-:W-:-:S03]  /*12fc0*/  SEL R19, R3, R19, !P5 ;  /* 0x0000001303137207 */ /* 0x008fc60006800000 */
[----:B------:R-:W-:Y:S01]  /*12fd0*/  STL [R1+0x174], R20 ;  /* 0x0001741401007387 */ /* 0x000fe20000100800 */
[----:B------:R-:W-:-:S03]  /*12fe0*/  SEL R18, R3, R18, !P5 ;  /* 0x0000001203127207 */ /* 0x000fc60006800000 */
        /* <DEDUP_REMOVED lines=16> */
[----:B------:R-:W2:Y:S04]  /*130f0*/  LDL.LU R38, [R1+0x118] ;  /* 0x0001180001267983 */ /* 0x000ea80000300800 */
[----:B------:R0:W-:Y:S04]  /*13100*/  STL [R1+0x144], R11 ;  /* 0x0001440b01007387 */ /* 0x0001e80000100800 */
[----:B------:R-:W3:Y:S04]  /*13110*/  LDL.LU R37, [R1+0x114] ;  /* 0x0001140001257983 */ /* 0x000ee80000300800 */
[----:B------:R1:W-:Y:S04]  /*13120*/  STL [R1+0x134], R10 ;  /* 0x0001340a01007387 */ /* 0x0003e80000100800 */
[----:B------:R-:W4:Y:S04]  /*13130*/  LDL.LU R36, [R1+0x110] ;  /* 0x0001100001247983 */ /* 0x000f280000300800 */
        /* <DEDUP_REMOVED lines=11> */
[----:B------:R-:W4:Y:S01]  /*131f0*/  LDL.LU R24, [R1+0xd4] ;  /* 0x0000d40001187983 */ /* 0x000f220000300800 */
[----:B0-----:R-:W-:-:S03]  /*13200*/  SEL R11, R3, R60, !P5 ;  /* 0x0000003c030b7207 */ /* 0x001fc60006800000 */
[----:B------:R-:W4:Y:S04]  /*13210*/  LDL.LU R23, [R1+0xd0] ;  /* 0x0000d00001177983 */ /* 0x000f280000300800 */
[----:B-1----:R-:W4:Y:S04]  /*13220*/  LDL.LU R10, [R1+0xcc] ;  /* 0x0000cc00010a7983 */ /* 0x002f280000300800 */
[----:B------:R-:W4:Y:S04]  /*13230*/  LDL.LU R22, [R1+0xc8] ;  /* 0x0000c80001167983 */ /* 0x000f280000300800 */
[----:B------:R-:W4:Y:S04]  /*13240*/  LDL.LU R21, [R1+0xc4] ;  /* 0x0000c40001157983 */ /* 0x000f280000300800 */
        /* <DEDUP_REMOVED lines=10> */
[----:B0-----:R-:W4:Y:S04]  /*132f0*/  LDL.LU R11, [R1+0x98] ;  /* 0x00009800010b7983 */ /* 0x001f280000300800 */
[----:B------:R-:W4:Y:S01]  /*13300*/  LDL.LU R60, [R1+0x94] ;  /* 0x00009400013c7983 */ /* 0x000f220000300800 */
[----:B--2---:R-:W-:-:S02]  /*13310*/  SEL R61, R3, R38, !P5 ;  /* 0x00000026033d7207 */ /* 0x004fc40006800000 */
[----:B---3--:R-:W-:-:S03]  /*13320*/  SEL R38, R3, R37, !P5 ;  /* 0x0000002503267207 */ /* 0x008fc60006800000 */
[----:B------:R-:W-:Y:S01]  /*13330*/  STL [R1+0x124], R61 ;  /* 0x0001243d01007387 */ /* 0x000fe20000100800 */
[----:B----4-:R-:W-:-:S03]  /*13340*/  SEL R37, R3, R36, !P5 ;  /* 0x0000002403257207 */ /* 0x010fc60006800000 */
        /* <DEDUP_REMOVED lines=30> */
[----:B------:R1:W-:Y:S01]  /*13530*/  STL [R1+0xd4], R24 ;  /* 0x0000d41801007387 */ /* 0x0003e20000100800 */
[C---:B0-----:R-:W-:Y:S02]  /*13540*/  SEL R23, R3.reuse, R22, !P5 ;  /* 0x0000001603177207 */ /* 0x041fe40006800000 */
[----:B------:R-:W-:-:S02]  /*13550*/  SEL R22, R3, R21, !P5 ;  /* 0x0000001503167207 */ /* 0x000fc40006800000 */
[C---:B------:R-:W-:Y:S02]  /*13560*/  SEL R21, R3.reuse, R20, !P5 ;  /* 0x0000001403157207 */ /* 0x040fe40006800000 */
[C---:B------:R-:W-:Y:S01]  /*13570*/  SEL R20, R3.reuse, R19, !P5 ;  /* 0x0000001303147207 */ /* 0x040fe20006800000 */
[----:B------:R0:W-:Y:S01]  /*13580*/  STL [R1+0xd0], R23 ;  /* 0x0000d01701007387 */ /* 0x0001e20000100800 */
[----:B------:R-:W-:-:S03]  /*13590*/  SEL R19, R3, R18, !P5 ;  /* 0x0000001203137207 */ /* 0x000fc60006800000 */
        /* <DEDUP_REMOVED lines=16> */
[----:B------:R2:W-:Y:S04]  /*136a0*/  STL [R1+0xa8], R14 ;  /* 0x0000a80e01007387 */ /* 0x0005e80000100800 */
[----:B------:R2:W-:Y:S04]  /*136b0*/  STL [R1+0xa4], R13 ;  /* 0x0000a40d01007387 */ /* 0x0005e80000100800 */
[----:B------:R-:W2:Y:S04]  /*136c0*/  LDL.LU R38, [R1+0x8c] ;  /* 0x00008c0001267983 */ /* 0x000ea80000300800 */
[----:B------:R2:W-:Y:S04]  /*136d0*/  STL [R1+0xa0], R12 ;  /* 0x0000a00c01007387 */ /* 0x0005e80000100800 */
[----:B------:R-:W2:Y:S04]  /*136e0*/  LDL.LU R37, [R1+0x88] ;  /* 0x0000880001257983 */ /* 0x000ea80000300800 */
[----:B------:R2:W-:Y:S04]  /*136f0*/  STL [R1+0x9c], R11 ;  /* 0x00009c0b01007387 */ /* 0x0005e80000100800 */
[----:B------:R-:W2:Y:S04]  /*13700*/  LDL.LU R36, [R1+0x84] ;  /* 0x0000840001247983 */ /* 0x000ea80000300800 */
        /* <DEDUP_REMOVED lines=11> */
[----:B-1----:R-:W2:Y:S04]  /*137c0*/  LDL.LU R24, [R1+0x2c] ;  /* 0x00002c0001187983 */ /* 0x002ea80000300800 */
[----:B0-----:R-:W2:Y:S04]  /*137d0*/  LDL.LU R23, [R1+0x30] ;  /* 0x0000300001177983 */ /* 0x001ea80000300800 */
[----:B------:R-:W2:Y:S04]  /*137e0*/  LDL.LU R60, [R1+0x28] ;  /* 0x00002800013c7983 */ /* 0x000ea80000300800 */
[----:B---3--:R-:W3:Y:S04]  /*137f0*/  LDL.LU R22, [R1+0x31c] ;  /* 0x00031c0001167983 */ /* 0x008ee80000300800 */
[----:B----4-:R-:W4:Y:S01]  /*13800*/  LDL.LU R21, [R1+0x324] ;  /* 0x0003240001157983 */ /* 0x010f220000300800 */
[----:B--2---:R-:W-:-:S05]  /*13810*/  SEL R10, R3, R10, !P5 ;  /* 0x0000000a030a7207 */ /* 0x004fca0006800000 */
        /* <DEDUP_REMOVED lines=11> */
[----:B0-----:R-:W2:Y:S01]  /*138d0*/  LDL.LU R10, [R1+0x2fc] ;  /* 0x0002fc00010a7983 */ /* 0x001ea20000300800 */
[----:B------:R-:W-:-:S02]  /*138e0*/  SEL R61, R3, R38, !P5 ;  /* 0x00000026033d7207 */ /* 0x000fc40006800000 */
[----:B------:R-:W-:-:S03]  /*138f0*/  SEL R38, R3, R37, !P5 ;  /* 0x0000002503267207 */ /* 0x000fc60006800000 */
[----:B------:R-:W-:Y:S01]  /*13900*/  STL [R1+0x94], R61 ;  /* 0x0000943d01007387 */ /* 0x000fe20000100800 */
        /* <DEDUP_REMOVED lines=29> */
[----:B------:R-:W2:Y:S01]  /*13ae0*/  LDL.LU R60, [R1+0x2f8] ;  /* 0x0002f800013c7983 */ /* 0x000ea20000300800 */
[----:B---3--:R-:W-:-:S03]  /*13af0*/  SEL R22, R3, R22, !P5 ;  /* 0x0000001603167207 */ /* 0x008fc60006800000 */
[----:B------:R3:W-:Y:S01]  /*13b00*/  STL [R1+0x34], R24 ;  /* 0x0000341801007387 */ /* 0x0007e20000100800 */
[----:B----4-:R-:W-:-:S03]  /*13b10*/  SEL R21, R3, R21, !P5 ;  /* 0x0000001503157207 */ /* 0x010fc60006800000 */
[----:B------:R4:W-:Y:S04]  /*13b20*/  STL [R1+0x30], R23 ;  /* 0x0000301701007387 */ /* 0x0009e80000100800 */
[----:B------:R-:W-:Y:S04]  /*13b30*/  STL [R1+0x2c], R22 ;  /* 0x00002c1601007387 */ /* 0x000fe80000100800 */
[----:B------:R-:W-:Y:S01]  /*13b40*/  STL [R1+0x28], R21 ;  /* 0x0000281501007387 */ /* 0x000fe20000100800 */
[C---:B--2---:R-:W-:Y:S02]  /*13b50*/  SEL R20, R3.reuse, R20, !P5 ;  /* 0x0000001403147207 */ /* 0x044fe40006800000 */
        /* <DEDUP_REMOVED lines=19> */
[----:B0-----:R-:W2:Y:S04]  /*13c90*/  LDL.LU R38, [R1+0x2f4] ;  /* 0x0002f40001267983 */ /* 0x001ea80000300800 */
[----:B------:R-:W-:Y:S04]  /*13ca0*/  STL [R1+0x474], R11 ;  /* 0x0004740b01007387 */ /* 0x000fe80000100800 */
[----:B-1----:R-:W2:Y:S04]  /*13cb0*/  LDL.LU R37, [R1+0x2f0] ;  /* 0x0002f00001257983 */ /* 0x002ea80000300800 */
        /* <DEDUP_REMOVED lines=13> */
[----:B---3--:R-:W3:Y:S04]  /*13d90*/  LDL.LU R24, [R1+0x2bc] ;  /* 0x0002bc0001187983 */ /* 0x008ee80000300800 */
[----:B----4-:R-:W4:Y:S04]  /*13da0*/  LDL.LU R23, [R1+0x2b8] ;  /* 0x0002b80001177983 */ /* 0x010f280000300800 */
[----:B0-----:R-:W4:Y:S04]  /*13db0*/  LDL.LU R10, [R1+0x2b4] ;  /* 0x0002b400010a7983 */ /* 0x001f280000300800 */
[----:B------:R-:W4:Y:S04]  /*13dc0*/  LDL.LU R22, [R1+0x2b0] ;  /* 0x0002b00001167983 */ /* 0x000f280000300800 */
[----:B------:R-:W4:Y:S01]  /*13dd0*/  LDL.LU R21, [R1+0x2ac] ;  /* 0x0002ac0001157983 */ /* 0x000f220000300800 */
[----:B------:R-:W-:-:S05]  /*13de0*/  SEL R11, R3, R60, !P5 ;  /* 0x0000003c030b7207 */ /* 0x000fca0006800000 */
        /* <DEDUP_REMOVED lines=39> */
[----:B---3--:R-:W-:-:S03]  /*14060*/  SEL R25, R3, R24, !P5 ;  /* 0x0000001803197207 */ /* 0x008fc60006800000 */
[----:B------:R-:W-:Y:S01]  /*14070*/  STL [R1+0x434], R26 ;  /* 0x0004341a01007387 */ /* 0x000fe20000100800 */
[----:B----4-:R-:W-:-:S03]  /*14080*/  SEL R23, R3, R23, !P5 ;  /* 0x0000001703177207 */ /* 0x010fc60006800000 */
[----:B------:R-:W-:Y:S01]  /*14090*/  STL [R1+0x430], R25 ;  /* 0x0004301901007387 */ /* 0x000fe20000100800 */
[----:B------:R-:W-:-:S03]  /*140a0*/  SEL R24, R3, R10, !P5 ;  /* 0x0000000a03187207 */ /* 0x000fc60006800000 */
[----:B------:R-:W2:Y:S04]  /*140b0*/  LDL.LU R10, [R1+0x27c] ;  /* 0x00027c00010a7983 */ /* 0x000ea80000300800 */
[----:B------:R0:W-:Y:S04]  /*140c0*/  STL [R1+0x42c], R23 ;  /* 0x00042c1701007387 */ /* 0x0001e80000100800 */
[----:B------:R1:W-:Y:S01]  /*140d0*/  STL [R1+0x428], R24 ;  /* 0x0004281801007387 */ /* 0x0003e20000100800 */
[C---:B0-----:R-:W-:Y:S02]  /*140e0*/  SEL R23, R3.reuse, R22, !P5 ;  /* 0x0000001603177207 */ /* 0x041fe40006800000 */
        /* <DEDUP_REMOVED lines=94> */
[----:B------:R4:W-:Y:S04]  /*146d0*/  STL [R1+0x3a8], R22 ;  /* 0x0003a81601007387 */ /* 0x0009e80000100800 */
[----:B------:R4:W-:Y:S01]  /*146e0*/  STL [R1+0x3a4], R21 ;  /* 0x0003a41501007387 */ /* 0x0009e20000100800 */
[C---:B--2---:R-:W-:Y:S02]  /*146f0*/  SEL R20, R3.reuse, R20, !P5 ;  /* 0x0000001403147207 */ /* 0x044fe40006800000 */
[----:B------:R-:W-:-:S03]  /*14700*/  SEL R19, R3, R19, !P5 ;  /* 0x0000001303137207 */ /* 0x000fc60006800000 */
[----:B------:R2:W-:Y:S01]  /*14710*/  STL [R1+0x3a0], R20 ;  /* 0x0003a01401007387 */ /* 0x0005e20000100800 */
        /* <DEDUP_REMOVED lines=35> */
[----:B------:R-:W4:Y:S04]  /*14950*/  LDL.LU R22, [R1+0x1b4] ;  /* 0x0001b40001167983 */ /* 0x000f280000300800 */
[----:B------:R-:W4:Y:S04]  /*14960*/  LDL.LU R21, [R1+0x270] ;  /* 0x0002700001157983 */ /* 0x000f280000300800 */
[----:B--2---:R-:W2:Y:S01]  /*14970*/  LDL.LU R20, [R1+0x26c] ;  /* 0x00026c0001147983 */ /* 0x004ea20000300800 */
[----:B0-----:R-:W-:-:S05]  /*14980*/  SEL R10, R3, R60, !P5 ;  /* 0x0000003c030a7207 */ /* 0x001fca0006800000 */
        /* <DEDUP_REMOVED lines=10> */
[----:B0-----:R-:W2:Y:S04]  /*14a30*/  LDL.LU R10, [R1+0x18c] ;  /* 0x00018c00010a7983 */ /* 0x001ea80000300800 */
[----:B------:R-:W2:Y:S01]  /*14a40*/  LDL.LU R60, [R1+0x188] ;  /* 0x00018800013c7983 */ /* 0x000ea20000300800 */
        /* <DEDUP_REMOVED lines=27> */
[----:B---3--:R-:W-:-:S03]  /*14c00*/  SEL R25, R3, R24, !P5 ;  /* 0x0000001803197207 */ /* 0x008fc60006800000 */
[----:B------:R3:W-:Y:S01]  /*14c10*/  STL [R1+0x33c], R26 ;  /* 0x00033c1a01007387 */ /* 0x0007e20000100800 */
[----:B----4-:R-:W-:-:S03]  /*14c20*/  SEL R24, R3, R23, !P5 ;  /* 0x0000001703187207 */ /* 0x010fc60006800000 */
[----:B------:R4:W-:Y:S01]  /*14c30*/  STL [R1+0x338], R25 ;  /* 0x0003381901007387 */ /* 0x0009e20000100800 */
[----:B------:R-:W-:-:S03]  /*14c40*/  SEL R23, R3, R22, !P5 ;  /* 0x0000001603177207 */ /* 0x000fc60006800000 */
[----:B------:R4:W-:Y:S01]  /*14c50*/  STL [R1+0x334], R24 ;  /* 0x0003341801007387 */ /* 0x0009e20000100800 */
[----:B------:R-:W-:-:S03]  /*14c60*/  SEL R22, R3, R21, !P5 ;  /* 0x0000001503167207 */ /* 0x000fc60006800000 */
[----:B------:R4:W-:Y:S01]  /*14c70*/  STL [R1+0x330], R23 ;  /* 0x0003301701007387 */ /* 0x0009e20000100800 */
[----:B--2---:R-:W-:-:S03]  /*14c80*/  SEL R21, R3, R20, !P5 ;  /* 0x0000001403157207 */ /* 0x004fc60006800000 */
[----:B------:R2:W-:Y:S04]  /*14c90*/  STL [R1+0x32c], R22 ;  /* 0x00032c1601007387 */ /* 0x0005e80000100800 */
[----:B------:R2:W-:Y:S01]  /*14ca0*/  STL [R1+0x328], R21 ;  /* 0x0003281501007387 */ /* 0x0005e20000100800 */
[C---:B------:R-:W-:Y:S02]  /*14cb0*/  SEL R20, R3.reuse, R19, !P5 ;  /* 0x0000001303147207 */ /* 0x040fe40006800000 */
        /* <DEDUP_REMOVED lines=19> */
[----:B0-----:R-:W2:Y:S04]  /*14df0*/  LDL.LU R38, [R1+0x184] ;  /* 0x0001840001267983 */ /* 0x001ea80000300800 */
[----:B------:R0:W-:Y:S04]  /*14e00*/  STL [R1+0x300], R11 ;  /* 0x0003000b01007387 */ /* 0x0001e80000100800 */
        /* <DEDUP_REMOVED lines=16> */
[----:B--2---:R-:W2:Y:S04]  /*14f10*/  LDL.LU R22, [R1+0x78] ;  /* 0x0000780001167983 */ /* 0x004ea80000300800 */
        /* <DEDUP_REMOVED lines=11> */
[----:B-1----:R-:W2:Y:S04]  /*14fd0*/  LDL.LU R10, [R1+0x8] ;  /* 0x00000800010a7983 */ /* 0x002ea80000300800 */
[----:B------:R-:W2:Y:S04]  /*14fe0*/  LDL.LU R60, [R1+0x4] ;  /* 0x00000400013c7983 */ /* 0x000ea80000300800 */
[----:B------:R-:W2:Y:S01]  /*14ff0*/  LDL.LU R61, [R1] ;  /* 0x00000000013d7983 */ /* 0x000ea20000300800 */
[----:B------:R-:W-:-:S05]  /*15000*/  SEL R38, R3, R38, !P5 ;  /* 0x0000002603267207 */ /* 0x000fca0006800000 */
[----:B------:R0:W-:Y:S01]  /*15010*/  STL [R1+0x2f8], R38 ;  /* 0x0002f82601007387 */ /* 0x0001e20000100800 */
[----:B------:R-:W-:-:S03]  /*15020*/  SEL R37, R3, R37, !P5 ;  /* 0x0000002503257207 */ /* 0x000fc60006800000 */
[----:B0-----:R-:W2:Y:S01]  /*15030*/  LDL.LU R38, [R1+0x42b0] ;  /* 0x0042b00001267983 */ /* 0x001ea20000300800 */
[----:B------:R-:W-:-:S03]  /*15040*/  SEL R36, R3, R36, !P5 ;  /* 0x0000002403247207 */ /* 0x000fc60006800000 */
[----:B------:R0:W-:Y:S01]  /*15050*/  STL [R1+0x2f4], R37 ;  /* 0x0002f42501007387 */ /* 0x0001e20000100800 */
[C---:B------:R-:W-:Y:S02]  /*15060*/  SEL R35, R3.reuse, R35, !P5 ;  /* 0x0000002303237207 */ /* 0x040fe40006800000 */
[C---:B------:R-:W-:Y:S01]  /*15070*/  SEL R34, R3.reuse, R34, !P5 ;  /* 0x0000002203227207 */ /* 0x040fe20006800000 */
[----:B0-----:R-:W2:Y:S01]  /*15080*/  LDL.LU R37, [R1+0x42ac] ;  /* 0x0042ac0001257983 */ /* 0x001ea20000300800 */
[----:B------:R-:W-:-:S03]  /*15090*/  SEL R33, R3, R33, !P5 ;  /* 0x0000002103217207 */ /* 0x000fc60006800000 */
[----:B------:R0:W-:Y:S01]  /*150a0*/  STL [R1+0x2f0], R36 ;  /* 0x0002f02401007387 */ /* 0x0001e20000100800 */
[C---:B------:R-:W-:Y:S02]  /*150b0*/  SEL R32, R3.reuse, R32, !P5 ;  /* 0x0000002003207207 */ /* 0x040fe40006800000 */
[C---:B------:R-:W-:Y:S01]  /*150c0*/  SEL R31, R3.reuse, R31, !P5 ;  /* 0x0000001f031f7207 */ /* 0x040fe20006800000 */
[----:B0-----:R-:W2:Y:S04]  /*150d0*/  LDL.LU R36, [R1+0x42a8] ;  /* 0x0042a80001247983 */ /* 0x001ea80000300800 */
[----:B------:R0:W-:Y:S01]  /*150e0*/  STL [R1+0x2ec], R35 ;  /* 0x0002ec2301007387 */ /* 0x0001e20000100800 */
[C---:B------:R-:W-:Y:S02]  /*150f0*/  SEL R30, R3.reuse, R30, !P5 ;  /* 0x0000001e031e7207 */ /* 0x040fe40006800000 */
[C---:B------:R-:W-:Y:S01]  /*15100*/  SEL R29, R3.reuse, R29, !P5 ;  /* 0x0000001d031d7207 */ /* 0x040fe20006800000 */
[----:B0-----:R-:W2:Y:S04]  /*15110*/  LDL.LU R35, [R1+0x42a4] ;  /* 0x0042a40001237983 */ /* 0x001ea80000300800 */
[----:B------:R0:W-:Y:S01]  /*15120*/  STL [R1+0x2e8], R34 ;  /* 0x0002e82201007387 */ /* 0x0001e20000100800 */
[----:B------:R-:W-:-:S03]  /*15130*/  SEL R28, R3, R28, !P5 ;  /* 0x0000001c031c7207 */ /* 0x000fc60006800000 */
[----:B0-----:R-:W2:Y:S04]  /*15140*/  LDL.LU R34, [R1+0x42a0] ;  /* 0x0042a00001227983 */ /* 0x001ea80000300800 */
[----:B------:R0:W-:Y:S01]  /*15150*/  STL [R1+0x2e4], R33 ;  /* 0x0002e42101007387 */ /* 0x0001e20000100800 */
[----:B------:R-:W-:-:S03]  /*15160*/  SEL R27, R3, R27, !P5 ;  /* 0x0000001b031b7207 */ /* 0x000fc60006800000 */
[----:B0-----:R-:W2:Y:S04]  /*15170*/  LDL.LU R33, [R1+0x429c] ;  /* 0x00429c0001217983 */ /* 0x001ea80000300800 */
[----:B------:R0:W-:Y:S01]  /*15180*/  STL [R1+0x2e0], R32 ;  /* 0x0002e02001007387 */ /* 0x0001e20000100800 */
[----:B---3--:R-:W-:-:S03]  /*15190*/  SEL R26, R3, R26, !P5 ;  /* 0x0000001a031a7207 */ /* 0x008fc60006800000 */
[----:B0-----:R-:W3:Y:S04]  /*151a0*/  LDL.LU R32, [R1+0x4298] ;  /* 0x0042980001207983 */ /* 0x001ee80000300800 */
[----:B------:R0:W-:Y:S01]  /*151b0*/  STL [R1+0x2dc], R31 ;  /* 0x0002dc1f01007387 */ /* 0x0001e20000100800 */
[----:B----4-:R-:W-:-:S03]  /*151c0*/  SEL R25, R3, R25, !P5 ;  /* 0x0000001903197207 */ /* 0x010fc60006800000 */
[----:B0-----:R-:W4:Y:S04]  /*151d0*/  LDL.LU R31, [R1+0x4294] ;  /* 0x00429400011f7983 */ /* 0x001f280000300800 */
[----:B------:R0:W-:Y:S01]  /*151e0*/  STL [R1+0x2d8], R30 ;  /* 0x0002d81e01007387 */ /* 0x0001e20000100800 */
[----:B------:R-:W-:-:S03]  /*151f0*/  SEL R24, R3, R24, !P5 ;  /* 0x0000001803187207 */ /* 0x000fc60006800000 */
[----:B0-----:R-:W3:Y:S04]  /*15200*/  LDL.LU R30, [R1+0x4290] ;  /* 0x00429000011e7983 */ /* 0x001ee80000300800 */
[----:B------:R0:W-:Y:S01]  /*15210*/  STL [R1+0x2d4], R29 ;  /* 0x0002d41d01007387 */ /* 0x0001e20000100800 */
[----:B------:R-:W-:-:S03]  /*15220*/  SEL R23, R3, R23, !P5 ;  /* 0x0000001703177207 */ /* 0x000fc60006800000 */
[----:B0-----:R-:W4:Y:S04]  /*15230*/  LDL.LU R29, [R1+0x428c] ;  /* 0x00428c00011d7983 */ /* 0x001f280000300800 */
[----:B------:R0:W-:Y:S01]  /*15240*/  STL [R1+0x2d0], R28 ;  /* 0x0002d01c01007387 */ /* 0x0001e20000100800 */
[----:B--2---:R-:W-:-:S03]  /*15250*/  SEL R22, R3, R22, !P5 ;  /* 0x0000001603167207 */ /* 0x004fc60006800000 */
[----:B0-----:R-:W2:Y:S04]  /*15260*/  LDL.LU R28, [R1+0x4288] ;  /* 0x00428800011c7983 */ /* 0x001ea80000300800 */
[----:B------:R0:W-:Y:S01]  /*15270*/  STL [R1+0x2cc], R27 ;  /* 0x0002cc1b01007387 */ /* 0x0001e20000100800 */
[----:B------:R-:W-:-:S03]  /*15280*/  SEL R21, R3, R21, !P5 ;  /* 0x0000001503157207 */ /* 0x000fc60006800000 */
[----:B0-----:R-:W3:Y:S04]  /*15290*/  LDL.LU R27, [R1+0x4284] ;  /* 0x00428400011b7983 */ /* 0x001ee80000300800 */
[----:B------:R0:W-:Y:S01]  /*152a0*/  STL [R1+0x2c8], R26 ;  /* 0x0002c81a01007387 */ /* 0x0001e20000100800 */
[----:B------:R-:W-:-:S03]  /*152b0*/  SEL R20, R3, R20, !P5 ;  /* 0x0000001403147207 */ /* 0x000fc60006800000 */
[----:B0-----:R-:W4:Y:S04]  /*152c0*/  LDL.LU R26, [R1+0x4280] ;  /* 0x00428000011a7983 */ /* 0x001f280000300800 */
[----:B------:R0:W-:Y:S01]  /*152d0*/  STL [R1+0x2c4], R25 ;  /* 0x0002c41901007387 */ /* 0x0001e20000100800 */
[----:B------:R-:W-:-:S03]  /*152e0*/  SEL R19, R3, R19, !P5 ;  /* 0x0000001303137207 */ /* 0x000fc60006800000 */
        /* <DEDUP_REMOVED lines=31> */
[----:B------:R0:W-:Y:S04]  /*154e0*/  STL [R1+0x298], R14 ;  /* 0x0002980e01007387 */ /* 0x0001e80000100800 */
[----:B0-----:R-:W4:Y:S04]  /*154f0*/  LDL.LU R14, [R1+0x4250] ;  /* 0x00425000010e7983 */ /* 0x001f280000300800 */
[----:B------:R0:W-:Y:S04]  /*15500*/  STL [R1+0x294], R13 ;  /* 0x0002940d01007387 */ /* 0x0001e80000100800 */
[----:B0-----:R-:W2:Y:S04]  /*15510*/  LDL.LU R13, [R1+0x424c] ;  /* 0x00424c00010d7983 */ /* 0x001ea80000300800 */
[----:B------:R0:W-:Y:S04]  /*15520*/  STL [R1+0x290], R12 ;  /* 0x0002900c01007387 */ /* 0x0001e80000100800 */
[----:B0-----:R-:W3:Y:S04]  /*15530*/  LDL.LU R12, [R1+0x4248] ;  /* 0x00424800010c7983 */ /* 0x001ee80000300800 */
[----:B------:R0:W-:Y:S04]  /*15540*/  STL [R1+0x28c], R11 ;  /* 0x00028c0b01007387 */ /* 0x0001e80000100800 */
[----:B0-----:R-:W4:Y:S04]  /*15550*/  LDL.LU R11, [R1+0x4244] ;  /* 0x00424400010b7983 */ /* 0x001f280000300800 */
[----:B------:R0:W-:Y:S04]  /*15560*/  STL [R1+0x288], R10 ;  /* 0x0002880a01007387 */ /* 0x0001e80000100800 */
[----:B0-----:R-:W2:Y:S04]  /*15570*/  LDL.LU R10, [R1+0x4240] ;  /* 0x00424000010a7983 */ /* 0x001ea80000300800 */
[----:B------:R0:W-:Y:S04]  /*15580*/  STL [R1+0x18], R60 ;  /* 0x0000183c01007387 */ /* 0x0001e80000100800 */
[----:B0-----:R-:W2:Y:S01]  /*15590*/  LDL.LU R60, [R1+0x423c] ;  /* 0x00423c00013c7983 */ /* 0x001ea20000300800 */
[----:B------:R-:W-:-:S05]  /*155a0*/  SEL R61, R3, R61, !P5 ;  /* 0x0000003d033d7207 */ /* 0x000fca0006800000 */
[----:B------:R4:W-:Y:S01]  /*155b0*/  STL [R1+0x14], R61 ;  /* 0x0000143d01007387 */ /* 0x0009e20000100800 */
[----:B------:R-:W-:Y:S02]  /*155c0*/  @!P1 IMAD.MOV R2, RZ, RZ, -R2 ;  /* 0x000000ffff029224 */ /* 0x000fe400078e0a02 */
[----:B------:R-:W-:Y:S02]  /*155d0*/  @!P0 IMAD.MOV R7, RZ, RZ, -R7 ;  /* 0x000000ffff078224 */ /* 0x000fe400078e0a07 */
[----:B------:R-:W-:Y:S01]  /*155e0*/  @!P4 IMAD.MOV R4, RZ, RZ, -R4 ;  /* 0x000000ffff04c224 */ /* 0x000fe200078e0a04 */
[C---:B------:R-:W-:Y:S01]  /*155f0*/  SEL R2, R3.reuse, R2, !P5 ;  /* 0x0000000203027207 */ /* 0x040fe20006800000 */
[----:B------:R-:W-:Y:S02]  /*15600*/  @!P3 IMAD.MOV R8, RZ, RZ, -R8 ;  /* 0x000000ffff08b224 */ /* 0x000fe400078e0a08 */
[----:B------:R-:W-:Y:S02]  /*15610*/  @!P2 IMAD.MOV R5, RZ, RZ, -R5 ;  /* 0x000000ffff05a224 */ /* 0x000fe400078e0a05 */
[----:B------:R-:W-:Y:S01]  /*15620*/  @!P6 IMAD.MOV R6, RZ, RZ, -R6 ;  /* 0x000000ffff06e224 */ /* 0x000fe200078e0a06 */
[----:B------:R-:W-:-:S02]  /*15630*/  SEL R9, R3, R9, !P5 ;  /* 0x0000000903097207 */ /* 0x000fc40006800000 */
[C---:B----4-:R-:W-:Y:S02]  /*15640*/  SEL R61, R3.reuse, R11, !P5 ;  /* 0x0000000b033d7207 */ /* 0x050fe40006800000 */
[C---:B---3--:R-:W-:Y:S02]  /*15650*/  SEL R11, R3.reuse, R12, !P5 ;  /* 0x0000000c030b7207 */ /* 0x048fe40006800000 */
[C---:B--2---:R-:W-:Y:S02]  /*15660*/  SEL R10, R3.reuse, R10, !P5 ;  /* 0x0000000a030a7207 */ /* 0x044fe40006800000 */
[----:B------:R-:W-:-:S05]  /*15670*/  SEL R60, R3, R60, !P5 ;  /* 0x0000003c033c7207 */ /* 0x000fca0006800000 */
[----:B------:R0:W-:Y:S04]  /*15680*/  STL [R1+0x10], R60 ;  /* 0x0000103c01007387 */ /* 0x0001e80000100800 */
[----:B------:R1:W-:Y:S01]  /*15690*/  STL [R1+0x4220], R61 ;  /* 0x0042203d01007387 */ /* 0x0003e20000100800 */
[----:B0-----:R-:W-:-:S03]  /*156a0*/  SEL R60, R3, R14, !P5 ;  /* 0x0000000e033c7207 */ /* 0x001fc60006800000 */
[----:B------:R0:W-:Y:S01]  /*156b0*/  STL [R1+0xc], R10 ;  /* 0x00000c0a01007387 */ /* 0x0001e20000100800 */
[C---:B------:R-:W-:Y:S01]  /*156c0*/  SEL R12, R3.reuse, R15, !P5 ;  /* 0x0000000f030c7207 */ /* 0x040fe20006800000 */
[----:B-1----:R-:W1:Y:S02]  /*156d0*/  LDC R61, c[0x0][0x23c] ;  /* 0x00008f00ff3d7b82 */ /* 0x002e640000000800 */
[----:B------:R-:W-:Y:S04]  /*156e0*/  STL [R1+0x4], R11 ;  /* 0x0000040b01007387 */ /* 0x000fe80000100800 */
[----:B------:R2:W-:Y:S01]  /*156f0*/  STL [R1+0x4224], R60 ;  /* 0x0042243c01007387 */ /* 0x0005e20000100800 */
[C---:B0-----:R-:W-:Y:S01]  /*15700*/  SEL R10, R3.reuse, R13, !P5 ;  /* 0x0000000d030a7207 */ /* 0x041fe20006800000 */
[----:B--2---:R-:W0:Y:S01]  /*15710*/  S2R R60, SR_TID.X ;  /* 0x00000000003c7919 */ /* 0x004e220000002100 */
[----:B------:R-:W-:-:S03]  /*15720*/  SEL R11, R3, R16, !P5 ;  /* 0x00000010030b7207 */ /* 0x000fc60006800000 */
[----:B------:R2:W-:Y:S04]  /*15730*/  STL [R1], R10 ;  /* 0x0000000a01007387 */ /* 0x0005e80000100800 */
[----:B------:R3:W-:Y:S01]  /*15740*/  STL [R1+0x284], R12 ;  /* 0x0002840c01007387 */ /* 0x0007e20000100800 */
[----:B--2---:R-:W-:-:S03]  /*15750*/  SEL R10, R3, R17, !P5 ;  /* 0x00000011030a7207 */ /* 0x004fc60006800000 */
[----:B------:R2:W-:Y:S01]  /*15760*/  STL [R1+0x280], R11 ;  /* 0x0002800b01007387 */ /* 0x0005e20000100800 */
[----:B---3--:R-:W-:-:S03]  /*15770*/  SEL R12, R3, R18, !P5 ;  /* 0x00000012030c7207 */ /* 0x008fc60006800000 */
[----:B------:R3:W-:Y:S01]  /*15780*/  STL [R1+0x27c], R10 ;  /* 0x00027c0a01007387 */ /* 0x0007e20000100800 */
[----:B--2---:R-:W-:-:S03]  /*15790*/  SEL R11, R3, R19, !P5 ;  /* 0x00000013030b7207 */ /* 0x004fc60006800000 */
[----:B------:R2:W-:Y:S01]  /*157a0*/  STL [R1+0x278], R12 ;  /* 0x0002780c01007387 */ /* 0x0005e20000100800 */
[----:B---3--:R-:W-:-:S03]  /*157b0*/  SEL R10, R3, R20, !P5 ;  /* 0x00000014030a7207 */ /* 0x008fc60006800000 */
[----:B------:R3:W-:Y:S04]  /*157c0*/  STL [R1+0x274], R11 ;  /* 0x0002740b01007387 */ /* 0x0007e80000100800 */
[----:B------:R4:W-:Y:S01]  /*157d0*/  STL [R1+0x270], R10 ;  /* 0x0002700a01007387 */ /* 0x0009e20000100800 */
[C---:B--2---:R-:W-:Y:S02]  /*157e0*/  SEL R12, R3.reuse, R21, !P5 ;  /* 0x00000015030c7207 */ /* 0x044fe40006800000 */
[C---:B---3--:R-:W-:Y:S02]  /*157f0*/  SEL R11, R3.reuse, R22, !P5 ;  /* 0x00000016030b7207 */ /* 0x048fe40006800000 */
[C---:B----4-:R-:W-:Y:S01]  /*15800*/  SEL R10, R3.reuse, R23, !P5 ;  /* 0x00000017030a7207 */ /* 0x050fe20006800000 */
[----:B------:R2:W-:Y:S04]  /*15810*/  STL [R1+0x26c], R12 ;  /* 0x00026c0c01007387 */ /* 0x0005e80000100800 */
[----:B------:R-:W-:Y:S04]  /*15820*/  STL [R1+0x4228], R10 ;  /* 0x0042280a01007387 */ /* 0x000fe80000100800 */
[----:B------:R3:W-:Y:S01]  /*15830*/  STL [R1+0x268], R11 ;  /* 0x0002680b01007387 */ /* 0x0007e20000100800 */
[----:B--2---:R-:W-:-:S02]  /*15840*/  SEL R12, R3, R25, !P5 ;  /* 0x00000019030c7207 */ /* 0x004fc40006800000 */
[----:B---3--:R-:W-:-:S05]  /*15850*/  SEL R11, R3, R24, !P5 ;  /* 0x00000018030b7207 */ /* 0x008fca0006800000 */
[----:B------:R-:W-:Y:S04]  /*15860*/  STL [R1+0x422c], R11 ;  /* 0x00422c0b01007387 */ /* 0x000fe80000100800 */
[----:B------:R0:W-:Y:S01]  /*15870*/  STL [R1+0x4230], R12 ;  /* 0x0042300c01007387 */ /* 0x0001e20000100800 */
[C---:B------:R-:W-:Y:S02]  /*15880*/  SEL R13, R3.reuse, R26, !P5 ;  /* 0x0000001a030d7207 */ /* 0x040fe40006800000 */
[----:B------:R-:W-:Y:S02]  /*15890*/  SEL R14, R3, R27, !P5 ;  /* 0x0000001b030e7207 */ /* 0x000fe40006800000 */
[----:B0-----:R-:W-:-:S05]  /*158a0*/  LOP3.LUT R12, R60, 0x1f, RZ, 0xc0, !PT ;  /* 0x0000001f3c0c7812 */ /* 0x001fca00078ec0ff */
[CC--:B-1----:R-:W-:Y:S02]  /*158b0*/  IMAD R11, R12.reuse, R61.reuse, RZ ;  /* 0x0000003d0c0b7224 */ /* 0x0c2fe400078e02ff */
[----:B------:R-:W-:Y:S01]  /*158c0*/  IMAD R12, R12, R61, RZ ;  /* 0x0000003d0c0c7224 */ /* 0x000fe200078e02ff */
[C---:B------:R-:W-:Y:S01]  /*158d0*/  SEL R21, R3.reuse, R34, !P5 ;  /* 0x0000002203157207 */ /* 0x040fe20006800000 */
[----:B------:R-:W-:Y:S01]  /*158e0*/  STL [R1+0x4234], R13 ;  /* 0x0042340d01007387 */ /* 0x000fe20000100800 */
[C---:B------:R-:W-:Y:S02]  /*158f0*/  SEL R34, R3.reuse, R39, !P5 ;  /* 0x0000002703227207 */ /* 0x040fe40006800000 */
[C---:B------:R-:W-:Y:S01]  /*15900*/  SEL R23, R3.reuse, R36, !P5 ;  /* 0x0000002403177207 */ /* 0x040fe20006800000 */
[----:B------:R-:W-:Y:S01]  /*15910*/  STL [R1+0x4238], R14 ;  /* 0x0042380e01007387 */ /* 0x000fe20000100800 */
[C---:B------:R-:W-:Y:S02]  /*15920*/  SEL R39, R3.reuse, R44, !P5 ;  /* 0x0000002c03277207 */ /* 0x040fe40006800000 */
[----:B------:R-:W-:Y:S01]  /*15930*/  LEA R26, P0, R12, UR8, 0x1 ;  /* 0x000000080c1a7c11 */ /* 0x000fe2000f8008ff */
[----:B------:R-:W2:Y:S01]  /*15940*/  LDL.LU R10, [R1+0x15c] ;  /* 0x00015c00010a7983 */ /* 0x000ea20000300800 */
[----:B------:R-:W-:-:S02]  /*15950*/  SEL R36, R3, R41, !P5 ;  /* 0x0000002903247207 */ /* 0x000fc40006800000 */
[C---:B------:R-:W-:Y:S01]  /*15960*/  SEL R44, R3.reuse, R49, !P5 ;  /* 0x00000031032c7207 */ /* 0x040fe20006800000 */
[----:B------:R0:W-:Y:S01]  /*15970*/  STL [R1+0x264], R2 ;  /* 0x0002640201007387 */ /* 0x0001e20000100800 */
[C---:B------:R-:W-:Y:S02]  /*15980*/  SEL R22, R3.reuse, R35, !P5 ;  /* 0x0000002303167207 */ /* 0x040fe40006800000 */
[C---:B------:R-:W-:Y:S01]  /*15990*/  SEL R41, R3.reuse, R46, !P5 ;  /* 0x0000002e03297207 */ /* 0x040fe20006800000 */
[----:B------:R-:W3:Y:S01]  /*159a0*/  LDL.LU R60, [R1+0x158] ;  /* 0x00015800013c7983 */ /* 0x000ee20000300800 */
[C---:B------:R-:W-:Y:S02]  /*159b0*/  SEL R49, R3.reuse, R54, !P5 ;  /* 0x0000003603317207 */ /* 0x040fe40006800000 */
[C---:B------:R-:W-:Y:S02]  /*159c0*/  SEL R35, R3.reuse, R40, !P5 ;  /* 0x0000002803237207 */ /* 0x040fe40006800000 */
[----:B------:R-:W-:-:S02]  /*159d0*/  SEL R46, R3, R51, !P5 ;  /* 0x00000033032e7207 */ /* 0x000fc40006800000 */
[----:B------:R-:W-:Y:S01]  /*159e0*/  SEL R54, R3, R59, !P5 ;  /* 0x0000003b03367207 */ /* 0x000fe20006800000 */
[----:B------:R-:W-:Y:S01]  /*159f0*/  IMAD R11, R61, 0x20, R11 ;  /* 0x000000203d0b7824 */ /* 0x000fe200078e020b */
[C---:B------:R-:W-:Y:S02]  /*15a00*/  SEL R40, R3.reuse, R45, !P5 ;  /* 0x0000002d03287207 */ /* 0x040fe40006800000 */
[C---:B------:R-:W-:Y:S02]  /*15a10*/  SEL R51, R3.reuse, R56, !P5 ;  /* 0x0000003803337207 */ /* 0x040fe40006800000 */
[C---:B------:R-:W-:Y:S02]  /*15a20*/  SEL R59, R3.reuse, R4, !P5 ;  /* 0x00000004033b7207 */ /* 0x040fe40006800000 */
[----:B------:R-:W-:Y:S01]  /*15a30*/  LEA.HI.X.SX32 R27, R12, UR9, 0x1, P0 ;  /* 0x000000090c1b7c11 */ /* 0x000fe200080f0eff */
[----:B------:R-:W4:Y:S01]  /*15a40*/  LDL.LU R4, [R1+0x150] ;  /* 0x0001500001047983 */ /* 0x000f220000300800 */
[----:B------:R-:W-:Y:S01]  /*15a50*/  SEL R45, R3, R50, !P5 ;  /* 0x00000032032d7207 */ /* 0x000fe20006800000 */
[----:B0-----:R-:W-:Y:S01]  /*15a60*/  IMAD R2, R61, 0x20, R0 ;  /* 0x000000203d027824 */ /* 0x001fe200078e0200 */
[----:B------:R-:W-:-:S02]  /*15a70*/  SEL R56, R3, R7, !P5 ;  /* 0x0000000703387207 */ /* 0x000fc40006800000 */
[C---:B------:R-:W-:Y:S01]  /*15a80*/  SEL R25, R3.reuse, R38, !P5 ;  /* 0x0000002603197207 */ /* 0x040fe20006800000 */
[----:B------:R-:W4:Y:S01]  /*15a90*/  LDL.LU R7, [R1+0x14c] ;  /* 0x00014c0001077983 */ /* 0x000f220000300800 */
[C---:B------:R-:W-:Y:S02]  /*15aa0*/  SEL R50, R3.reuse, R55, !P5 ;  /* 0x0000003703327207 */ /* 0x040fe40006800000 */
[C---:B------:R-:W-:Y:S01]  /*15ab0*/  SEL R38, R3.reuse, R43, !P5 ;  /* 0x0000002b03267207 */ /* 0x040fe20006800000 */
[----:B------:R-:W4:Y:S01]  /*15ac0*/  LDL.LU R61, [R1+0x148] ;  /* 0x00014800013d7983 */ /* 0x000f220000300800 */
[C---:B------:R-:W-:Y:S02]  /*15ad0*/  SEL R55, R3.reuse, R8, !P5 ;  /* 0x0000000803377207 */ /* 0x040fe40006800000 */
[C---:B------:R-:W-:Y:S01]  /*15ae0*/  SEL R43, R3.reuse, R48, !P5 ;  /* 0x00000030032b7207 */ /* 0x040fe20006800000 */
[----:B------:R-:W4:Y:S01]  /*15af0*/  LDL.LU R8, [R1+0x144] ;  /* 0x0001440001087983 */ /* 0x000f220000300800 */
[----:B------:R-:W-:-:S02]  /*15b00*/  SEL R15, R3, R28, !P5 ;  /* 0x0000001c030f7207 */ /* 0x000fc40006800000 */
[C---:B------:R-:W-:Y:S01]  /*15b10*/  SEL R24, R3.reuse, R37, !P5 ;  /* 0x0000002503187207 */ /* 0x040fe20006800000 */
[----:B------:R0:W-:Y:S01]  /*15b20*/  STL.64 [R1+0x4078], R26 ;  /* 0x0040781a01007387 */ /* 0x0001e20000100a00 */
[C---:B------:R-:W-:Y:S02]  /*15b30*/  SEL R48, R3.reuse, R53, !P5 ;  /* 0x0000003503307207 */ /* 0x040fe40006800000 */
[C---:B------:R-:W-:Y:S02]  /*15b40*/  SEL R37, R3.reuse, R42, !P5 ;  /* 0x0000002a03257207 */ /* 0x040fe40006800000 */
[----:B------:R-:W-:Y:S02]  /*15b50*/  SEL R53, R3, R58, !P5 ;  /* 0x0000003a03357207 */ /* 0x000fe40006800000 */
[----:B------:R-:W-:Y:S02]  /*15b60*/  LEA R28, P1, R11, UR8, 0x1 ;  /* 0x000000080b1c7c11 */ /* 0x000fe4000f8208ff */
[----:B------:R-:W-:-:S02]  /*15b70*/  SEL R42, R3, R47, !P5 ;  /* 0x0000002f032a7207 */ /* 0x000fc40006800000 */
[C---:B------:R-:W-:Y:S01]  /*15b80*/  SEL R58, R3.reuse, R5, !P5 ;  /* 0x00000005033a7207 */ /* 0x040fe20006800000 */
[----:B0-----:R-:W2:Y:S01]  /*15b90*/  LDL.LU R26, [R1+0x164] ;  /* 0x00016400011a7983 */ /* 0x001ea20000300800 */
[----:B------:R-:W-:-:S03]  /*15ba0*/  SEL R47, R3, R52, !P5 ;  /* 0x00000034032f7207 */ /* 0x000fc60006800000 */
[----:B------:R-:W3:Y:S01]  /*15bb0*/  LDL.LU R27, [R1+0x154] ;  /* 0x00015400011b7983 */ /* 0x000ee20000300800 */
[C---:B------:R-:W-:Y:S02]  /*15bc0*/  SEL R16, R3.reuse, R29, !P5 ;  /* 0x0000001d03107207 */ /* 0x040fe40006800000 */
        /* <DEDUP_REMOVED lines=9> */
[----:B------:R-:W-:Y:S01]  /*15c60*/  LEA.HI.X.SX32 R29, R11, UR9, 0x1, P1 ;  /* 0x000000090b1d7c11 */ /* 0x000fe200088f0eff */
[----:B------:R-:W4:Y:S01]  /*15c70*/  LDL.LU R3, [R1+0x11c] ;  /* 0x00011c0001037983 */ /* 0x000f220000300800 */
[----:B------:R-:W-:-:S03]  /*15c80*/  LEA R30, P2, R0, UR8, 0x1 ;  /* 0x00000008001e7c11 */ /* 0x000fc6000f8408ff */
[----:B------:R-:W4:Y:S04]  /*15c90*/  LDL.LU R6, [R1+0x118] ;  /* 0x0001180001067983 */ /* 0x000f280000300800 */
[----:B------:R-:W4:Y:S01]  /*15ca0*/  LDL.LU R12, [R1+0x114] ;  /* 0x00011400010c7983 */ /* 0x000f220000300800 */
[----:B------:R-:W-:-:S03]  /*15cb0*/  LEA.HI.X.SX32 R31, R0, UR9, 0x1, P2 ;  /* 0x00000009001f7c11 */ /* 0x000fc600090f0eff */
[----:B------:R-:W4:Y:S04]  /*15cc0*/  LDL.LU R11, [R1+0x110] ;  /* 0x00011000010b7983 */ /* 0x000f280000300800 */
[----:B------:R0:W-:Y:S04]  /*15cd0*/  STL.64 [R1+0x4108], R28 ;  /* 0x0041081c01007387 */ /* 0x0001e80000100a00 */
[----:B0-----:R-:W2:Y:S04]  /*15ce0*/  LDL.LU R28, [R1+0x174] ;  /* 0x00017400011c7983 */ /* 0x001ea80000300800 */
[----:B------:R-:W3:Y:S04]  /*15cf0*/  LDL.LU R29, [R1+0x168] ;  /* 0x00016800011d7983 */ /* 0x000ee80000300800 */
[----:B------:R-:W4:Y:S01]  /*15d00*/  LDL.LU R0, [R1+0x178] ;  /* 0x0001780001007983 */ /* 0x000f220000300800 */
[----:B------:R-:W-:-:S04]  /*15d10*/  LEA R32, P3, R2, UR8, 0x1 ;  /* 0x0000000802207c11 */ /* 0x000fc8000f8608ff */
[----:B------:R-:W-:Y:S01]  /*15d20*/  LEA.HI.X.SX32 R33, R2, UR9, 0x1, P3 ;  /* 0x0000000902217c11 */ /* 0x000fe200098f0eff */
[----:B------:R-:W-:Y:S01]  /*15d30*/  STL.64 [R1+0x4190], R30 ;  /* 0x0041901e01007387 */ /* 0x000fe20000100a00 */
[----:B------:R-:W-:Y:S01]  /*15d40*/  IMAD R15, R15, UR5, RZ ;  /* 0x000000050f0f7c24 */ /* 0x000fe2000f8e02ff */
[----:B------:R-:W-:Y:S01]  /*15d50*/  ULDC.64 UR8, c[0x0][0x210] ;  /* 0x0000840000087ab9 */ /* 0x000fe20000000a00 */
[----:B--2---:R-:W-:Y:S02]  /*15d60*/  IMAD R2, R28, UR5, RZ ;  /* 0x000000051c027c24 */ /* 0x004fe4000f8e02ff */
[----:B---3--:R-:W-:Y:S02]  /*15d70*/  IMAD R28, R29, UR5, RZ ;  /* 0x000000051d1c7c24 */ /* 0x008fe4000f8e02ff */
[----:B----4-:R-:W-:-:S05]  /*15d80*/  IMAD R0, R0, UR5, RZ ;  /* 0x0000000500007c24 */ /* 0x010fca000f8e02ff */
[----:B------:R0:W-:Y:S04]  /*15d90*/  STL [R1+0x230], R0 ;  /* 0x0002300001007387 */ /* 0x0001e80000100800 */
[----:B------:R1:W-:Y:S04]  /*15da0*/  STL [R1+0x234], R2 ;  /* 0x0002340201007387 */ /* 0x0003e80000100800 */
[----:B------:R-:W-:Y:S01]  /*15db0*/  STL [R1+0x238], R28 ;  /* 0x0002381c01007387 */ /* 0x000fe20000100800 */
[----:B0-----:R-:W-:Y:S02]  /*15dc0*/  IMAD R0, R26, UR5, RZ ;  /* 0x000000051a007c24 */ /* 0x001fe4000f8e02ff */
[----:B-1----:R-:W-:-:S02]  /*15dd0*/  IMAD R2, R10, UR5, RZ ;  /* 0x000000050a027c24 */ /* 0x002fc4000f8e02ff */
[----:B------:R-:W2:Y:S01]  /*15de0*/  LDL.LU R10, [R1+0x10c] ;  /* 0x00010c00010a7983 */ /* 0x000ea20000300800 */
[----:B------:R-:W-:-:S03]  /*15df0*/  IMAD R26, R27, UR5, RZ ;  /* 0x000000051b1a7c24 */ /* 0x000fc6000f8e02ff */
[----:B------:R0:W-:Y:S04]  /*15e00*/  STL [R1+0x23c], R0 ;  /* 0x00023c0001007387 */ /* 0x0001e80000100800 */
[----:B------:R1:W-:Y:S01]  /*15e10*/  STL [R1+0x240], R2 ;  /* 0x0002400201007387 */ /* 0x0003e20000100800 */
[----:B0-----:R-:W-:-:S03]  /*15e20*/  IMAD R0, R60, UR5, RZ ;  /* 0x000000053c007c24 */ /* 0x001fc6000f8e02ff */
[----:B------:R-:W3:Y:S01]  /*15e30*/  LDL.LU R60, [R1+0x108] ;  /* 0x00010800013c7983 */ /* 0x000ee20000300800 */
[----:B-1----:R-:W-:-:S03]  /*15e40*/  IMAD R2, R4, UR5, RZ ;  /* 0x0000000504027c24 */ /* 0x002fc6000f8e02ff */
[----:B------:R0:W-:Y:S04]  /*15e50*/  STL [R1+0x244], R0 ;  /* 0x0002440001007387 */ /* 0x0001e80000100800 */
[----:B------:R-:W-:Y:S04]  /*15e60*/  STL [R1+0x248], R26 ;  /* 0x0002481a01007387 */ /* 0x000fe80000100800 */
[----:B------:R-:W4:Y:S01]  /*15e70*/  LDL.LU R30, [R1+0x104] ;  /* 0x00010400011e7983 */ /* 0x000f220000300800 */
[----:B0-----:R-:W-:-:S03]  /*15e80*/  IMAD R0, R7, UR5, RZ ;  /* 0x0000000507007c24 */ /* 0x001fc6000f8e02ff */
[----:B------:R-:W-:Y:S04]  /*15e90*/  STL [R1+0x24c], R2 ;  /* 0x00024c0201007387 */ /* 0x000fe80000100800 */
[----:B------:R-:W4:Y:S04]  /*15ea0*/  LDL.LU R7, [R1+0x100] ;  /* 0x0001000001077983 */ /* 0x000f280000300800 */
[----:B------:R0:W-:Y:S04]  /*15eb0*/  STL [R1+0x250], R0 ;  /* 0x0002500001007387 */ /* 0x0001e80000100800 */
[----:B------:R-:W4:Y:S01]  /*15ec0*/  LDL.LU R31, [R1+0xfc] ;  /* 0x0000fc00011f7983 */ /* 0x000f220000300800 */
[----:B0-----:R-:W-:-:S03]  /*15ed0*/  IMAD R0, R61, UR5, RZ ;  /* 0x000000053d007c24 */ /* 0x001fc6000f8e02ff */
[----:B------:R-:W4:Y:S04]  /*15ee0*/  LDL.LU R61, [R1+0xf8] ;  /* 0x0000f800013d7983 */ /* 0x000f280000300800 */
[----:B------:R0:W-:Y:S04]  /*15ef0*/  STL [R1+0x254], R0 ;  /* 0x0002540001007387 */ /* 0x0001e80000100800 */
[----:B------:R-:W4:Y:S01]  /*15f00*/  LDL.LU R4, [R1+0xf4] ;  /* 0x0000f40001047983 */ /* 0x000f220000300800 */
[----:B0-----:R-:W-:-:S03]  /*15f10*/  IMAD R0, R8, UR5, RZ ;  /* 0x0000000508007c24 */ /* 0x001fc6000f8e02ff */
[----:B------:R-:W4:Y:S01]  /*15f20*/  LDL.LU R8, [R1+0xf0] ;  /* 0x0000f00001087983 */ /* 0x000f220000300800 */
[----:B------:R-:W-:-:S03]  /*15f30*/  IMAD R2, R14, UR5, RZ ;  /* 0x000000050e027c24 */ /* 0x000fc6000f8e02ff */
[----:B------:R0:W-:Y:S04]  /*15f40*/  STL [R1+0x258], R0 ;  /* 0x0002580001007387 */ /* 0x0001e80000100800 */
[----:B------:R-:W4:Y:S01]  /*15f50*/  LDL.LU R14, [R1+0xec] ;  /* 0x0000ec00010e7983 */ /* 0x000f220000300800 */
[----:B0-----:R-:W-:-:S05]  /*15f60*/  IMAD R0, R5, UR5, RZ ;  /* 0x0000000505007c24 */ /* 0x001fca000f8e02ff */
[----:B------:R0:W-:Y:S04]  /*15f70*/  STL [R1+0x25c], R0 ;  /* 0x00025c0001007387 */ /* 0x0001e80000100800 */
[----:B------:R1:W-:Y:S04]  /*15f80*/  STL [R1+0x260], R2 ;  /* 0x0002600201007387 */ /* 0x0003e80000100800 */
[----:B------:R-:W4:Y:S01]  /*15f90*/  LDL.LU R27, [R1+0xe8] ;  /* 0x0000e800011b7983 */ /* 0x000f220000300800 */
[----:B0-----:R-:W-:-:S03]  /*15fa0*/  IMAD R0, R13, UR5, RZ ;  /* 0x000000050d007c24 */ /* 0x001fc6000f8e02ff */
[----:B------:R-:W4:Y:S01]  /*15fb0*/  LDL.LU R5, [R1+0xe0] ;  /* 0x0000e00001057983 */ /* 0x000f220000300800 */
[----:B------:R-:W-:-:S03]  /*15fc0*/  IMAD R3, R3, UR5, RZ ;  /* 0x0000000503037c24 */ /* 0x000fc6000f8e02ff */
[----:B------:R0:W-:Y:S01]  /*15fd0*/  STL [R1+0x514], R0 ;  /* 0x0005140001007387 */ /* 0x0001e20000100800 */
[----:B-1----:R-:W-:-:S03]  /*15fe0*/  IMAD R2, R6, UR5, RZ ;  /* 0x0000000506027c24 */ /* 0x002fc6000f8e02ff */
[----:B------:R-:W4:Y:S04]  /*15ff0*/  LDL.LU R13, [R1+0xd4] ;  /* 0x0000d400010d7983 */ /* 0x000f280000300800 */
[----:B------:R-:W-:Y:S01]  /*16000*/  STL [R1+0x51c], R3 ;  /* 0x00051c0301007387 */ /* 0x000fe20000100800 */
[----:B0-----:R-:W-:-:S03]  /*16010*/  IMAD R0, R12, UR5, RZ ;  /* 0x000000050c007c24 */ /* 0x001fc6000f8e02ff */
[----:B------:R-:W4:Y:S04]  /*16020*/  LDL.LU R12, [R1+0xd0] ;  /* 0x0000d000010c7983 */ /* 0x000f280000300800 */
[----:B------:R0:W-:Y:S04]  /*16030*/  STL [R1+0x524], R2 ;  /* 0x0005240201007387 */ /* 0x0001e80000100800 */
[----:B------:R1:W-:Y:S01]  /*16040*/  STL [R1+0x52c], R0 ;  /* 0x00052c0001007387 */ /* 0x0003e20000100800 */
[----:B0-----:R-:W-:-:S03]  /*16050*/  IMAD R2, R11, UR5, RZ ;  /* 0x000000050b027c24 */ /* 0x001fc6000f8e02ff */
[----:B-1----:R-:W4:Y:S04]  /*16060*/  LDL.LU R0, [R1+0xcc] ;  /* 0x0000cc0001007983 */ /* 0x002f280000300800 */
[----:B------:R-:W4:Y:S04]  /*16070*/  LDL.LU R28, [R1+0xc8] ;  /* 0x0000c800011c7983 */ /* 0x000f280000300800 */
[----:B------:R3:W-:Y:S04]  /*16080*/  STL [R1+0x534], R2 ;  /* 0x0005340201007387 */ /* 0x0007e80000100800 */
[----:B------:R-:W4:Y:S04]  /*16090*/  LDL.LU R29, [R1+0xc4] ;  /* 0x0000c400011d7983 */ /* 0x000f280000300800 */
[----:B------:R-:W4:Y:S04]  /*160a0*/  LDL.LU R26, [R1+0xc0] ;  /* 0x0000c000011a7983 */ /* 0x000f280000300800 */
[----:B------:R-:W4:Y:S01]  /*160b0*/  LDL.LU R11, [R1+0xbc] ;  /* 0x0000bc00010b7983 */ /* 0x000f220000300800 */
[----:B--2---:R-:W-:-:S03]  /*160c0*/  IMAD R3, R10, UR5, RZ ;  /* 0x000000050a037c24 */ /* 0x004fc6000f8e02ff */
[----:B------:R-:W2:Y:S04]  /*160d0*/  LDL.LU R10, [R1+0xb8] ;  /* 0x0000b800010a7983 */ /* 0x000ea80000300800 */
[----:B------:R0:W-:Y:S01]  /*160e0*/  STL [R1+0x53c], R3 ;  /* 0x00053c0301007387 */ /* 0x0001e20000100800 */
[----:B---3--:R-:W-:-:S03]  /*160f0*/  IMAD R2, R60, UR5, RZ ;  /* 0x000000053c027c24 */ /* 0x008fc6000f8e02ff */
[----:B0-----:R-:W3:Y:S04]  /*16100*/  LDL.LU R3, [R1+0xb4] ;  /* 0x0000b40001037983 */ /* 0x001ee80000300800 */
[----:B------:R-:W3:Y:S04]  /*16110*/  LDL.LU R6, [R1+0xb0] ;  /* 0x0000b00001067983 */ /* 0x000ee80000300800 */
[----:B------:R0:W-:Y:S01]  /*16120*/  STL [R1+0x544], R2 ;  /* 0x0005440201007387 */ /* 0x0001e20000100800 */
[----:B----4-:R-:W-:-:S03]  /*16130*/  IMAD R30, R30, UR5, RZ ;  /* 0x000000051e1e7c24 */ /* 0x010fc6000f8e02ff */
[----:B------:R-:W4:Y:S01]  /*16140*/  LDL.LU R60, [R1+0xa8] ;  /* 0x0000a800013c7983 */ /* 0x000f220000300800 */
[----:B0-----:R-:W-:-:S03]  /*16150*/  IMAD R2, R7, UR5, RZ ;  /* 0x0000000507027c24 */ /* 0x001fc6000f8e02ff */
[----:B------:R-:W4:Y:S04]  /*16160*/  LDL.LU R7, [R1+0xa4] ;  /* 0x0000a40001077983 */ /* 0x000f280000300800 */
[----:B------:R0:W-:Y:S04]  /*16170*/  STL [R1+0x54c], R30 ;  /* 0x00054c1e01007387 */ /* 0x0001e80000100800 */
[----:B------:R1:W-:Y:S01]  /*16180*/  STL [R1+0x554], R2 ;  /* 0x0005540201007387 */ /* 0x0003e20000100800 */
[----:B0-----:R-:W-:Y:S02]  /*16190*/  IMAD R30, R31, UR5, RZ ;  /* 0x000000051f1e7c24 */ /* 0x001fe4000f8e02ff */
[----:B-1----:R-:W-:-:S02]  /*161a0*/  IMAD R2, R61, UR5, RZ ;  /* 0x000000053d027c24 */ /* 0x002fc4000f8e02ff */
[----:B------:R-:W4:Y:S04]  /*161b0*/  LDL.LU R61, [R1+0xa0] ;  /* 0x0000a000013d7983 */ /* 0x000f280000300800 */
[----:B------:R0:W-:Y:S04]  /*161c0*/  STL [R1+0x558], R30 ;  /* 0x0005581e01007387 */ /* 0x0001e80000100800 */
[----:B------:R1:W-:Y:S01]  /*161d0*/  STL [R1+0x550], R2 ;  /* 0x0005500201007387 */ /* 0x0003e20000100800 */
[----:B0-----:R-:W-:-:S03]  /*161e0*/  IMAD R30, R4, UR5, RZ ;  /* 0x00000005041e7c24 */ /* 0x001fc6000f8e02ff */
[----:B------:R-:W4:Y:S01]  /*161f0*/  LDL.LU R4, [R1+0x9c] ;  /* 0x00009c0001047983 */ /* 0x000f220000300800 */
[----:B-1----:R-:W-:-:S03]  /*16200*/  IMAD R2, R8, UR5, RZ ;  /* 0x0000000508027c24 */ /* 0x002fc6000f8e02ff */
[----:B------:R-:W-:Y:S04]  /*16210*/  STL [R1+0x548], R30 ;  /* 0x0005481e01007387 */ /* 0x000fe80000100800 */
[----:B------:R-:W4:Y:S04]  /*16220*/  LDL.LU R8, [R1+0x98] ;  /* 0x0000980001087983 */ /* 0x000f280000300800 */
[----:B------:R0:W-:Y:S02]  /*16230*/  STL [R1+0x540], R2 ;  /* 0x0005400201007387 */ /* 0x0001e40000100800 */
[----:B0-----:R-:W-:-:S02]  /*16240*/  IMAD R2, R14, UR5, RZ ;  /* 0x000000050e027c24 */ /* 0x001fc4000f8e02ff */
[----:B------:R-:W4:Y:S01]  /*16250*/  LDL.LU R14, [R1+0x94] ;  /* 0x00009400010e7983 */ /* 0x000f220000300800 */
[----:B------:R-:W-:Y:S02]  /*16260*/  IMAD R27, R27, UR5, RZ ;  /* 0x000000051b1b7c24 */ /* 0x000fe4000f8e02ff */
[----:B------:R-:W-:Y:S01]  /*16270*/  IMAD R5, R5, UR5, RZ ;  /* 0x0000000505057c24 */ /* 0x000fe2000f8e02ff */
[----:B------:R0:W-:Y:S04]  /*16280*/  STL [R1+0x538], R2 ;  /* 0x0005380201007387 */ /* 0x0001e80000100800 */
[----:B------:R1:W-:Y:S01]  /*16290*/  STL [R1+0x530], R27 ;  /* 0x0005301b01007387 */ /* 0x0003e20000100800 */
[----:B0-----:R-:W-:-:S03]  /*162a0*/  IMAD R2, R13, UR5, RZ ;  /* 0x000000050d027c24 */ /* 0x001fc6000f8e02ff */
[----:B-1----:R-:W4:Y:S04]  /*162b0*/  LDL.LU R27, [R1+0x90] ;  /* 0x00009000011b7983 */ /* 0x002f280000300800 */
[----:B------:R0:W-:Y:S04]  /*162c0*/  STL [R1+0x528], R5 ;  /* 0x0005280501007387 */ /* 0x0001e80000100800 */
[----:B0-----:R-:W4:Y:S04]  /*162d0*/  LDL.LU R5, [R1+0x8c] ;  /* 0x00008c0001057983 */ /* 0x001f280000300800 */
[----:B------:R0:W-:Y:S04]  /*162e0*/  STL [R1+0x520], R2 ;  /* 0x0005200201007387 */ /* 0x0001e80000100800 */
[----:B------:R-:W4:Y:S01]  /*162f0*/  LDL.LU R13, [R1+0x88] ;  /* 0x00008800010d7983 */ /* 0x000f220000300800 */
[----:B------:R-:W-:-:S02]  /*16300*/  IMAD R0, R0, UR5, RZ ;  /* 0x0000000500007c24 */ /* 0x000fc4000f8e02ff */
[----:B0-----:R-:W-:Y:S02]  /*16310*/  IMAD R2, R12, UR5, RZ ;  /* 0x000000050c027c24 */ /* 0x001fe4000f8e02ff */
[----:B------:R-:W4:Y:S04]  /*16320*/  LDL.LU R12, [R1+0x84] ;  /* 0x00008400010c7983 */ /* 0x000f280000300800 */
[----:B------:R0:W-:Y:S04]  /*16330*/  STL [R1+0x518], R2 ;  /* 0x0005180201007387 */ /* 0x0001e80000100800 */
[----:B------:R1:W-:Y:S01]  /*16340*/  STL [R1+0x510], R0 ;  /* 0x0005100001007387 */ /* 0x0003e20000100800 */
[----:B0-----:R-:W-:-:S02]  /*16350*/  IMAD R2, R28, UR5, RZ ;  /* 0x000000051c027c24 */ /* 0x001fc4000f8e02ff */
[----:B------:R-:W-:Y:S02]  /*16360*/  IMAD R28, R29, UR5, RZ ;  /* 0x000000051d1c7c24 */ /* 0x000fe4000f8e02ff */
[----:B-1----:R-:W-:Y:S01]  /*16370*/  IMAD R0, R26, UR5, RZ ;  /* 0x000000051a007c24 */ /* 0x002fe2000f8e02ff */
[----:B------:R0:W-:Y:S04]  /*16380*/  STL [R1+0x50c], R2 ;  /* 0x00050c0201007387 */ /* 0x0001e80000100800 */
[----:B------:R-:W-:Y:S01]  /*16390*/  STL [R1+0x508], R28 ;  /* 0x0005081c01007387 */ /* 0x000fe20000100800 */
[----:B0-----:R-:W-:-:S03]  /*163a0*/  IMAD R2, R11, UR5, RZ ;  /* 0x000000050b027c24 */ /* 0x001fc6000f8e02ff */
[----:B------:R-:W4:Y:S04]  /*163b0*/  LDL.LU R11, [R1+0x80] ;  /* 0x00008000010b7983 */ /* 0x000f280000300800 */
[----:B------:R2:W-:Y:S04]  /*163c0*/  STL [R1+0x504], R0 ;  /* 0x0005040001007387 */ /* 0x0005e80000100800 */
[----:B------:R0:W-:Y:S01]  /*163d0*/  STL [R1+0x500], R2 ;  /* 0x0005000201007387 */ /* 0x0001e20000100800 */
[----:B--2---:R-:W-:-:S03]  /*163e0*/  IMAD R0, R10, UR5, RZ ;  /* 0x000000050a007c24 */ /* 0x004fc6000f8e02ff */
[----:B------:R-:W2:Y:S04]  /*163f0*/  LDL.LU R10, [R1+0x74] ;  /* 0x00007400010a7983 */ /* 0x000ea80000300800 */
[----:B------:R4:W-:Y:S01]  /*16400*/  STL [R1+0x4fc], R0 ;  /* 0x0004fc0001007387 */ /* 0x0009e20000100800 */
[----:B---3--:R-:W-:Y:S02]  /*16410*/  IMAD R3, R3, UR5, RZ ;  /* 0x0000000503037c24 */ /* 0x008fe4000f8e02ff */
[----:B0-----:R-:W-:-:S03]  /*16420*/  IMAD R2, R6, UR5, RZ ;  /* 0x0000000506027c24 */ /* 0x001fc6000f8e02ff */
[----:B------:R-:W-:Y:S04]  /*16430*/  STL [R1+0x4f8], R3 ;  /* 0x0004f80301007387 */ /* 0x000fe80000100800 */
[----:B------:R-:W3:Y:S01]  /*16440*/  LDL.LU R30, [R1+0x70] ;  /* 0x00007000011e7983 */ /* 0x000ee20000300800 */
[----:B----4-:R-:W-:-:S03]  /*16450*/  IMAD R0, R60, UR5, RZ ;  /* 0x000000053c007c24 */ /* 0x010fc6000f8e02ff */
[----:B------:R-:W-:Y:S04]  /*16460*/  STL [R1+0x4f4], R2 ;  /* 0x0004f40201007387 */ /* 0x000fe80000100800 */
[----:B------:R-:W4:Y:S04]  /*16470*/  LDL.LU R60, [R1+0x6c] ;  /* 0x00006c00013c7983 */ /* 0x000f280000300800 */
[----:B------:R0:W-:Y:S04]  /*16480*/  STL [R1+0x4f0], R0 ;  /* 0x0004f00001007387 */ /* 0x0001e80000100800 */
[----:B------:R-:W4:Y:S04]  /*16490*/  LDL.LU R31, [R1+0x68] ;  /* 0x00006800011f7983 */ /* 0x000f280000300800 */
[----:B------:R-:W4:Y:S01]  /*164a0*/  LDL.LU R6, [R1+0x64] ;  /* 0x0000640001067983 */ /* 0x000f220000300800 */
[----:B0-----:R-:W-:-:S05]  /*164b0*/  IMAD R0, R7, UR5, RZ ;  /* 0x0000000507007c24 */ /* 0x001fca000f8e02ff */
[----:B------:R0:W-:Y:S04]  /*164c0*/  STL [R1+0x4ec], R0 ;  /* 0x0004ec0001007387 */ /* 0x0001e80000100800 */
[----:B------:R-:W4:Y:S01]  /*164d0*/  LDL.LU R7, [R1+0x60] ;  /* 0x0000600001077983 */ /* 0x000f220000300800 */
[----:B0-----:R-:W-:-:S03]  /*164e0*/  IMAD R0, R61, UR5, RZ ;  /* 0x000000053d007c24 */ /* 0x001fc6000f8e02ff */
[----:B------:R-:W4:Y:S04]  /*164f0*/  LDL.LU R61, [R1+0x4c] ;  /* 0x00004c00013d7983 */ /* 0x000f280000300800 */
[----:B------:R0:W-:Y:S02]  /*16500*/  STL [R1+0x4e8], R0 ;  /* 0x0004e80001007387 */ /* 0x0001e40000100800 */
[----:B0-----:R-:W-:Y:S02]  /*16510*/  IMAD R0, R4, UR5, RZ ;  /* 0x0000000504007c24 */ /* 0x001fe4000f8e02ff */
[----:B------:R-:W-:Y:S02]  /*16520*/  IMAD R2, R8, UR5, RZ ;  /* 0x0000000508027c24 */ /* 0x000fe4000f8e02ff */
[----:B------:R-:W4:Y:S04]  /*16530*/  LDL.LU R8, [R1+0x48] ;  /* 0x0000480001087983 */ /* 0x000f280000300800 */
[----:B------:R0:W-:Y:S04]  /*16540*/  STL [R1+0x4e4], R0 ;  /* 0x0004e40001007387 */ /* 0x0001e80000100800 */
[----:B------:R1:W-:Y:S04]  /*16550*/  STL [R1+0x4e0], R2 ;  /* 0x0004e00201007387 */ /* 0x0003e80000100800 */
[----:B------:R-:W4:Y:S01]  /*16560*/  LDL.LU R3, [R1+0x38] ;  /* 0x0000380001037983 */ /* 0x000f220000300800 */
[----:B0-----:R-:W-:-:S03]  /*16570*/  IMAD R0, R14, UR5, RZ ;  /* 0x000000050e007c24 */ /* 0x001fc6000f8e02ff */
[----:B------:R-:W4:Y:S04]  /*16580*/  LDL.LU R4, [R1+0x34] ;  /* 0x0000340001047983 */ /* 0x000f280000300800 */
[----:B------:R0:W-:Y:S04]  /*16590*/  STL [R1+0x4dc], R0 ;  /* 0x0004dc0001007387 */ /* 0x0001e80000100800 */
[----:B------:R-:W4:Y:S01]  /*165a0*/  LDL.LU R14, [R1+0x30] ;  /* 0x00003000010e7983 */ /* 0x000f220000300800 */
[----:B------:R-:W-:-:S05]  /*165b0*/  IMAD R26, R27, UR5, RZ ;  /* 0x000000051b1a7c24 */ /* 0x000fca000f8e02ff */
[----:B------:R-:W-:Y:S01]  /*165c0*/  STL [R1+0x4d8], R26 ;  /* 0x0004d81a01007387 */ /* 0x000fe20000100800 */
[----:B-1----:R-:W-:Y:S02]  /*165d0*/  IMAD R2, R5, UR5, RZ ;  /* 0x0000000505027c24 */ /* 0x002fe4000f8e02ff */
[----:B0-----:R-:W-:Y:S02]  /*165e0*/  IMAD R0, R13, UR5, RZ ;  /* 0x000000050d007c24 */ /* 0x001fe4000f8e02ff */
[----:B------:R-:W4:Y:S04]  /*165f0*/  LDL.LU R13, [R1+0x2c] ;  /* 0x00002c00010d7983 */ /* 0x000f280000300800 */
[----:B------:R0:W-:Y:S04]  /*16600*/  STL [R1+0x4d4], R2 ;  /* 0x0004d40201007387 */ /* 0x0001e80000100800 */
[----:B------:R1:W-:Y:S01]  /*16610*/  STL [R1+0x4d0], R0 ;  /* 0x0004d00001007387 */ /* 0x0003e20000100800 */
[----:B0-----:R-:W-:-:S03]  /*16620*/  IMAD R2, R12, UR5, RZ ;  /* 0x000000050c027c24 */ /* 0x001fc6000f8e02ff */
[----:B-1----:R-:W4:Y:S04]  /*16630*/  LDL.LU R0, [R1+0x28] ;  /* 0x0000280001007983 */ /* 0x002f280000300800 */
[----:B------:R-:W4:Y:S04]  /*16640*/  LDL.LU R28, [R1+0x24] ;  /* 0x00002400011c7983 */ /* 0x000f280000300800 */
[----:B------:R-:W-:Y:S04]  /*16650*/  STL [R1+0x4cc], R2 ;  /* 0x0004cc0201007387 */ /* 0x000fe80000100800 */
[----:B------:R-:W4:Y:S04]  /*16660*/  LDL.LU R29, [R1+0x20] ;  /* 0x00002000011d7983 */ /* 0x000f280000300800 */
[----:B------:R-:W4:Y:S01]  /*16670*/  LDL.LU R26, [R1+0x17c] ;  /* 0x00017c00011a7983 */ /* 0x000f220000300800 */
[----:B------:R-:W-:-:S03]  /*16680*/  IMAD R5, R11, UR5, RZ ;  /* 0x000000050b057c24 */ /* 0x000fc6000f8e02ff */
[----:B------:R-:W4:Y:S04]  /*16690*/  LDL.LU R12, [R1+0x48c] ;  /* 0x00048c00010c7983 */ /* 0x000f280000300800 */
[----:B------:R-:W4:Y:S04]  /*166a0*/  LDL.LU R11, [R1+0x488] ;  /* 0x00048800010b7983 */ /* 0x000f280000300800 */
[----:B------:R0:W-:Y:S04]  /*166b0*/  STL [R1+0x4c8], R5 ;  /* 0x0004c80501007387 */ /* 0x0001e80000100800 */
[----:B------:R-:W4:Y:S04]  /*166c0*/  LDL.LU R27, [R1+0x484] ;  /* 0x00048400011b7983 */ /* 0x000f280000300800 */
[----:B0-----:R-:W4:Y:S01]  /*166d0*/  LDL.LU R5, [R1+0x480] ;  /* 0x0004800001057983 */ /* 0x001f220000300800 */
[----:B--2---:R-:W-:-:S05]  /*166e0*/  IMAD R2, R10, UR5, RZ ;  /* 0x000000050a027c24 */ /* 0x004fca000f8e02ff */
[----:B------:R4:W-:Y:S04]  /*166f0*/  STL [R1+0x4c4], R2 ;  /* 0x0004c40201007387 */ /* 0x0009e80000100800 */
[----:B------:R-:W2:Y:S01]  /*16700*/  LDL.LU R10, [R1+0x47c] ;  /* 0x00047c00010a7983 */ /* 0x000ea20000300800 */
[----:B---3--:R-:W-:Y:S02]  /*16710*/  IMAD R30, R30, UR5, RZ ;  /* 0x000000051e1e7c24 */ /* 0x008fe4000f8e02ff */
[----:B----4-:R-:W-:Y:S02]  /*16720*/  IMAD R2, R60, UR5, RZ ;  /* 0x000000053c027c24 */ /* 0x010fe4000f8e02ff */
[----:B------:R-:W3:Y:S04]  /*16730*/  LDL.LU R60, [R1+0x478] ;  /* 0x00047800013c7983 */ /* 0x000ee80000300800 */
[----:B------:R0:W-:Y:S04]  /*16740*/  STL [R1+0x4c0], R30 ;  /* 0x0004c01e01007387 */ /* 0x0001e80000100800 */
[----:B------:R1:W-:Y:S01]  /*16750*/  STL [R1+0x4bc], R2 ;  /* 0x0004bc0201007387 */ /* 0x0003e20000100800 */
[----:B0-----:R-:W-:-:S02]  /*16760*/  IMAD R30, R31, UR5, RZ ;  /* 0x000000051f1e7c24 */ /* 0x001fc4000f8e02ff */
[----:B-1----:R-:W-:Y:S02]  /*16770*/  IMAD R2, R6, UR5, RZ ;  /* 0x0000000506027c24 */ /* 0x002fe4000f8e02ff */
        /* <DEDUP_REMOVED lines=21> */
[----:B0-----:R-:W-:-:S03]  /*168d0*/  IMAD R2, R13, UR5, RZ ;  /* 0x000000050d027c24 */ /* 0x001fc6000f8e02ff */
[----:B------:R-:W4:Y:S04]  /*168e0*/  LDL.LU R13, [R1+0x458] ;  /* 0x00045800010d7983 */ /* 0x000f280000300800 */
[----:B------:R0:W-:Y:S01]  /*168f0*/  STL [R1+0x498], R2 ;  /* 0x0004980201007387 */ /* 0x0001e20000100800 */
[----:B------:R-:W-:Y:S02]  /*16900*/  IMAD R0, R0, UR5, RZ ;  /* 0x0000000500007c24 */ /* 0x000fe4000f8e02ff */
[----:B0-----:R-:W-:-:S03]  /*16910*/  IMAD R2, R28, UR5, RZ ;  /* 0x000000051c027c24 */ /* 0x001fc6000f8e02ff */
[----:B------:R0:W-:Y:S04]  /*16920*/  STL [R1+0x494], R0 ;  /* 0x0004940001007387 */ /* 0x0001e80000100800 */
[----:B------:R1:W-:Y:S01]  /*16930*/  STL [R1+0x490], R2 ;  /* 0x0004900201007387 */ /* 0x0003e20000100800 */
[----:B------:R-:W-:Y:S02]  /*16940*/  IMAD R28, R29, UR5, RZ ;  /* 0x000000051d1c7c24 */ /* 0x000fe4000f8e02ff */
[----:B0-----:R-:W-:-:S03]  /*16950*/  IMAD R0, R26, UR5, RZ ;  /* 0x000000051a007c24 */ /* 0x001fc6000f8e02ff */
[----:B------:R-:W-:Y:S01]  /*16960*/  STL [R1+0x22c], R28 ;  /* 0x00022c1c01007387 */ /* 0x000fe20000100800 */
[----:B-1----:R-:W-:-:S03]  /*16970*/  IMAD R2, R12, UR5, RZ ;  /* 0x000000050c027c24 */ /* 0x002fc6000f8e02ff */
[----:B------:R-:W4:Y:S04]  /*16980*/  LDL.LU R12, [R1+0x454] ;  /* 0x00045400010c7983 */ /* 0x000f280000300800 */
[----:B------:R0:W-:Y:S04]  /*16990*/  STL [R1+0x228], R0 ;  /* 0x0002280001007387 */ /* 0x0001e80000100800 */
[----:B------:R1:W-:Y:S01]  /*169a0*/  STL [R1+0x224], R2 ;  /* 0x0002240201007387 */ /* 0x0003e20000100800 */
[----:B------:R-:W-:Y:S02]  /*169b0*/  IMAD R26, R27, UR5, RZ ;  /* 0x000000051b1a7c24 */ /* 0x000fe4000f8e02ff */
[----:B0-----:R-:W-:-:S02]  /*169c0*/  IMAD R0, R11, UR5, RZ ;  /* 0x000000050b007c24 */ /* 0x001fc4000f8e02ff */
[----:B------:R-:W4:Y:S01]  /*169d0*/  LDL.LU R11, [R1+0x450] ;  /* 0x00045000010b7983 */ /* 0x000f220000300800 */
[----:B-1----:R-:W-:-:S03]  /*169e0*/  IMAD R2, R5, UR5, RZ ;  /* 0x0000000505027c24 */ /* 0x002fc6000f8e02ff */
[----:B------:R2:W-:Y:S04]  /*169f0*/  STL [R1+0x220], R0 ;  /* 0x0002200001007387 */ /* 0x0005e80000100800 */
[----:B------:R-:W-:Y:S04]  /*16a00*/  STL [R1+0x21c], R26 ;  /* 0x00021c1a01007387 */ /* 0x000fe80000100800 */
[----:B------:R-:W4:Y:S04]  /*16a10*/  LDL.LU R30, [R1+0x44c] ;  /* 0x00044c00011e7983 */ /* 0x000f280000300800 */
[----:B------:R-:W-:Y:S01]  /*16a20*/  STL [R1+0x218], R2 ;  /* 0x0002180201007387 */ /* 0x000fe20000100800 */
[----:B--2---:R-:W-:-:S03]  /*16a30*/  IMAD R0, R10, UR5, RZ ;  /* 0x000000050a007c24 */ /* 0x004fc6000f8e02ff */
[----:B------:R-:W2:Y:S04]  /*16a40*/  LDL.LU R10, [R1+0x448] ;  /* 0x00044800010a7983 */ /* 0x000ea80000300800 */
[----:B------:R3:W-:Y:S04]  /*16a50*/  STL [R1+0x214], R0 ;  /* 0x0002140001007387 */ /* 0x0007e80000100800 */
[----:B------:R-:W2:Y:S01]  /*16a60*/  LDL.LU R31, [R1+0x444] ;  /* 0x00044400011f7983 */ /* 0x000ea20000300800 */
[----:B---3--:R-:W-:-:S03]  /*16a70*/  IMAD R0, R60, UR5, RZ ;  /* 0x000000053c007c24 */ /* 0x008fc6000f8e02ff */
[----:B------:R-:W3:Y:S04]  /*16a80*/  LDL.LU R60, [R1+0x440] ;  /* 0x00044000013c7983 */ /* 0x000ee80000300800 */
[----:B------:R4:W-:Y:S04]  /*16a90*/  STL [R1+0x210], R0 ;  /* 0x0002100001007387 */ /* 0x0009e80000100800 */
[----:B------:R-:W3:Y:S01]  /*16aa0*/  LDL.LU R5, [R1+0x43c] ;  /* 0x00043c0001057983 */ /* 0x000ee20000300800 */
[----:B----4-:R-:W-:-:S03]  /*16ab0*/  IMAD R0, R6, UR5, RZ ;  /* 0x0000000506007c24 */ /* 0x010fc6000f8e02ff */
[----:B------:R-:W4:Y:S04]  /*16ac0*/  LDL.LU R6, [R1+0x438] ;  /* 0x0004380001067983 */ /* 0x000f280000300800 */
[----:B------:R0:W-:Y:S02]  /*16ad0*/  STL [R1+0x20c], R0 ;  /* 0x00020c0001007387 */ /* 0x0001e40000100800 */
[----:B0-----:R-:W-:Y:S02]  /*16ae0*/  IMAD R0, R7, UR5, RZ ;  /* 0x0000000507007c24 */ /* 0x001fe4000f8e02ff */
[----:B------:R-:W-:Y:S02]  /*16af0*/  IMAD R2, R61, UR5, RZ ;  /* 0x000000053d027c24 */ /* 0x000fe4000f8e02ff */
[----:B------:R-:W4:Y:S04]  /*16b00*/  LDL.LU R61, [R1+0x434] ;  /* 0x00043400013d7983 */ /* 0x000f280000300800 */
[----:B------:R0:W-:Y:S04]  /*16b10*/  STL [R1+0x208], R0 ;  /* 0x0002080001007387 */ /* 0x0001e80000100800 */
[----:B------:R-:W-:Y:S04]  /*16b20*/  STL [R1+0x204], R2 ;  /* 0x0002040201007387 */ /* 0x000fe80000100800 */
[----:B------:R-:W4:Y:S01]  /*16b30*/  LDL.LU R27, [R1+0x430] ;  /* 0x00043000011b7983 */ /* 0x000f220000300800 */
[----:B0-----:R-:W-:-:S03]  /*16b40*/  IMAD R0, R8, UR5, RZ ;  /* 0x0000000508007c24 */ /* 0x001fc6000f8e02ff */
[----:B------:R-:W4:Y:S04]  /*16b50*/  LDL.LU R7, [R1+0x42c] ;  /* 0x00042c0001077983 */ /* 0x000f280000300800 */
[----:B------:R0:W-:Y:S04]  /*16b60*/  STL [R1+0x200], R0 ;  /* 0x0002000001007387 */ /* 0x0001e80000100800 */
[----:B------:R-:W4:Y:S01]  /*16b70*/  LDL.LU R8, [R1+0x428] ;  /* 0x0004280001087983 */ /* 0x000f220000300800 */
[----:B------:R-:W-:-:S05]  /*16b80*/  IMAD R3, R3, UR5, RZ ;  /* 0x0000000503037c24 */ /* 0x000fca000f8e02ff */
[----:B------:R-:W-:Y:S01]  /*16b90*/  STL [R1+0x1fc], R3 ;  /* 0x0001fc0301007387 */ /* 0x000fe20000100800 */
[----:B0-----:R-:W-:-:S03]  /*16ba0*/  IMAD R0, R14, UR5, RZ ;  /* 0x000000050e007c24 */ /* 0x001fc6000f8e02ff */
[----:B------:R-:W4:Y:S01]  /*16bb0*/  LDL.LU R14, [R1+0x424] ;  /* 0x00042400010e7983 */ /* 0x000f220000300800 */
[----:B------:R-:W-:-:S05]  /*16bc0*/  IMAD R2, R4, UR5, RZ ;  /* 0x0000000504027c24 */ /* 0x000fca000f8e02ff */
        /* <DEDUP_REMOVED lines=9> */
[----:B------:R-:W-:-:S03]  /*16c60*/  IMAD R3, R12, UR5, RZ ;  /* 0x000000050c037c24 */ /* 0x000fc6000f8e02ff */
[----:B------:R-:W4:Y:S04]  /*16c70*/  LDL.LU R12, [R1+0x40c] ;  /* 0x00040c00010c7983 */ /* 0x000f280000300800 */
[----:B------:R1:W-:Y:S01]  /*16c80*/  STL [R1+0x1ec], R3 ;  /* 0x0001ec0301007387 */ /* 0x0003e20000100800 */
[----:B0-----:R-:W-:-:S03]  /*16c90*/  IMAD R2, R11, UR5, RZ ;  /* 0x000000050b027c24 */ /* 0x001fc6000f8e02ff */
[----:B-1----:R-:W4:Y:S04]  /*16ca0*/  LDL.LU R3, [R1+0x408] ;  /* 0x0004080001037983 */ /* 0x002f280000300800 */
[----:B------:R-:W4:Y:S04]  /*16cb0*/  LDL.LU R4, [R1+0x404] ;  /* 0x0004040001047983 */ /* 0x000f280000300800 */
[----:B------:R2:W-:Y:S04]  /*16cc0*/  STL [R1+0x1e8], R2 ;  /* 0x0001e80201007387 */ /* 0x0005e80000100800 */
[----:B------:R-:W4:Y:S01]  /*16cd0*/  LDL.LU R11, [R1+0x400] ;  /* 0x00040000010b7983 */ /* 0x000f220000300800 */
[----:B------:R-:W-:-:S02]  /*16ce0*/  IMAD R30, R30, UR5, RZ ;  /* 0x000000051e1e7c24 */ /* 0x000fc4000f8e02ff */
[----:B--2---:R-:W-:Y:S02]  /*16cf0*/  IMAD R2, R10, UR5, RZ ;  /* 0x000000050a027c24 */ /* 0x004fe4000f8e02ff */
[----:B------:R-:W2:Y:S04]  /*16d00*/  LDL.LU R10, [R1+0x3fc] ;  /* 0x0003fc00010a7983 */ /* 0x000ea80000300800 */
[----:B------:R0:W-:Y:S04]  /*16d10*/  STL [R1+0x1e4], R30 ;  /* 0x0001e41e01007387 */ /* 0x0001e80000100800 */
[----:B------:R3:W-:Y:S01]  /*16d20*/  STL [R1+0x1e0], R2 ;  /* 0x0001e00201007387 */ /* 0x0007e20000100800 */
[----:B0-----:R-:W-:-:S02]  /*16d30*/  IMAD R30, R31, UR5, RZ ;  /* 0x000000051f1e7c24 */ /* 0x001fc4000f8e02ff */
[----:B---3--:R-:W-:Y:S02]  /*16d40*/  IMAD R2, R60, UR5, RZ ;  /* 0x000000053c027c24 */ /* 0x008fe4000f8e02ff */
[----:B------:R-:W3:Y:S04]  /*16d50*/  LDL.LU R60, [R1+0x3f8] ;  /* 0x0003f800013c7983 */ /* 0x000ee80000300800 */
[----:B------:R0:W-:Y:S04]  /*16d60*/  STL [R1+0x1dc], R30 ;  /* 0x0001dc1e01007387 */ /* 0x0001e80000100800 */
[----:B------:R4:W-:Y:S01]  /*16d70*/  STL [R1+0x1d8], R2 ;  /* 0x0001d80201007387 */ /* 0x0009e20000100800 */
[----:B0-----:R-:W-:-:S03]  /*16d80*/  IMAD R30, R5, UR5, RZ ;  /* 0x00000005051e7c24 */ /* 0x001fc6000f8e02ff */
[----:B------:R-:W3:Y:S01]  /*16d90*/  LDL.LU R5, [R1+0x3f4] ;  /* 0x0003f40001057983 */ /* 0x000ee20000300800 */
[----:B----4-:R-:W-:-:S03]  /*16da0*/  IMAD R2, R6, UR5, RZ ;  /* 0x0000000506027c24 */ /* 0x010fc6000f8e02ff */
[----:B------:R-:W-:Y:S04]  /*16db0*/  STL [R1+0x1d4], R30 ;  /* 0x0001d41e01007387 */ /* 0x000fe80000100800 */
[----:B------:R-:W4:Y:S04]  /*16dc0*/  LDL.LU R6, [R1+0x3f0] ;  /* 0x0003f00001067983 */ /* 0x000f280000300800 */
[----:B------:R0:W-:Y:S02]  /*16dd0*/  STL [R1+0x1d0], R2 ;  /* 0x0001d00201007387 */ /* 0x0001e40000100800 */
[----:B0-----:R-:W-:-:S02]  /*16de0*/  IMAD R2, R61, UR5, RZ ;  /* 0x000000053d027c24 */ /* 0x001fc4000f8e02ff */
[----:B------:R-:W4:Y:S04]  /*16df0*/  LDL.LU R61, [R1+0x3ec] ;  /* 0x0003ec00013d7983 */ /* 0x000f280000300800 */
[----:B------:R0:W-:Y:S01]  /*16e00*/  STL [R1+0x1cc], R2 ;  /* 0x0001cc0201007387 */ /* 0x0001e20000100800 */
[----:B------:R-:W-:Y:S02]  /*16e10*/  IMAD R27, R27, UR5, RZ ;  /* 0x000000051b1b7c24 */ /* 0x000fe4000f8e02ff */
[----:B------:R-:W-:-:S03]  /*16e20*/  IMAD R7, R7, UR5, RZ ;  /* 0x0000000507077c24 */ /* 0x000fc6000f8e02ff */
        /* <DEDUP_REMOVED lines=12> */
[----:B------:R0:W-:Y:S01]  /*16ef0*/  STL [R1+0x1b8], R0 ;  /* 0x0001b80001007387 */ /* 0x0001e20000100800 */
[----:B------:R-:W-:-:S03]  /*16f00*/  IMAD R28, R29, UR5, RZ ;  /* 0x000000051d1c7c24 */ /* 0x000fc6000f8e02ff */
[----:B------:R1:W-:Y:S01]  /*16f10*/  STL [R1+0x1b4], R2 ;  /* 0x0001b40201007387 */ /* 0x0003e20000100800 */
[----:B0-----:R-:W-:-:S03]  /*16f20*/  IMAD R0, R26, UR5, RZ ;  /* 0x000000051a007c24 */ /* 0x001fc6000f8e02ff */
[----:B------:R-:W-:Y:S01]  /*16f30*/  STL [R1+0x1b0], R28 ;  /* 0x0001b01c01007387 */ /* 0x000fe20000100800 */
[----:B-1----:R-:W-:-:S03]  /*16f40*/  IMAD R2, R13, UR5, RZ ;  /* 0x000000050d027c24 */ /* 0x002fc6000f8e02ff */
[----:B------:R-:W4:Y:S04]  /*16f50*/  LDL.LU R13, [R1+0x3d8] ;  /* 0x0003d800010d7983 */ /* 0x000f280000300800 */
[----:B------:R0:W-:Y:S04]  /*16f60*/  STL [R1+0x1ac], R0 ;  /* 0x0001ac0001007387 */ /* 0x0001e80000100800 */
[----:B------:R1:W-:Y:S01]  /*16f70*/  STL [R1+0x1a8], R2 ;  /* 0x0001a80201007387 */ /* 0x0003e20000100800 */
[----:B0-----:R-:W-:Y:S02]  /*16f80*/  IMAD R0, R12, UR5, RZ ;  /* 0x000000050c007c24 */ /* 0x001fe4000f8e02ff */
[----:B------:R-:W-:Y:S01]  /*16f90*/  IMAD R3, R3, UR5, RZ ;  /* 0x0000000503037c24 */ /* 0x000fe2000f8e02ff */
[----:B------:R-:W4:Y:S01]  /*16fa0*/  LDL.LU R12, [R1+0x3d4] ;  /* 0x0003d400010c7983 */ /* 0x000f220000300800 */
        /* <DEDUP_REMOVED lines=17> */
[----:B0-----:R-:W-:-:S05]  /*170c0*/  IMAD R0, R5, UR5, RZ ;  /* 0x0000000505007c24 */ /* 0x001fca000f8e02ff */
[----:B------:R0:W-:Y:S01]  /*170d0*/  STL [R1+0x18c], R0 ;  /* 0x00018c0001007387 */ /* 0x0001e20000100800 */
[----:B----4-:R-:W-:-:S05]  /*170e0*/  IMAD R2, R6, UR5, RZ ;  /* 0x0000000506027c24 */ /* 0x010fca000f8e02ff */
[----:B------:R1:W-:Y:S04]  /*170f0*/  STL [R1+0x188], R2 ;  /* 0x0001880201007387 */ /* 0x0003e80000100800 */
[----:B------:R-:W4:Y:S04]  /*17100*/  LDL.LU R5, [R1+0x3b4] ;  /* 0x0003b40001057983 */ /* 0x000f280000300800 */
[----:B------:R-:W4:Y:S01]  /*17110*/  LDL.LU R6, [R1+0x3b0] ;  /* 0x0003b00001067983 */ /* 0x000f220000300800 */
[----:B0-----:R-:W-:-:S05]  /*17120*/  IMAD R0, R61, UR5, RZ ;  /* 0x000000053d007c24 */ /* 0x001fca000f8e02ff */
[----:B------:R0:W-:Y:S04]  /*17130*/  STL [R1+0x184], R0 ;  /* 0x0001840001007387 */ /* 0x0001e80000100800 */
[----:B------:R-:W4:Y:S01]  /*17140*/  LDL.LU R61, [R1+0x3ac] ;  /* 0x0003ac00013d7983 */ /* 0x000f220000300800 */
[----:B------:R-:W-:-:S05]  /*17150*/  IMAD R26, R27, UR5, RZ ;  /* 0x000000051b1a7c24 */ /* 0x000fca000f8e02ff */
[----:B------:R-:W-:Y:S01]  /*17160*/  STL [R1+0x180], R26 ;  /* 0x0001801a01007387 */ /* 0x000fe20000100800 */
[----:B-1----:R-:W-:-:S03]  /*17170*/  IMAD R2, R7, UR5, RZ ;  /* 0x0000000507027c24 */ /* 0x002fc6000f8e02ff */
[----:B------:R-:W4:Y:S04]  /*17180*/  LDL.LU R7, [R1+0x3a8] ;  /* 0x0003a80001077983 */ /* 0x000f280000300800 */
[----:B------:R1:W-:Y:S01]  /*17190*/  STL [R1+0x17c], R2 ;  /* 0x00017c0201007387 */ /* 0x0003e20000100800 */
[----:B0-----:R-:W-:-:S05]  /*171a0*/  IMAD R0, R8, UR5, RZ ;  /* 0x0000000508007c24 */ /* 0x001fca000f8e02ff */
[----:B------:R0:W-:Y:S01]  /*171b0*/  STL [R1+0x178], R0 ;  /* 0x0001780001007387 */ /* 0x0001e20000100800 */
[----:B-1----:R-:W-:-:S03]  /*171c0*/  IMAD R2, R14, UR5, RZ ;  /* 0x000000050e027c24 */ /* 0x002fc6000f8e02ff */
[----:B0-----:R-:W4:Y:S04]  /*171d0*/  LDL.LU R0, [R1+0x3a4] ;  /* 0x0003a40001007983 */ /* 0x001f280000300800 */
[----:B------:R-:W4:Y:S04]  /*171e0*/  LDL.LU R28, [R1+0x3a0] ;  /* 0x0003a000011c7983 */ /* 0x000f280000300800 */
[----:B------:R-:W-:Y:S04]  /*171f0*/  STL [R1+0x174], R2 ;  /* 0x0001740201007387 */ /* 0x000fe80000100800 */
[----:B------:R-:W4:Y:S04]  /*17200*/  LDL.LU R29, [R1+0x39c] ;  /* 0x00039c00011d7983 */ /* 0x000f280000300800 */
[----:B------:R-:W4:Y:S04]  /*17210*/  LDL.LU R26, [R1+0x398] ;  /* 0x00039800011a7983 */ /* 0x000f280000300800 */
[----:B------:R-:W4:Y:S04]  /*17220*/  LDL.LU R8, [R1+0x394] ;  /* 0x0003940001087983 */ /* 0x000f280000300800 */
[----:B------:R-:W4:Y:S01]  /*17230*/  LDL.LU R14, [R1+0x390] ;  /* 0x00039000010e7983 */ /* 0x000f220000300800 */
[----:B------:R-:W-:-:S05]  /*17240*/  IMAD R13, R13, UR5, RZ ;  /* 0x000000050d0d7c24 */ /* 0x000fca000f8e02ff */
[----:B------:R0:W-:Y:S04]  /*17250*/  STL [R1+0x170], R13 ;  /* 0x0001700d01007387 */ /* 0x0001e80000100800 */
[----:B------:R-:W4:Y:S04]  /*17260*/  LDL.LU R27, [R1+0x38c] ;  /* 0x00038c00011b7983 */ /* 0x000f280000300800 */
[----:B0-----:R-:W4:Y:S01]  /*17270*/  LDL.LU R13, [R1+0x388] ;  /* 0x00038800010d7983 */ /* 0x001f220000300800 */
[----:B------:R-:W-:-:S05]  /*17280*/  IMAD R2, R12, UR5, RZ ;  /* 0x000000050c027c24 */ /* 0x000fca000f8e02ff */
[----:B------:R0:W-:Y:S04]  /*17290*/  STL [R1+0x16c], R2 ;  /* 0x00016c0201007387 */ /* 0x0001e80000100800 */
[----:B------:R-:W4:Y:S01]  /*172a0*/  LDL.LU R12, [R1+0x384] ;  /* 0x00038400010c7983 */ /* 0x000f220000300800 */
[----:B------:R-:W-:Y:S02]  /*172b0*/  IMAD R30, R30, UR5, RZ ;  /* 0x000000051e1e7c24 */ /* 0x000fe4000f8e02ff */
[----:B0-----:R-:W-:Y:S02]  /*172c0*/  IMAD R2, R11, UR5, RZ ;  /* 0x000000050b027c24 */ /* 0x001fe4000f8e02ff */
[----:B------:R-:W4:Y:S04]  /*172d0*/  LDL.LU R11, [R1+0x380] ;  /* 0x00038000010b7983 */ /* 0x000f280000300800 */
[----:B------:R0:W-:Y:S04]  /*172e0*/  STL [R1+0x168], R30 ;  /* 0x0001681e01007387 */ /* 0x0001e80000100800 */
[----:B------:R2:W-:Y:S01]  /*172f0*/  STL [R1+0x164], R2 ;  /* 0x0001640201007387 */ /* 0x0005e20000100800 */
[----:B0-----:R-:W-:-:S02]  /*17300*/  IMAD R30, R31, UR5, RZ ;  /* 0x000000051f1e7c24 */ /* 0x001fc4000f8e02ff */
[----:B--2---:R-:W-:Y:S02]  /*17310*/  IMAD R2, R10, UR5, RZ ;  /* 0x000000050a027c24 */ /* 0x004fe4000f8e02ff */
[----:B------:R-:W2:Y:S04]  /*17320*/  LDL.LU R10, [R1+0x37c] ;  /* 0x00037c00010a7983 */ /* 0x000ea80000300800 */
[----:B------:R0:W-:Y:S04]  /*17330*/  STL [R1+0x160], R30 ;  /* 0x0001601e01007387 */ /* 0x0001e80000100800 */
[----:B------:R3:W-:Y:S01]  /*17340*/  STL [R1+0x15c], R2 ;  /* 0x00015c0201007387 */ /* 0x0007e20000100800 */
[----:B0-----:R-:W-:-:S03]  /*17350*/  IMAD R30, R3, UR5, RZ ;  /* 0x00000005031e7c24 */ /* 0x001fc6000f8e02ff */
[----:B------:R-:W2:Y:S01]  /*17360*/  LDL.LU R3, [R1+0x378] ;  /* 0x0003780001037983 */ /* 0x000ea20000300800 */
[----:B---3--:R-:W-:-:S03]  /*17370*/  IMAD R2, R60, UR5, RZ ;  /* 0x000000053c027c24 */ /* 0x008fc6000f8e02ff */
[----:B------:R-:W-:Y:S04]  /*17380*/  STL [R1+0x158], R30 ;  /* 0x0001581e01007387 */ /* 0x000fe80000100800 */
[----:B------:R-:W3:Y:S04]  /*17390*/  LDL.LU R60, [R1+0x374] ;  /* 0x00037400013c7983 */ /* 0x000ee80000300800 */
[----:B------:R0:W-:Y:S02]  /*173a0*/  STL [R1+0x154], R2 ;  /* 0x0001540201007387 */ /* 0x0001e40000100800 */
[----:B0-----:R-:W-:-:S02]  /*173b0*/  IMAD R2, R4, UR5, RZ ;  /* 0x0000000504027c24 */ /* 0x001fc4000f8e02ff */
[----:B------:R-:W3:Y:S04]  /*173c0*/  LDL.LU R4, [R1+0x370] ;  /* 0x0003700001047983 */ /* 0x000ee80000300800 */
[----:B------:R-:W-:Y:S01]  /*173d0*/  STL [R1+0x150], R2 ;  /* 0x0001500201007387 */ /* 0x000fe20000100800 */
[----:B----4-:R-:W-:Y:S02]  /*173e0*/  IMAD R5, R5, UR5, RZ ;  /* 0x0000000505057c24 */ /* 0x010fe4000f8e02ff */
[----:B------:R-:W-:-:S03]  /*173f0*/  IMAD R6, R6, UR5, RZ ;  /* 0x0000000506067c24 */ /* 0x000fc6000f8e02ff */
[----:B------:R0:W-:Y:S04]  /*17400*/  STL [R1+0x14c], R5 ;  /* 0x00014c0501007387 */ /* 0x0001e80000100800 */
[----:B0-----:R-:W4:Y:S01]  /*17410*/  LDL.LU R5, [R1+0x36c] ;  /* 0x00036c0001057983 */ /* 0x001f220000300800 */
[----:B------:R-:W-:-:S03]  /*17420*/  IMAD R2, R61, UR5, RZ ;  /* 0x000000053d027c24 */ /* 0x000fc6000f8e02ff */
        /* <DEDUP_REMOVED lines=18> */
[----:B0-----:R-:W-:-:S03]  /*17550*/  IMAD R0, R14, UR5, RZ ;  /* 0x000000050e007c24 */ /* 0x001fc6000f8e02ff */
[----:B------:R-:W4:Y:S01]  /*17560*/  LDL.LU R14, [R1+0x358] ;  /* 0x00035800010e7983 */ /* 0x000f220000300800 */
[----:B------:R-:W-:-:S03]  /*17570*/  IMAD R26, R27, UR5, RZ ;  /* 0x000000051b1a7c24 */ /* 0x000fc6000f8e02ff */
[----:B------:R0:W-:Y:S01]  /*17580*/  STL [R1+0x128], R0 ;  /* 0x0001280001007387 */ /* 0x0001e20000100800 */
[----:B-1----:R-:W-:-:S03]  /*17590*/  IMAD R2, R13, UR5, RZ ;  /* 0x000000050d027c24 */ /* 0x002fc6000f8e02ff */
[----:B------:R-:W-:Y:S04]  /*175a0*/  STL [R1+0x124], R26 ;  /* 0x0001241a01007387 */ /* 0x000fe80000100800 */
[----:B------:R-:W4:Y:S01]  /*175b0*/  LDL.LU R30, [R1+0x354] ;  /* 0x00035400011e7983 */ /* 0x000f220000300800 */
[----:B0-----:R-:W-:-:S03]  /*175c0*/  IMAD R0, R12, UR5, RZ ;  /* 0x000000050c007c24 */ /* 0x001fc6000f8e02ff */
        /* <DEDUP_REMOVED lines=8> */
[----:B--2---:R-:W-:-:S03]  /*17650*/  IMAD R0, R10, UR5, RZ ;  /* 0x000000050a007c24 */ /* 0x004fc6000f8e02ff */
[----:B------:R-:W2:Y:S04]  /*17660*/  LDL.LU R10, [R1+0x340] ;  /* 0x00034000010a7983 */ /* 0x000ea80000300800 */
[----:B------:R3:W-:Y:S01]  /*17670*/  STL [R1+0x114], R0 ;  /* 0x0001140001007387 */ /* 0x0007e20000100800 */
[----:B------:R-:W-:Y:S02]  /*17680*/  IMAD R2, R3, UR5, RZ ;  /* 0x0000000503027c24 */ /* 0x000fe4000f8e02ff */
[----:B---3--:R-:W-:Y:S02]  /*17690*/  IMAD R0, R60, UR5, RZ ;  /* 0x000000053c007c24 */ /* 0x008fe4000f8e02ff */
[----:B------:R-:W3:Y:S04]  /*176a0*/  LDL.LU R60, [R1+0x33c] ;  /* 0x00033c00013c7983 */ /* 0x000ee80000300800 */
[----:B------:R0:W-:Y:S04]  /*176b0*/  STL [R1+0x110], R2 ;  /* 0x0001100201007387 */ /* 0x0001e80000100800 */
[----:B------:R1:W-:Y:S01]  /*176c0*/  STL [R1+0x10c], R0 ;  /* 0x00010c0001007387 */ /* 0x0003e20000100800 */
[----:B0-----:R-:W-:-:S03]  /*176d0*/  IMAD R2, R4, UR5, RZ ;  /* 0x0000000504027c24 */ /* 0x001fc6000f8e02ff */
[----:B-1----:R-:W3:Y:S04]  /*176e0*/  LDL.LU R0, [R1+0x338] ;  /* 0x0003380001007983 */ /* 0x002ee80000300800 */
[----:B------:R-:W3:Y:S04]  /*176f0*/  LDL.LU R28, [R1+0x334] ;  /* 0x00033400011c7983 */ /* 0x000ee80000300800 */
[----:B------:R0:W-:Y:S04]  /*17700*/  STL [R1+0x108], R2 ;  /* 0x0001080201007387 */ /* 0x0001e80000100800 */
[----:B------:R-:W3:Y:S01]  /*17710*/  LDL.LU R4, [R1+0x330] ;  /* 0x0003300001047983 */ /* 0x000ee20000300800 */
[----:B----4-:R-:W-:-:S05]  /*17720*/  IMAD R5, R5, UR5, RZ ;  /* 0x0000000505057c24 */ /* 0x010fca000f8e02ff */
[----:B------:R-:W-:Y:S01]  /*17730*/  STL [R1+0x104], R5 ;  /* 0x0001040501007387 */ /* 0x000fe20000100800 */
        /* <DEDUP_REMOVED lines=8> */
[----:B------:R-:W-:Y:S04]  /*177c0*/  STL [R1+0xf8], R2 ;  /* 0x0000f80201007387 */ /* 0x000fe80000100800 */
[----:B------:R-:W4:Y:S04]  /*177d0*/  LDL.LU R27, [R1+0x320] ;  /* 0x00032000011b7983 */ /* 0x000f280000300800 */
[----:B-1----:R-:W4:Y:S04]  /*177e0*/  LDL.LU R3, [R1+0x31c] ;  /* 0x00031c0001037983 */ /* 0x002f280000300800 */
[----:B------:R-:W4:Y:S04]  /*177f0*/  LDL.LU R5, [R1+0x318] ;  /* 0x0003180001057983 */ /* 0x000f280000300800 */
[----:B------:R-:W4:Y:S01]  /*17800*/  LDL.LU R6, [R1+0x314] ;  /* 0x0003140001067983 */ /* 0x000f220000300800 */
[----:B------:R-:W-:-:S05]  /*17810*/  IMAD R7, R8, UR5, RZ ;  /* 0x0000000508077c24 */ /* 0x000fca000f8e02ff */
[----:B------:R0:W-:Y:S04]  /*17820*/  STL [R1+0xf4], R7 ;  /* 0x0000f40701007387 */ /* 0x0001e80000100800 */
[----:B0-----:R-:W4:Y:S01]  /*17830*/  LDL.LU R7, [R1+0x310] ;  /* 0x0003100001077983 */ /* 0x001f220000300800 */
[----:B------:R-:W-:-:S03]  /*17840*/  IMAD R2, R14, UR5, RZ ;  /* 0x000000050e027c24 */ /* 0x000fc6000f8e02ff */
[----:B------:R-:W4:Y:S04]  /*17850*/  LDL.LU R8, [R1+0x30c] ;  /* 0x00030c0001087983 */ /* 0x000f280000300800 */
[----:B------:R0:W-:Y:S04]  /*17860*/  STL [R1+0xf0], R2 ;  /* 0x0000f00201007387 */ /* 0x0001e80000100800 */
[----:B------:R-:W4:Y:S01]  /*17870*/  LDL.LU R14, [R1+0x308] ;  /* 0x00030800010e7983 */ /* 0x000f220000300800 */
[----:B------:R-:W-:Y:S02]  /*17880*/  IMAD R30, R30, UR5, RZ ;  /* 0x000000051e1e7c24 */ /* 0x000fe4000f8e02ff */
[----:B0-----:R-:W-:-:S02]  /*17890*/  IMAD R2, R13, UR5, RZ ;  /* 0x000000050d027c24 */ /* 0x001fc4000f8e02ff */
        /* <DEDUP_REMOVED lines=9> */
[----:B------:R-:W4:Y:S04]  /*17930*/  LDL.LU R11, [R1+0x2fc] ;  /* 0x0002fc00010b7983 */ /* 0x000f280000300800 */
[----:B------:R-:W-:Y:S01]  /*17940*/  STL [R1+0xdc], R30 ;  /* 0x0000dc1e01007387 */ /* 0x000fe20000100800 */
[----:B--2---:R-:W-:-:S03]  /*17950*/  IMAD R2, R10, UR5, RZ ;  /* 0x000000050a027c24 */ /* 0x004fc6000f8e02ff */
[----:B------:R-:W2:Y:S04]  /*17960*/  LDL.LU R10, [R1+0x2f8] ;  /* 0x0002f800010a7983 */ /* 0x000ea80000300800 */
[----:B------:R3:W-:Y:S02]  /*17970*/  STL [R1+0xd8], R2 ;  /* 0x0000d80201007387 */ /* 0x0007e40000100800 */
[----:B---3--:R-:W-:Y:S02]  /*17980*/  IMAD R2, R60, UR5, RZ ;  /* 0x000000053c027c24 */ /* 0x008fe4000f8e02ff */
[----:B------:R-:W3:Y:S04]  /*17990*/  LDL.LU R60, [R1+0x2f4] ;  /* 0x0002f400013c7983 */ /* 0x000ee80000300800 */
[----:B------:R0:W-:Y:S01]  /*179a0*/  STL [R1+0xd4], R2 ;  /* 0x0000d40201007387 */ /* 0x0001e20000100800 */
[----:B------:R-:W-:-:S02]  /*179b0*/  IMAD R30, R0, UR5, RZ ;  /* 0x00000005001e7c24 */ /* 0x000fc4000f8e02ff */
[----:B------:R-:W-:-:S03]  /*179c0*/  IMAD R0, R28, UR5, RZ ;  /* 0x000000051c007c24 */ /* 0x000fc6000f8e02ff */
[----:B------:R-:W-:Y:S01]  /*179d0*/  STL [R1+0xd0], R30 ;  /* 0x0000d01e01007387 */ /* 0x000fe20000100800 */
[----:B0-----:R-:W-:-:S03]  /*179e0*/  IMAD R2, R4, UR5, RZ ;  /* 0x0000000504027c24 */ /* 0x001fc6000f8e02ff */
[----:B------:R-:W3:Y:S04]  /*179f0*/  LDL.LU R4, [R1+0x2f0] ;  /* 0x0002f00001047983 */ /* 0x000ee80000300800 */
[----:B------:R0:W-:Y:S04]  /*17a00*/  STL [R1+0xcc], R0 ;  /* 0x0000cc0001007387 */ /* 0x0001e80000100800 */
[----:B------:R4:W-:Y:S01]  /*17a10*/  STL [R1+0xc8], R2 ;  /* 0x0000c80201007387 */ /* 0x0009e20000100800 */
[----:B0-----:R-:W-:-:S05]  /*17a20*/  IMAD R0, R9, UR5, RZ ;  /* 0x0000000509007c24 */ /* 0x001fca000f8e02ff */
[----:B------:R0:W-:Y:S01]  /*17a30*/  STL [R1+0x41a0], R0 ;  /* 0x0041a00001007387 */ /* 0x0001e20000100800 */
[----:B----4-:R-:W-:-:S03]  /*17a40*/  IMAD R2, R61, UR5, RZ ;  /* 0x000000053d027c24 */ /* 0x010fc6000f8e02ff */
[----:B------:R-:W4:Y:S04]  /*17a50*/  LDL.LU R61, [R1+0x2ec] ;  /* 0x0002ec00013d7983 */ /* 0x000f280000300800 */
[----:B------:R1:W-:Y:S01]  /*17a60*/  STL [R1+0xc0], R2 ;  /* 0x0000c00201007387 */ /* 0x0003e20000100800 */
[----:B0-----:R-:W-:Y:S02]  /*17a70*/  IMAD R0, R29, UR5, RZ ;  /* 0x000000051d007c24 */ /* 0x001fe4000f8e02ff */
[----:B-1----:R-:W-:-:S03]  /*17a80*/  IMAD R2, R26, UR5, RZ ;  /* 0x000000051a027c24 */ /* 0x002fc6000f8e02ff */
        /* <DEDUP_REMOVED lines=10> */
[----:B------:R-:W4:Y:S04]  /*17b30*/  LDL.LU R6, [R1+0x2e4] ;  /* 0x0002e40001067983 */ /* 0x000f280000300800 */
[----:B------:R0:W-:Y:S01]  /*17b40*/  STL [R1+0xa8], R0 ;  /* 0x0000a80001007387 */ /* 0x0001e20000100800 */
[----:B------:R-:W-:Y:S02]  /*17b50*/  IMAD R3, R7, UR5, RZ ;  /* 0x0000000507037c24 */ /* 0x000fe4000f8e02ff */
[----:B-1----:R-:W-:-:S03]  /*17b60*/  IMAD R2, R8, UR5, RZ ;  /* 0x0000000508027c24 */ /* 0x002fc6000f8e02ff */
[----:B------:R-:W-:Y:S01]  /*17b70*/  STL [R1+0xa4], R3 ;  /* 0x0000a40301007387 */ /* 0x000fe20000100800 */
[----:B0-----:R-:W-:-:S03]  /*17b80*/  IMAD R0, R14, UR5, RZ ;  /* 0x000000050e007c24 */ /* 0x001fc6000f8e02ff */
[----:B------:R-:W4:Y:S04]  /*17b90*/  LDL.LU R14, [R1+0x2e0] ;  /* 0x0002e000010e7983 */ /* 0x000f280000300800 */
[----:B------:R-:W-:Y:S04]  /*17ba0*/  STL [R1+0xa0], R2 ;  /* 0x0000a00201007387 */ /* 0x000fe80000100800 */
[----:B------:R-:W4:Y:S04]  /*17bb0*/  LDL.LU R7, [R1+0x2dc] ;  /* 0x0002dc0001077983 */ /* 0x000f280000300800 */
[----:B------:R0:W-:Y:S02]  /*17bc0*/  STL [R1+0x9c], R0 ;  /* 0x00009c0001007387 */ /* 0x0001e40000100800 */
[----:B0-----:R-:W-:-:S02]  /*17bd0*/  IMAD R0, R13, UR5, RZ ;  /* 0x000000050d007c24 */ /* 0x001fc4000f8e02ff */
[----:B------:R-:W4:Y:S04]  /*17be0*/  LDL.LU R13, [R1+0x2d8] ;  /* 0x0002d800010d7983 */ /* 0x000f280000300800 */
[----:B------:R-:W4:Y:S04]  /*17bf0*/  LDL.LU R8, [R1+0x2d4] ;  /* 0x0002d40001087983 */ /* 0x000f280000300800 */
[----:B------:R0:W-:Y:S04]  /*17c00*/  STL [R1+0x98], R0 ;  /* 0x0000980001007387 */ /* 0x0001e80000100800 */
[----:B------:R-:W4:Y:S04]  /*17c10*/  LDL.LU R30, [R1+0x2d0] ;  /* 0x0002d000011e7983 */ /* 0x000f280000300800 */
[----:B------:R-:W4:Y:S01]  /*17c20*/  LDL.LU R29, [R1+0x2cc] ;  /* 0x0002cc00011d7983 */ /* 0x000f220000300800 */
[----:B0-----:R-:W-:-:S05]  /*17c30*/  IMAD R0, R12, UR5, RZ ;  /* 0x000000050c007c24 */ /* 0x001fca000f8e02ff */
[----:B------:R0:W-:Y:S04]  /*17c40*/  STL [R1+0x94], R0 ;  /* 0x0000940001007387 */ /* 0x0001e80000100800 */
[----:B------:R-:W4:Y:S01]  /*17c50*/  LDL.LU R28, [R1+0x2c8] ;  /* 0x0002c800011c7983 */ /* 0x000f220000300800 */
[----:B0-----:R-:W-:-:S05]  /*17c60*/  IMAD R0, R11, UR5, RZ ;  /* 0x000000050b007c24 */ /* 0x001fca000f8e02ff */
[----:B------:R3:W-:Y:S01]  /*17c70*/  STL [R1+0x90], R0 ;  /* 0x0000900001007387 */ /* 0x0007e20000100800 */
[----:B--2---:R-:W-:-:S05]  /*17c80*/  IMAD R2, R10, UR5, RZ ;  /* 0x000000050a027c24 */ /* 0x004fca000f8e02ff */
[----:B------:R-:W-:Y:S04]  /*17c90*/  STL [R1+0x8c], R2 ;  /* 0x00008c0201007387 */ /* 0x000fe80000100800 */
[----:B------:R-:W2:Y:S04]  /*17ca0*/  LDL.LU R12, [R1+0x2c4] ;  /* 0x0002c400010c7983 */ /* 0x000ea80000300800 */
[----:B------:R-:W2:Y:S01]  /*17cb0*/  LDL.LU R11, [R1+0x2c0] ;  /* 0x0002c000010b7983 */ /* 0x000ea20000300800 */
[----:B---3--:R-:W-:-:S05]  /*17cc0*/  IMAD R0, R60, UR5, RZ ;  /* 0x000000053c007c24 */ /* 0x008fca000f8e02ff */
[----:B------:R0:W-:Y:S04]  /*17cd0*/  STL [R1+0x88], R0 ;  /* 0x0000880001007387 */ /* 0x0001e80000100800 */
[----:B------:R-:W3:Y:S04]  /*17ce0*/  LDL.LU R10, [R1+0x2bc] ;  /* 0x0002bc00010a7983 */ /* 0x000ee80000300800 */
[----:B------:R-:W3:Y:S04]  /*17cf0*/  LDL.LU R60, [R1+0x2b8] ;  /* 0x0002b800013c7983 */ /* 0x000ee80000300800 */
[----:B------:R-:W3:Y:S04]  /*17d00*/  LDL.LU R27, [R1+0x2b4] ;  /* 0x0002b400011b7983 */ /* 0x000ee80000300800 */
[----:B------:R-:W3:Y:S01]  /*17d10*/  LDL.LU R26, [R1+0x2b0] ;  /* 0x0002b000011a7983 */ /* 0x000ee20000300800 */
[----:B0-----:R-:W-:-:S05]  /*17d20*/  IMAD R0, R4, UR5, RZ ;  /* 0x0000000504007c24 */ /* 0x001fca000f8e02ff */
[----:B------:R0:W-:Y:S01]  /*17d30*/  STL [R1+0x84], R0 ;  /* 0x0000840001007387 */ /* 0x0001e20000100800 */
[----:B----4-:R-:W-:-:S03]  /*17d40*/  IMAD R2, R61, UR5, RZ ;  /* 0x000000053d027c24 */ /* 0x010fc6000f8e02ff */
[----:B------:R-:W4:Y:S04]  /*17d50*/  LDL.LU R61, [R1+0x2ac] ;  /* 0x0002ac00013d7983 */ /* 0x000f280000300800 */
[----:B0-----:R-:W4:Y:S04]  /*17d60*/  LDL.LU R0, [R1+0x2a8] ;  /* 0x0002a80001007983 */ /* 0x001f280000300800 */
[----:B------:R0:W-:Y:S04]  /*17d70*/  STL [R1+0x80], R2 ;  /* 0x0000800201007387 */ /* 0x0001e80000100800 */
[----:B------:R-:W4:Y:S04]  /*17d80*/  LDL.LU R9, [R1+0x2a4] ;  /* 0x0002a40001097983 */ /* 0x000f280000300800 */
[----:B0-----:R-:W4:Y:S04]  /*17d90*/  LDL.LU R2, [R1+0x2a0] ;  /* 0x0002a00001027983 */ /* 0x001f280000300800 */
        /* <DEDUP_REMOVED lines=8> */
[----:B0-----:R-:W4:Y:S01]  /*17e20*/  LDL.LU R6, [R1+0x28c] ;  /* 0x00028c0001067983 */ /* 0x001f220000300800 */
[----:B------:R-:W-:-:S05]  /*17e30*/  IMAD R14, R14, UR5, RZ ;  /* 0x000000050e0e7c24 */ /* 0x000fca000f8e02ff */
[----:B------:R0:W-:Y:S01]  /*17e40*/  STL [R1+0x74], R14 ;  /* 0x0000740e01007387 */ /* 0x0001e20000100800 */
[----:B------:R-:W-:-:S03]  /*17e50*/  IMAD R7, R7, UR5, RZ ;  /* 0x0000000507077c24 */ /* 0x000fc6000f8e02ff */
[----:B0-----:R-:W4:Y:S04]  /*17e60*/  LDL.LU R14, [R1+0x4238] ;  /* 0x00423800010e7983 */ /* 0x001f280000300800 */
[----:B------:R0:W-:Y:S04]  /*17e70*/  STL [R1+0x70], R7 ;  /* 0x0000700701007387 */ /* 0x0001e80000100800 */
[----:B0-----:R-:W4:Y:S01]  /*17e80*/  LDL.LU R7, [R1+0x288] ;  /* 0x0002880001077983 */ /* 0x001f220000300800 */
[----:B------:R-:W-:Y:S02]  /*17e90*/  IMAD R13, R13, UR5, RZ ;  /* 0x000000050d0d7c24 */ /* 0x000fe4000f8e02ff */
[----:B------:R-:W-:-:S03]  /*17ea0*/  IMAD R8, R8, UR5, RZ ;  /* 0x0000000508087c24 */ /* 0x000fc6000f8e02ff */
[----:B------:R0:W-:Y:S01]  /*17eb0*/  STL [R1+0x6c], R13 ;  /* 0x00006c0d01007387 */ /* 0x0001e20000100800 */
[----:B------:R-:W-:Y:S02]  /*17ec0*/  IMAD R30, R30, UR5, RZ ;  /* 0x000000051e1e7c24 */ /* 0x000fe4000f8e02ff */
[----:B------:R-:W-:Y:S01]  /*17ed0*/  IMAD R29, R29, UR5, RZ ;  /* 0x000000051d1d7c24 */ /* 0x000fe2000f8e02ff */
[----:B0-----:R-:W4:Y:S04]  /*17ee0*/  LDL.LU R13, [R1+0x4234] ;  /* 0x00423400010d7983 */ /* 0x001f280000300800 */
[----:B------:R0:W-:Y:S01]  /*17ef0*/  STL [R1+0x68], R8 ;  /* 0x0000680801007387 */ /* 0x0001e20000100800 */
[----:B------:R-:W-:-:S03]  /*17f00*/  IMAD R28, R28, UR5, RZ ;  /* 0x000000051c1c7c24 */ /* 0x000fc6000f8e02ff */
[----:B0-----:R-:W4:Y:S04]  /*17f10*/  LDL.LU R8, [R1+0x18] ;  /* 0x0000180001087983 */ /* 0x001f280000300800 */
[----:B------:R0:W-:Y:S04]  /*17f20*/  STL [R1+0x64], R30 ;  /* 0x0000641e01007387 */ /* 0x0001e80000100800 */
[----:B0-----:R-:W4:Y:S04]  /*17f30*/  LDL.LU R30, [R1+0x14] ;  /* 0x00001400011e7983 */ /* 0x001f280000300800 */
[----:B------:R0:W-:Y:S04]  /*17f40*/  STL [R1+0x60], R29 ;  /* 0x0000601d01007387 */ /* 0x0001e80000100800 */
[----:B0-----:R-:W4:Y:S04]  /*17f50*/  LDL.LU R29, [R1+0x10] ;  /* 0x00001000011d7983 */ /* 0x001f280000300800 */
[----:B------:R0:W-:Y:S04]  /*17f60*/  STL [R1+0x5c], R28 ;  /* 0x00005c1c01007387 */ /* 0x0001e80000100800 */
[----:B0-----:R-:W4:Y:S01]  /*17f70*/  LDL.LU R28, [R1+0xc] ;  /* 0x00000c00011c7983 */ /* 0x001f220000300800 */
[----:B--2---:R-:W-:-:S02]  /*17f80*/  IMAD R12, R12, UR5, RZ ;  /* 0x000000050c0c7c24 */ /* 0x004fc4000f8e02ff */
[----:B------:R-:W-:-:S03]  /*17f90*/  IMAD R11, R11, UR5, RZ ;  /* 0x000000050b0b7c24 */ /* 0x000fc6000f8e02ff */
[----:B------:R0:W-:Y:S04]  /*17fa0*/  STL [R1+0x58], R12 ;  /* 0x0000580c01007387 */ /* 0x0001e80000100800 */
[----:B0-----:R-:W2:Y:S04]  /*17fb0*/  LDL.LU R12, [R1+0x4230] ;  /* 0x00423000010c7983 */ /* 0x001ea80000300800 */
[----:B------:R0:W-:Y:S01]  /*17fc0*/  STL [R1+0x54], R11 ;  /* 0x0000540b01007387 */ /* 0x0001e20000100800 */
[----:B---3--:R-:W-:-:S03]  /*17fd0*/  IMAD R10, R10, UR5, RZ ;  /* 0x000000050a0a7c24 */ /* 0x008fc6000f8e02ff */
[----:B0-----:R-:W3:Y:S01]  /*17fe0*/  LDL.LU R11, [R1+0x422c] ;  /* 0x00422c00010b7983 */ /* 0x001ee20000300800 */
[----:B------:R-:W-:-:S03]  /*17ff0*/  IMAD R60, R60, UR5, RZ ;  /* 0x000000053c3c7c24 */ /* 0x000fc6000f8e02ff */
[----:B------:R0:W-:Y:S01]  /*18000*/  STL [R1+0x50], R10 ;  /* 0x0000500a01007387 */ /* 0x0001e20000100800 */
[----:B------:R-:W-:Y:S02]  /*18010*/  IMAD R27, R27, UR5, RZ ;  /* 0x000000051b1b7c24 */ /* 0x000fe4000f8e02ff */
[----:B------:R-:W-:Y:S01]  /*18020*/  IMAD R26, R26, UR5, RZ ;  /* 0x000000051a1a7c24 */ /* 0x000fe2000f8e02ff */
[----:B0-----:R-:W2:Y:S04]  /*18030*/  LDL.LU R10, [R1+0x4228] ;  /* 0x00422800010a7983 */ /* 0x001ea80000300800 */
[----:B------:R0:W-:Y:S04]  /*18040*/  STL [R1+0x4c], R60 ;  /* 0x00004c3c01007387 */ /* 0x0001e80000100800 */
[----:B0-----:R-:W3:Y:S04]  /*18050*/  LDL.LU R60, [R1+0x4224] ;  /* 0x00422400013c7983 */ /* 0x001ee80000300800 */
[----:B------:R0:W-:Y:S04]  /*18060*/  STL [R1+0x48], R27 ;  /* 0x0000481b01007387 */ /* 0x0001e80000100800 */
[----:B0-----:R-:W2:Y:S04]  /*18070*/  LDL.LU R27, [R1+0x4] ;  /* 0x00000400011b7983 */ /* 0x001ea80000300800 */
[----:B------:R0:W-:Y:S01]  /*18080*/  STL [R1+0x44], R26 ;  /* 0x0000441a01007387 */ /* 0x0001e20000100800 */
[----:B----4-:R-:W-:-:S03]  /*18090*/  IMAD R61, R61, UR5, RZ ;  /* 0x000000053d3d7c24 */ /* 0x010fc6000f8e02ff */
[----:B0-----:R-:W4:Y:S01]  /*180a0*/  LDL.LU R26, [R1] ;  /* 0x00000000011a7983 */ /* 0x001f220000300800 */
[----:B------:R-:W-:-:S03]  /*180b0*/  IMAD R0, R0, UR5, RZ ;  /* 0x0000000500007c24 */ /* 0x000fc6000f8e02ff */
[----:B------:R0:W-:Y:S01]  /*180c0*/  STL [R1+0x40], R61 ;  /* 0x0000403d01007387 */ /* 0x0001e20000100800 */
[----:B------:R-:W-:-:S03]  /*180d0*/  IMAD R9, R9, UR5, RZ ;  /* 0x0000000509097c24 */ /* 0x000fc6000f8e02ff */
[----:B0-----:R-:W4:Y:S04]  /*180e0*/  LDL.LU R61, [R1+0x4220] ;  /* 0x00422000013d7983 */ /* 0x001f280000300800 */
[----:B------:R0:W-:Y:S04]  /*180f0*/  STL [R1+0x3c], R0 ;  /* 0x00003c0001007387 */ /* 0x0001e80000100800 */
[----:B------:R1:W-:Y:S01]  /*18100*/  STL [R1+0x38], R9 ;  /* 0x0000380901007387 */ /* 0x0003e20000100800 */
[----:B0-----:R-:W-:-:S03]  /*18110*/  IMAD R0, R2, UR5, RZ ;  /* 0x0000000502007c24 */ /* 0x001fc6000f8e02ff */
[----:B------:R-:W4:Y:S01]  /*18120*/  LDL.LU R2, [R1+0x284] ;  /* 0x0002840001027983 */ /* 0x000f220000300800 */
[----:B-1----:R-:W-:-:S03]  /*18130*/  IMAD R9, R31, UR5, RZ ;  /* 0x000000051f097c24 */ /* 0x002fc6000f8e02ff */
[----:B------:R0:W-:Y:S04]  /*18140*/  STL [R1+0x34], R0 ;  /* 0x0000340001007387 */ /* 0x0001e80000100800 */
[----:B------:R-:W-:Y:S01]  /*18150*/  STL [R1+0x30], R9 ;  /* 0x0000300901007387 */ /* 0x000fe20000100800 */
[----:B0-----:R-:W-:-:S03]  /*18160*/  IMAD R0, R3, UR5, RZ ;  /* 0x0000000503007c24 */ /* 0x001fc6000f8e02ff */
[----:B------:R-:W4:Y:S01]  /*18170*/  LDL.LU R3, [R1+0x280] ;  /* 0x0002800001037983 */ /* 0x000f220000300800 */
[----:B------:R-:W-:-:S03]  /*18180*/  IMAD R4, R4, UR5, RZ ;  /* 0x0000000504047c24 */ /* 0x000fc6000f8e02ff */
[----:B------:R-:W-:Y:S01]  /*18190*/  STL [R1+0x2c], R0 ;  /* 0x00002c0001007387 */ /* 0x000fe20000100800 */
        /* <DEDUP_REMOVED lines=9> */
[----:B------:R-:W4:Y:S01]  /*18230*/  LDL.LU R7, [R1+0x270] ;  /* 0x0002700001077983 */ /* 0x000f220000300800 */
[----:B------:R-:W-:-:S03]  /*18240*/  IMAD R31, R8, UR5, RZ ;  /* 0x00000005081f7c24 */ /* 0x000fc6000f8e02ff */
[----:B------:R-:W4:Y:S04]  /*18250*/  LDL.LU R8, [R1+0x26c] ;  /* 0x00026c0001087983 */ /* 0x000f280000300800 */
[----:B------:R-:W4:Y:S04]  /*18260*/  LDL.LU R9, [R1+0x268] ;  /* 0x0002680001097983 */ /* 0x000f280000300800 */
[----:B------:R-:W-:Y:S01]  /*18270*/  STL [R1+0x1c], R0 ;  /* 0x00001c0001007387 */ /* 0x000fe20000100800 */
[----:B------:R-:W-:-:S03]  /*18280*/  IMAD R30, R30, UR5, RZ ;  /* 0x000000051e1e7c24 */ /* 0x000fc6000f8e02ff */
[----:B------:R-:W-:Y:S04]  /*18290*/  STL [R1+0x18], R31 ;  /* 0x0000181f01007387 */ /* 0x000fe80000100800 */
[----:B------:R-:W-:Y:S04]  /*182a0*/  STL [R1+0x14], R30 ;  /* 0x0000141e01007387 */ /* 0x000fe80000100800 */
[----:B------:R0:W-:Y:S01]  /*182b0*/  STL [R1+0x4198], R30 ;  /* 0x0041981e01007387 */ /* 0x0001e20000100800 */
[----:B------:R-:W-:-:S03]  /*182c0*/  IMAD R29, R29, UR5, RZ ;  /* 0x000000051d1d7c24 */ /* 0x000fc6000f8e02ff */
[----:B------:R-:W-:Y:S04]  /*182d0*/  STL [R1+0x419c], R31 ;  /* 0x00419c1f01007387 */ /* 0x000fe80000100800 */
[----:B------:R-:W-:Y:S01]  /*182e0*/  STL [R1+0x10], R29 ;  /* 0x0000101d01007387 */ /* 0x000fe20000100800 */
[----:B------:R-:W-:-:S05]  /*182f0*/  IMAD R28, R28, UR5, RZ ;  /* 0x000000051c1c7c24 */ /* 0x000fca000f8e02ff */
[----:B------:R-:W-:Y:S04]  /*18300*/  STL [R1+0xc], R28 ;  /* 0x00000c1c01007387 */ /* 0x000fe80000100800 */
[----:B------:R-:W-:Y:S01]  /*18310*/  STL.64 [R1+0x41a8], R28 ;  /* 0x0041a81c01007387 */ /* 0x000fe20000100a00 */
[----:B---3--:R-:W-:Y:S02]  /*18320*/  IMAD R60, R60, UR5, RZ ;  /* 0x000000053c3c7c24 */ /* 0x008fe4000f8e02ff */
[----:B--2---:R-:W-:Y:S02]  /*18330*/  IMAD R27, R27, UR5, RZ ;  /* 0x000000051b1b7c24 */ /* 0x004fe4000f8e02ff */
[----:B----4-:R-:W-:Y:S02]  /*18340*/  IMAD R26, R26, UR5, RZ ;  /* 0x000000051a1a7c24 */ /* 0x010fe4000f8e02ff */
[----:B------:R-:W-:-:S05]  /*18350*/  IMAD R61, R61, UR5, RZ ;  /* 0x000000053d3d7c24 */ /* 0x000fca000f8e02ff */
[----:B------:R-:W-:Y:S04]  /*18360*/  STL [R1+0x8], R61 ;  /* 0x0000083d01007387 */ /* 0x000fe80000100800 */
[----:B------:R-:W-:Y:S01]  /*18370*/  STL.64 [R1+0x41b0], R60 ;  /* 0x0041b03c01007387 */ /* 0x000fe20000100a00 */
[----:B------:R-:W-:-:S03]  /*18380*/  IMAD R2, R2, UR5, RZ ;  /* 0x0000000502027c24 */ /* 0x000fc6000f8e02ff */
[----:B------:R-:W-:Y:S01]  /*18390*/  STL [R1+0x4], R27 ;  /* 0x0000041b01007387 */ /* 0x000fe20000100800 */
[----:B------:R-:W-:-:S05]  /*183a0*/  IMAD R3, R3, UR5, RZ ;  /* 0x0000000503037c24 */ /* 0x000fca000f8e02ff */
[----:B------:R-:W-:Y:S04]  /*183b0*/  STL.64 [R1+0x41b8], R2 ;  /* 0x0041b80201007387 */ /* 0x000fe80000100a00 */
[----:B------:R-:W-:Y:S04]  /*183c0*/  STL [R1], R26 ;  /* 0x0000001a01007387 */ /* 0x000fe80000100800 */
[----:B------:R1:W-:Y:S01]  /*183d0*/  STL.64 [R1+0x41c0], R26 ;  /* 0x0041c01a01007387 */ /* 0x0003e20000100a00 */
[----:B------:R-:W-:Y:S02]  /*183e0*/  IMAD R4, R4, UR5, RZ ;  /* 0x0000000504047c24 */ /* 0x000fe4000f8e02ff */
[----:B------:R-:W-:-:S02]  /*183f0*/  IMAD R5, R5, UR5, RZ ;  /* 0x0000000505057c24 */ /* 0x000fc4000f8e02ff */
[----:B------:R-:W-:-:S03]  /*18400*/  IMAD R6, R6, UR5, RZ ;  /* 0x0000000506067c24 */ /* 0x000fc6000f8e02ff */
[----:B------:R2:W-:Y:S01]  /*18410*/  STL.64 [R1+0x41c8], R4 ;  /* 0x0041c80401007387 */ /* 0x0005e20000100a00 */
[----:B------:R-:W-:-:S05]  /*18420*/  IMAD R7, R7, UR5, RZ ;  /* 0x0000000507077c24 */ /* 0x000fca000f8e02ff */
[----:B------:R-:W-:Y:S04]  /*18430*/  STL.64 [R1+0x41d0], R6 ;  /* 0x0041d00601007387 */ /* 0x000fe80000100a00 */
[----:B0-----:R-:W2:Y:S04]  /*18440*/  LDL.LU R30, [R1+0x264] ;  /* 0x00026400011e7983 */ /* 0x001ea80000300800 */
[----:B-1----:R-:W3:Y:S04]  /*18450*/  LDL R26, [R1+0x230] ;  /* 0x00023000011a7983 */ /* 0x002ee80000100800 */
[----:B------:R-:W4:Y:S04]  /*18460*/  LDL R27, [R1+0x234] ;  /* 0x00023400011b7983 */ /* 0x000f280000100800 */
[----:B------:R-:W4:Y:S04]  /*18470*/  LDL R2, [R1+0x238] ;  /* 0x0002380001027983 */ /* 0x000f280000100800 */
[----:B------:R-:W4:Y:S04]  /*18480*/  LDL R3, [R1+0x23c] ;  /* 0x00023c0001037983 */ /* 0x000f280000100800 */
[----:B------:R-:W4:Y:S04]  /*18490*/  LDL R60, [R1+0x240] ;  /* 0x00024000013c7983 */ /* 0x000f280000100800 */
[----:B------:R-:W4:Y:S04]  /*184a0*/  LDL R61, [R1+0x244] ;  /* 0x00024400013d7983 */ /* 0x000f280000100800 */
[----:B------:R-:W4:Y:S04]  /*184b0*/  LDL R28, [R1+0x248] ;  /* 0x00024800011c7983 */ /* 0x000f280000100800 */
[----:B------:R-:W4:Y:S04]  /*184c0*/  LDL R29, [R1+0x24c] ;  /* 0x00024c00011d7983 */ /* 0x000f280000100800 */
[----:B------:R-:W4:Y:S01]  /*184d0*/  LDL R31, [R1+0x250] ;  /* 0x00025000011f7983 */ /* 0x000f220000100800 */
[----:B------:R-:W-:-:S02]  /*184e0*/  IMAD R8, R8, UR5, RZ ;  /* 0x0000000508087c24 */ /* 0x000fc4000f8e02ff */
[----:B------:R-:W-:Y:S02]  /*184f0*/  IMAD R9, R9, UR5, RZ ;  /* 0x0000000509097c24 */ /* 0x000fe4000f8e02ff */
[----:B------:R-:W-:Y:S02]  /*18500*/  IMAD R10, R10, UR5, RZ ;  /* 0x000000050a0a7c24 */ /* 0x000fe4000f8e02ff */
[----:B------:R-:W-:Y:S02]  /*18510*/  IMAD R11, R11, UR5, RZ ;  /* 0x000000050b0b7c24 */ /* 0x000fe4000f8e02ff */
[----:B------:R-:W-:Y:S02]  /*18520*/  IMAD R12, R12, UR5, RZ ;  /* 0x000000050c0c7c24 */ /* 0x000fe4000f8e02ff */
[----:B------:R-:W-:Y:S02]  /*18530*/  IMAD R13, R13, UR5, RZ ;  /* 0x000000050d0d7c24 */ /* 0x000fe4000f8e02ff */
[----:B------:R-:W-:Y:S01]  /*18540*/  IMAD R14, R14, UR5, RZ ;  /* 0x000000050e0e7c24 */ /* 0x000fe2000f8e02ff */
[----:B------:R-:W-:Y:S01]  /*18550*/  STL.64 [R1+0x41d8], R8 ;  /* 0x0041d80801007387 */ /* 0x000fe20000100a00 */
[----:B------:R-:W-:-:S02]  /*18560*/  IMAD R16, R16, UR5, RZ ;  /* 0x0000000510107c24 */ /* 0x000fc4000f8e02ff */
[----:B------:R-:W-:Y:S01]  /*18570*/  IMAD R17, R17, UR5, RZ ;  /* 0x0000000511117c24 */ /* 0x000fe2000f8e02ff */
[----:B------:R3:W-:Y:S01]  /*18580*/  STL.64 [R1+0x41e0], R10 ;  /* 0x0041e00a01007387 */ /* 0x0007e20000100a00 */
[----:B------:R-:W-:Y:S02]  /*18590*/  IMAD R18, R18, UR5, RZ ;  /* 0x0000000512127c24 */ /* 0x000fe4000f8e02ff */
[----:B------:R-:W-:Y:S01]  /*185a0*/  IMAD R19, R19, UR5, RZ ;  /* 0x0000000513137c24 */ /* 0x000fe2000f8e02ff */
[----:B------:R-:W-:Y:S01]  /*185b0*/  STL.64 [R1+0x41e8], R12 ;  /* 0x0041e80c01007387 */ /* 0x000fe20000100a00 */
[----:B------:R-:W-:Y:S02]  /*185c0*/  IMAD R20, R20, UR5, RZ ;  /* 0x0000000514147c24 */ /* 0x000fe4000f8e02ff */
[----:B------:R-:W-:Y:S01]  /*185d0*/  IMAD R21, R21, UR5, RZ ;  /* 0x0000000515157c24 */ /* 0x000fe2000f8e02ff */
[----:B------:R-:W-:Y:S01]  /*185e0*/  STL.64 [R1+0x41f0], R14 ;  /* 0x0041f00e01007387 */ /* 0x000fe20000100a00 */
[----:B------:R-:W-:-:S02]  /*185f0*/  IMAD R22, R22, UR5, RZ ;  /* 0x0000000516167c24 */ /* 0x000fc4000f8e02ff */
[----:B------:R-:W-:Y:S01]  /*18600*/  IMAD R23, R23, UR5, RZ ;  /* 0x0000000517177c24 */ /* 0x000fe2000f8e02ff */
[----:B------:R-:W-:Y:S01]  /*18610*/  STL.64 [R1+0x41f8], R16 ;  /* 0x0041f81001007387 */ /* 0x000fe20000100a00 */
[----:B------:R-:W-:Y:S02]  /*18620*/  IMAD R24, R24, UR5, RZ ;  /* 0x0000000518187c24 */ /* 0x000fe4000f8e02ff */
[----:B------:R-:W-:Y:S01]  /*18630*/  IMAD R25, R25, UR5, RZ ;  /* 0x0000000519197c24 */ /* 0x000fe2000f8e02ff */
[----:B------:R-:W-:Y:S04]  /*18640*/  STL.64 [R1+0x4200], R18 ;  /* 0x0042001201007387 */ /* 0x000fe80000100a00 */
[----:B------:R-:W-:Y:S04]  /*18650*/  STL.64 [R1+0x4208], R20 ;  /* 0x0042081401007387 */ /* 0x000fe80000100a00 */
[----:B------:R-:W-:Y:S04]  /*18660*/  STL.64 [R1+0x4210], R22 ;  /* 0x0042101601007387 */ /* 0x000fe80000100a00 */
[----:B------:R-:W-:Y:S01]  /*18670*/  STL.64 [R1+0x4218], R24 ;  /* 0x0042181801007387 */ /* 0x000fe20000100a00 */
[----:B--2---:R-:W-:-:S03]  /*18680*/  IMAD R4, R30, UR5, RZ ;  /* 0x000000051e047c24 */ /* 0x004fc6000f8e02ff */
[----:B------:R-:W2:Y:S01]  /*18690*/  LDL R30, [R1+0x254] ;  /* 0x00025400011e7983 */ /* 0x000ea20000100800 */
[----:B---3--:R-:W-:-:S04]  /*186a0*/  IMAD.WIDE R10, R26, 0x2, R32 ;  /* 0x000000021a0a7825 */ /* 0x008fc800078e0220 */
[--C-:B----4-:R-:W-:Y:S01]  /*186b0*/  IMAD.WIDE R8, R27, 0x2, R32.reuse ;  /* 0x000000021b087825 */ /* 0x110fe200078e0220 */
[----:B------:R-:W-:Y:S03]  /*186c0*/  STL.64 [R1+0x488], R10 ;  /* 0x0004880a01007387 */ /* 0x000fe60000100a00 */
[--C-:B------:R-:W-:Y:S01]  /*186d0*/  IMAD.WIDE R6, R2, 0x2, R32.reuse ;  /* 0x0000000202067825 */ /* 0x100fe200078e0220 */
[----:B------:R-:W-:Y:S04]  /*186e0*/  STL [R1+0xc4], R4 ;  /* 0x0000c40401007387 */ /* 0x000fe80000100800 */
[----:B------:R0:W-:Y:S04]  /*186f0*/  STL.64 [R1+0x480], R8 ;  /* 0x0004800801007387 */ /* 0x0001e80000100a00 */
[----:B------:R1:W-:Y:S01]  /*18700*/  STL.64 [R1+0x478], R6 ;  /* 0x0004780601007387 */ /* 0x0003e20000100a00 */
[----:B0-----:R-:W-:-:S04]  /*18710*/  IMAD.WIDE R8, R3, 0x2, R32 ;  /* 0x0000000203087825 */ /* 0x001fc800078e0220 */
[--C-:B-1----:R-:W-:Y:S01]  /*18720*/  IMAD.WIDE R6, R60, 0x2, R32.reuse ;  /* 0x000000023c067825 */ /* 0x102fe200078e0220 */
[----:B------:R0:W-:Y:S03]  /*18730*/  STL.64 [R1+0x470], R8 ;  /* 0x0004700801007387 */ /* 0x0001e60000100a00 */
[--C-:B------:R-:W-:Y:S01]  /*18740*/  IMAD.WIDE R2, R61, 0x2, R32.reuse ;  /* 0x000000023d027825 */ /* 0x100fe200078e0220 */
[----:B------:R1:W-:Y:S04]  /*18750*/  STL.64 [R1+0x468], R6 ;  /* 0x0004680601007387 */ /* 0x0003e80000100a00 */
[----:B------:R3:W-:Y:S01]  /*18760*/  STL.64 [R1+0x460], R2 ;  /* 0x0004600201007387 */ /* 0x0007e20000100a00 */
[----:B0-----:R-:W-:-:S04]  /*18770*/  IMAD.WIDE R8, R28, 0x2, R32 ;  /* 0x000000021c087825 */ /* 0x001fc800078e0220 */
[--C-:B-1----:R-:W-:Y:S01]  /*18780*/  IMAD.WIDE R6, R29, 0x2, R32.reuse ;  /* 0x000000021d067825 */ /* 0x102fe200078e0220 */
[----:B------:R0:W-:Y:S04]  /*18790*/  STL.64 [R1+0x458], R8 ;  /* 0x0004580801007387 */ /* 0x0001e80000100a00 */
[----:B------:R-:W4:Y:S01]  /*187a0*/  LDL R25, [R1+0x258] ;  /* 0x0002580001197983 */ /* 0x000f220000100800 */
[----:B---3--:R-:W-:-:S03]  /*187b0*/  IMAD.WIDE R2, R31, 0x2, R32 ;  /* 0x000000021f027825 */ /* 0x008fc600078e0220 */
[----:B------:R1:W-:Y:S04]  /*187c0*/  STL.64 [R1+0x450], R6 ;  /* 0x0004500601007387 */ /* 0x0003e80000100a00 */
[----:B------:R-:W3:Y:S04]  /*187d0*/  LDL R22, [R1+0x25c] ;  /* 0x00025c0001167983 */ /* 0x000ee80000100800 */
[----:B------:R2:W-:Y:S04]  /*187e0*/  STL.64 [R1+0x448], R2 ;  /* 0x0004480201007387 */ /* 0x0005e80000100a00 */
[----:B------:R-:W3:Y:S04]  /*187f0*/  LDL R23, [R1+0x260] ;  /* 0x0002600001177983 */ /* 0x000ee80000100800 */
        /* <DEDUP_REMOVED lines=12> */
[----:B0-----:R-:W3:Y:S04]  /*188c0*/  LDL R8, [R1+0x540] ;  /* 0x0005400001087983 */ /* 0x001ee80000100800 */
[----:B------:R-:W3:Y:S04]  /*188d0*/  LDL R9, [R1+0x538] ;  /* 0x0005380001097983 */ /* 0x000ee80000100800 */
[----:B-1----:R-:W3:Y:S04]  /*188e0*/  LDL R6, [R1+0x530] ;  /* 0x0005300001067983 */ /* 0x002ee80000100800 */
[----:B------:R-:W3:Y:S04]  /*188f0*/  LDL R7, [R1+0x528] ;  /* 0x0005280001077983 */ /* 0x000ee80000100800 */
[----:B------:R-:W3:Y:S04]  /*18900*/  LDL R31, [R1+0x520] ;  /* 0x00052000011f7983 */ /* 0x000ee80000100800 */
[----:B------:R-:W3:Y:S04]  /*18910*/  LDL R5, [R1+0x518] ;  /* 0x0005180001057983 */ /* 0x000ee80000100800 */
[----:B------:R-:W3:Y:S01]  /*18920*/  LDL R26, [R1+0x510] ;  /* 0x00051000011a7983 */ /* 0x000ee20000100800 */
[----:B--2---:R-:W-:-:S05]  /*18930*/  IMAD.WIDE R2, R30, 0x2, R32 ;  /* 0x000000021e027825 */ /* 0x004fca00078e0220 */
[----:B------:R0:W-:Y:S04]  /*18940*/  STL.64 [R1+0x440], R2 ;  /* 0x0004400201007387 */ /* 0x0001e80000100a00 */
[----:B------:R-:W2:Y:S04]  /*18950*/  LDL R27, [R1+0x50c] ;  /* 0x00050c00011b7983 */ /* 0x000ea80000100800 */
[----:B------:R-:W2:Y:S04]  /*18960*/  LDL R60, [R1+0x500] ;  /* 0x00050000013c7983 */ /* 0x000ea80000100800 */
[----:B0-----:R-:W2:Y:S04]  /*18970*/  LDL R2, [R1+0x508] ;  /* 0x0005080001027983 */ /* 0x001ea80000100800 */
[----:B------:R-:W2:Y:S04]  /*18980*/  LDL R3, [R1+0x504] ;  /* 0x0005040001037983 */ /* 0x000ea80000100800 */
[----:B------:R-:W2:Y:S04]  /*18990*/  LDL R61, [R1+0x4fc] ;  /* 0x0004fc00013d7983 */ /* 0x000ea80000100800 */
[----:B------:R-:W2:Y:S04]  /*189a0*/  LDL R28, [R1+0x4f8] ;  /* 0x0004f800011c7983 */ /* 0x000ea80000100800 */
[----:B------:R-:W2:Y:S04]  /*189b0*/  LDL R29, [R1+0x4f4] ;  /* 0x0004f400011d7983 */ /* 0x000ea80000100800 */
[----:B------:R-:W2:Y:S01]  /*189c0*/  LDL R30, [R1+0x4f0] ;  /* 0x0004f000011e7983 */ /* 0x000ea20000100800 */
[----:B----4-:R-:W-:-:S05]  /*189d0*/  IMAD.WIDE R24, R25, 0x2, R32 ;  /* 0x0000000219187825 */ /* 0x010fca00078e0220 */
[----:B------:R3:W-:Y:S02]  /*189e0*/  STL.64 [R1+0x438], R24 ;  /* 0x0004381801007387 */ /* 0x0007e40000100a00 */
[----:B---3--:R-:W-:-:S05]  /*189f0*/  IMAD.WIDE R24, R22, 0x2, R32 ;  /* 0x0000000216187825 */ /* 0x008fca00078e0220 */
[----:B------:R0:W-:Y:S02]  /*18a00*/  STL.64 [R1+0x430], R24 ;  /* 0x0004301801007387 */ /* 0x0001e40000100a00 */
[----:B0-----:R-:W-:-:S04]  /*18a10*/  IMAD.WIDE R24, R23, 0x2, R32 ;  /* 0x0000000217187825 */ /* 0x001fc800078e0220 */
[--C-:B------:R-:W-:Y:S01]  /*18a20*/  IMAD.WIDE R22, R20, 0x2, R32.reuse ;  /* 0x0000000214167825 */ /* 0x100fe200078e0220 */
[----:B------:R0:W-:Y:S04]  /*18a30*/  STL.64 [R1+0x428], R24 ;  /* 0x0004281801007387 */ /* 0x0001e80000100a00 */
[----:B------:R1:W-:Y:S01]  /*18a40*/  STL.64 [R1+0x420], R22 ;  /* 0x0004201601007387 */ /* 0x0003e20000100a00 */
[----:B0-----:R-:W-:-:S04]  /*18a50*/  IMAD.WIDE R24, R21, 0x2, R32 ;  /* 0x0000000215187825 */ /* 0x001fc800078e0220 */
[--C-:B-1----:R-:W-:Y:S01]  /*18a60*/  IMAD.WIDE R22, R18, 0x2, R32.reuse ;  /* 0x0000000212167825 */ /* 0x102fe200078e0220 */
[----:B------:R-:W-:Y:S03]  /*18a70*/  STL.64 [R1+0x418], R24 ;  /* 0x0004181801007387 */ /* 0x000fe60000100a00 */
[--C-:B------:R-:W-:Y:S01]  /*18a80*/  IMAD.WIDE R20, R19, 0x2, R32.reuse ;  /* 0x0000000213147825 */ /* 0x100fe200078e0220 */
[----:B------:R-:W-:Y:S03]  /*18a90*/  STL.64 [R1+0x410], R22 ;  /* 0x0004101601007387 */ /* 0x000fe60000100a00 */
[--C-:B------:R-:W-:Y:S01]  /*18aa0*/  IMAD.WIDE R18, R16, 0x2, R32.reuse ;  /* 0x0000000210127825 */ /* 0x100fe200078e0220 */
[----:B------:R0:W-:Y:S03]  /*18ab0*/  STL.64 [R1+0x408], R20 ;  /* 0x0004081401007387 */ /* 0x0001e60000100a00 */
[--C-:B------:R-:W-:Y:S01]  /*18ac0*/  IMAD.WIDE R16, R17, 0x2, R32.reuse ;  /* 0x0000000211107825 */ /* 0x100fe200078e0220 */
[----:B------:R1:W-:Y:S04]  /*18ad0*/  STL.64 [R1+0x400], R18 ;  /* 0x0004001201007387 */ /* 0x0003e80000100a00 */
[----:B------:R3:W-:Y:S01]  /*18ae0*/  STL.64 [R1+0x3f8], R16 ;  /* 0x0003f81001007387 */ /* 0x0007e20000100a00 */
[----:B0-----:R-:W-:-:S04]  /*18af0*/  IMAD.WIDE R20, R14, 0x2, R32 ;  /* 0x000000020e147825 */ /* 0x001fc800078e0220 */
[--C-:B-1----:R-:W-:Y:S01]  /*18b00*/  IMAD.WIDE R18, R15, 0x2, R32.reuse ;  /* 0x000000020f127825 */ /* 0x102fe200078e0220 */
[----:B------:R-:W-:Y:S03]  /*18b10*/  STL.64 [R1+0x560], R20 ;  /* 0x0005601401007387 */ /* 0x000fe60000100a00 */
[--C-:B---3--:R-:W-:Y:S01]  /*18b20*/  IMAD.WIDE R16, R12, 0x2, R32.reuse ;  /* 0x000000020c107825 */ /* 0x108fe200078e0220 */
        /* <DEDUP_REMOVED lines=14> */
[----:B------:R0:W-:Y:S03]  /*18c10*/  STL.64 [R1+0x620], R10 ;  /* 0x0006200a01007387 */ /* 0x0001e60000100a00 */
[----:B------:R-:W-:-:S02]  /*18c20*/  IMAD.WIDE R6, R31, 0x2, R32 ;  /* 0x000000021f067825 */ /* 0x000fc400078e0220 */
[----:B------:R-:W3:Y:S04]  /*18c30*/  LDL R31, [R1+0x4ec] ;  /* 0x0004ec00011f7983 */ /* 0x000ee80000100800 */
[----:B------:R1:W-:Y:S01]  /*18c40*/  STL.64 [R1+0x638], R8 ;  /* 0x0006380801007387 */ /* 0x0003e20000100a00 */
[----:B0-----:R-:W-:-:S03]  /*18c50*/  IMAD.WIDE R10, R5, 0x2, R32 ;  /* 0x00000002050a7825 */ /* 0x001fc600078e0220 */
[----:B------:R2:W-:Y:S04]  /*18c60*/  STL.64 [R1+0x658], R6 ;  /* 0x0006580601007387 */ /* 0x0005e80000100a00 */
[----:B------:R0:W-:Y:S01]  /*18c70*/  STL.64 [R1+0x678], R10 ;  /* 0x0006780a01007387 */ /* 0x0001e20000100a00 */
[----:B-1----:R-:W-:-:S05]  /*18c80*/  IMAD.WIDE R8, R26, 0x2, R32 ;  /* 0x000000021a087825 */ /* 0x002fca00078e0220 */
[----:B------:R1:W-:Y:S01]  /*18c90*/  STL.64 [R1+0x690], R8 ;  /* 0x0006900801007387 */ /* 0x0003e20000100a00 */
[----:B--2---:R-:W-:-:S04]  /*18ca0*/  IMAD.WIDE R6, R27, 0x2, R32 ;  /* 0x000000021b067825 */ /* 0x004fc800078e0220 */
[--C-:B0-----:R-:W-:Y:S01]  /*18cb0*/  IMAD.WIDE R10, R2, 0x2, R32.reuse ;  /* 0x00000002020a7825 */ /* 0x101fe200078e0220 */
[----:B------:R0:W-:Y:S03]  /*18cc0*/  STL.64 [R1+0x6b0], R6 ;  /* 0x0006b00601007387 */ /* 0x0001e60000100a00 */
[--C-:B-1----:R-:W-:Y:S01]  /*18cd0*/  IMAD.WIDE R8, R3, 0x2, R32.reuse ;  /* 0x0000000203087825 */ /* 0x102fe200078e0220 */
[----:B------:R-:W-:Y:S03]  /*18ce0*/  STL.64 [R1+0x6c8], R10 ;  /* 0x0006c80a01007387 */ /* 0x000fe60000100a00 */
[--C-:B------:R-:W-:Y:S01]  /*18cf0*/  IMAD.WIDE R2, R61, 0x2, R32.reuse ;  /* 0x000000023d027825 */ /* 0x100fe200078e0220 */
[----:B------:R1:W-:Y:S03]  /*18d00*/  STL.64 [R1+0x6e8], R8 ;  /* 0x0006e80801007387 */ /* 0x0003e60000100a00 */
[----:B0-----:R-:W-:-:S05]  /*18d10*/  IMAD.WIDE R6, R60, 0x2, R32 ;  /* 0x000000023c067825 */ /* 0x001fca00078e0220 */
[----:B------:R0:W-:Y:S01]  /*18d20*/  STL.64 [R1+0x700], R6 ;  /* 0x0007000601007387 */ /* 0x0001e20000100a00 */
[----:B-1----:R-:W-:-:S03]  /*18d30*/  IMAD.WIDE R8, R28, 0x2, R32 ;  /* 0x000000021c087825 */ /* 0x002fc600078e0220 */
[----:B------:R1:W-:Y:S04]  /*18d40*/  STL.64 [R1+0x720], R2 ;  /* 0x0007200201007387 */ /* 0x0003e80000100a00 */
[----:B------:R2:W-:Y:S01]  /*18d50*/  STL.64 [R1+0x740], R8 ;  /* 0x0007400801007387 */ /* 0x0005e20000100a00 */
[----:B0-----:R-:W-:-:S03]  /*18d60*/  IMAD.WIDE R6, R29, 0x2, R32 ;  /* 0x000000021d067825 */ /* 0x001fc600078e0220 */
[----:B------:R-:W4:Y:S01]  /*18d70*/  LDL R25, [R1+0x4e8] ;  /* 0x0004e80001197983 */ /* 0x000f220000100800 */
[----:B-1----:R-:W-:-:S03]  /*18d80*/  IMAD.WIDE R2, R30, 0x2, R32 ;  /* 0x000000021e027825 */ /* 0x002fc600078e0220 */
[----:B------:R0:W-:Y:S04]  /*18d90*/  STL.64 [R1+0x758], R6 ;  /* 0x0007580601007387 */ /* 0x0001e80000100a00 */
[----:B------:R-:W4:Y:S04]  /*18da0*/  LDL R22, [R1+0x4e4] ;  /* 0x0004e40001167983 */ /* 0x000f280000100800 */
[----:B------:R3:W-:Y:S04]  /*18db0*/  STL.64 [R1+0x778], R2 ;  /* 0x0007780201007387 */ /* 0x0007e80000100a00 */
[----:B------:R-:W4:Y:S04]  /*18dc0*/  LDL R23, [R1+0x4e0] ;  /* 0x0004e00001177983 */ /* 0x000f280000100800 */
        /* <DEDUP_REMOVED lines=12> */
[----:B--2---:R-:W2:Y:S04]  /*18e90*/  LDL R8, [R1+0x4ac] ;  /* 0x0004ac0001087983 */ /* 0x004ea80000100800 */
[----:B------:R-:W2:Y:S04]  /*18ea0*/  LDL R9, [R1+0x4a8] ;  /* 0x0004a80001097983 */ /* 0x000ea80000100800 */
[----:B0-----:R-:W2:Y:S04]  /*18eb0*/  LDL R6, [R1+0x4a4] ;  /* 0x0004a40001067983 */ /* 0x001ea80000100800 */
[----:B------:R-:W2:Y:S04]  /*18ec0*/  LDL R7, [R1+0x4a0] ;  /* 0x0004a00001077983 */ /* 0x000ea80000100800 */
[----:B------:R-:W2:Y:S04]  /*18ed0*/  LDL R30, [R1+0x49c] ;  /* 0x00049c00011e7983 */ /* 0x000ea80000100800 */
[----:B------:R-:W2:Y:S04]  /*18ee0*/  LDL R5, [R1+0x498] ;  /* 0x0004980001057983 */ /* 0x000ea80000100800 */
[----:B------:R-:W2:Y:S01]  /*18ef0*/  LDL R26, [R1+0x494] ;  /* 0x00049400011a7983 */ /* 0x000ea20000100800 */
[----:B---3--:R-:W-:-:S05]  /*18f00*/  IMAD.WIDE R2, R31, 0x2, R32 ;  /* 0x000000021f027825 */ /* 0x008fca00078e0220 */
[----:B------:R0:W-:Y:S04]  /*18f10*/  STL.64 [R1+0x790], R2 ;  /* 0x0007900201007387 */ /* 0x0001e80000100a00 */
[----:B------:R-:W3:Y:S04]  /*18f20*/  LDL R27, [R1+0x490] ;  /* 0x00049000011b7983 */ /* 0x000ee80000100800 */
[----:B------:R-:W3:Y:S04]  /*18f30*/  LDL R60, [R1+0x224] ;  /* 0x00022400013c7983 */ /* 0x000ee80000100800 */
[----:B0-----:R-:W3:Y:S04]  /*18f40*/  LDL R2, [R1+0x22c] ;  /* 0x00022c0001027983 */ /* 0x001ee80000100800 */
[----:B------:R-:W3:Y:S04]  /*18f50*/  LDL R3, [R1+0x228] ;  /* 0x0002280001037983 */ /* 0x000ee80000100800 */
[----:B------:R-:W3:Y:S04]  /*18f60*/  LDL R61, [R1+0x220] ;  /* 0x00022000013d7983 */ /* 0x000ee80000100800 */
[----:B------:R-:W3:Y:S04]  /*18f70*/  LDL R28, [R1+0x21c] ;  /* 0x00021c00011c7983 */ /* 0x000ee80000100800 */
[----:B------:R-:W3:Y:S04]  /*18f80*/  LDL R29, [R1+0x218] ;  /* 0x00021800011d7983 */ /* 0x000ee80000100800 */
[----:B------:R-:W3:Y:S01]  /*18f90*/  LDL R31, [R1+0x214] ;  /* 0x00021400011f7983 */ /* 0x000ee20000100800 */
[----:B----4-:R-:W-:-:S05]  /*18fa0*/  IMAD.WIDE R24, R25, 0x2, R32 ;  /* 0x0000000219187825 */ /* 0x010fca00078e0220 */
[----:B------:R0:W-:Y:S02]  /*18fb0*/  STL.64 [R1+0x7b0], R24 ;  /* 0x0007b01801007387 */ /* 0x0001e40000100a00 */
[----:B0-----:R-:W-:-:S05]  /*18fc0*/  IMAD.WIDE R24, R22, 0x2, R32 ;  /* 0x0000000216187825 */ /* 0x001fca00078e0220 */
        /* <DEDUP_REMOVED lines=18> */
[--C-:B----4-:R-:W-:Y:S01]  /*190f0*/  IMAD.WIDE R16, R12, 0x2, R32.reuse ;  /* 0x000000020c107825 */ /* 0x110fe200078e0220 */
        /* <DEDUP_REMOVED lines=8> */
[----:B--2---:R-:W-:-:S04]  /*19180*/  IMAD.WIDE R14, R8, 0x2, R32 ;  /* 0x00000002080e7825 */ /* 0x004fc800078e0220 */
[--C-:B0-----:R-:W-:Y:S01]  /*19190*/  IMAD.WIDE R12, R9, 0x2, R32.reuse ;  /* 0x00000002090c7825 */ /* 0x101fe200078e0220 */
[----:B------:R-:W-:Y:S03]  /*191a0*/  STL.64 [R1+0x958], R14 ;  /* 0x0009580e01007387 */ /* 0x000fe60000100a00 */
[--C-:B-1----:R-:W-:Y:S01]  /*191b0*/  IMAD.WIDE R10, R6, 0x2, R32.reuse ;  /* 0x00000002060a7825 */ /* 0x102fe200078e0220 */
[----:B------:R-:W-:Y:S03]  /*191c0*/  STL.64 [R1+0x978], R12 ;  /* 0x0009780c01007387 */ /* 0x000fe60000100a00 */
[--C-:B------:R-:W-:Y:S01]  /*191d0*/  IMAD.WIDE R8, R7, 0x2, R32.reuse ;  /* 0x0000000207087825 */ /* 0x100fe200078e0220 */
[----:B------:R0:W-:Y:S03]  /*191e0*/  STL.64 [R1+0x998], R10 ;  /* 0x0009980a01007387 */ /* 0x0001e60000100a00 */
[----:B------:R-:W-:-:S02]  /*191f0*/  IMAD.WIDE R6, R30, 0x2, R32 ;  /* 0x000000021e067825 */ /* 0x000fc400078e0220 */
[----:B------:R-:W2:Y:S04]  /*19200*/  LDL R30, [R1+0x210] ;  /* 0x00021000011e7983 */ /* 0x000ea80000100800 */
[----:B------:R1:W-:Y:S01]  /*19210*/  STL.64 [R1+0x9b0], R8 ;  /* 0x0009b00801007387 */ /* 0x0003e20000100a00 */
[----:B0-----:R-:W-:-:S03]  /*19220*/  IMAD.WIDE R10, R5, 0x2, R32 ;  /* 0x00000002050a7825 */ /* 0x001fc600078e0220 */
[----:B------:R3:W-:Y:S04]  /*19230*/  STL.64 [R1+0x9e0], R6 ;  /* 0x0009e00601007387 */ /* 0x0007e80000100a00 */
[----:B------:R0:W-:Y:S01]  /*19240*/  STL.64 [R1+0x9f8], R10 ;  /* 0x0009f80a01007387 */ /* 0x0001e20000100a00 */
[----:B-1----:R-:W-:-:S04]  /*19250*/  IMAD.WIDE R8, R26, 0x2, R32 ;  /* 0x000000021a087825 */ /* 0x002fc800078e0220 */
[--C-:B---3--:R-:W-:Y:S01]  /*19260*/  IMAD.WIDE R6, R27, 0x2, R32.reuse ;  /* 0x000000021b067825 */ /* 0x108fe200078e0220 */
[----:B------:R1:W-:Y:S03]  /*19270*/  STL.64 [R1+0xa18], R8 ;  /* 0x000a180801007387 */ /* 0x0003e60000100a00 */
[--C-:B0-----:R-:W-:Y:S01]  /*19280*/  IMAD.WIDE R10, R2, 0x2, R32.reuse ;  /* 0x00000002020a7825 */ /* 0x101fe200078e0220 */
[----:B------:R0:W-:Y:S04]  /*19290*/  STL.64 [R1+0xa30], R6 ;  /* 0x000a300601007387 */ /* 0x0001e80000100a00 */
[----:B------:R-:W-:Y:S01]  /*192a0*/  STL.64 [R1+0xa50], R10 ;  /* 0x000a500a01007387 */ /* 0x000fe20000100a00 */
[----:B-1----:R-:W-:-:S04]  /*192b0*/  IMAD.WIDE R8, R3, 0x2, R32 ;  /* 0x0000000203087825 */ /* 0x002fc800078e0220 */
[--C-:B0-----:R-:W-:Y:S01]  /*192c0*/  IMAD.WIDE R6, R60, 0x2, R32.reuse ;  /* 0x000000023c067825 */ /* 0x101fe200078e0220 */
        /* <DEDUP_REMOVED lines=193> */
[----:B------:R-:W4:Y:S04]  /*19ee0*/  LDL R25, [R1+0x114] ;  /* 0x0001140001197983 */ /* 0x000f280000100800 */
[----:B------:R0:W-:Y:S01]  /*19ef0*/  STL.64 [R1+0x11d0], R6 ;  /* 0x0011d00601007387 */ /* 0x0001e20000100a00 */
[----:B-1----:R-:W-:-:S03]  /*19f00*/  IMAD.WIDE R2, R31, 0x2, R32 ;  /* 0x000000021f027825 */ /* 0x002fc600078e0220 */
        /* <DEDUP_REMOVED lines=15> */
[----:B---3--:R-:W3:Y:S04]  /*1a000*/  LDL R8, [R1+0xd8] ;  /* 0x0000d80001087983 */ /* 0x008ee80000100800 */
[----:B------:R-:W3:Y:S04]  /*1a010*/  LDL R9, [R1+0xd4] ;  /* 0x0000d40001097983 */ /* 0x000ee80000100800 */
[----:B0-----:R-:W3:Y:S04]  /*1a020*/  LDL R6, [R1+0xd0] ;  /* 0x0000d00001067983 */ /* 0x001ee80000100800 */
        /* <DEDUP_REMOVED lines=44> */
[----:B---3--:R-:W-:-:S04]  /*1a2f0*/  IMAD.WIDE R14, R8, 0x2, R32 ;  /* 0x00000002080e7825 */ /* 0x008fc800078e0220 */
[--C-:B0-----:R-:W-:Y:S01]  /*1a300*/  IMAD.WIDE R12, R9, 0x2, R32.reuse ;  /* 0x00000002090c7825 */ /* 0x101fe200078e0220 */
[----:B------:R-:W-:Y:S03]  /*1a310*/  STL.64 [R1+0x13d8], R14 ;  /* 0x0013d80e01007387 */ /* 0x000fe60000100a00 */
        /* <DEDUP_REMOVED lines=8> */
[----:B------:R-:W-:Y:S01]  /*1a3a0*/  STL.64 [R1+0x1460], R4 ;  /* 0x0014600401007387 */ /* 0x000fe20000100a00 */
[----:B0-----:R-:W-:-:S04]  /*1a3b0*/  IMAD.WIDE R8, R26, 0x2, R32 ;  /* 0x000000021a087825 */ /* 0x001fc800078e0220 */
[--C-:B-1----:R-:W-:Y:S01]  /*1a3c0*/  IMAD.WIDE R6, R27, 0x2, R32.reuse ;  /* 0x000000021b067825 */ /* 0x102fe200078e0220 */
[----:B------:R-:W-:Y:S04]  /*1a3d0*/  STL.64 [R1+0x1480], R8 ;  /* 0x0014800801007387 */ /* 0x000fe80000100a00 */
[----:B------:R2:W-:Y:S02]  /*1a3e0*/  STL.64 [R1+0x14a0], R6 ;  /* 0x0014a00601007387 */ /* 0x0005e40000100a00 */
[----:B--2---:R-:W-:-:S04]  /*1a3f0*/  IMAD.WIDE R6, R60, 0x2, R32 ;  /* 0x000000023c067825 */ /* 0x004fc800078e0220 */
[----:B------:R-:W-:-:S04]  /*1a400*/  IMAD.WIDE R4, R2, 0x2, R32 ;  /* 0x0000000202047825 */ /* 0x000fc800078e0220 */
[--C-:B------:R-:W-:Y:S01]  /*1a410*/  IMAD.WIDE R2, R3, 0x2, R32.reuse ;  /* 0x0000000203027825 */ /* 0x100fe200078e0220 */
[----:B------:R0:W-:Y:S04]  /*1a420*/  STL.64 [R1+0x14b8], R4 ;  /* 0x0014b80401007387 */ /* 0x0001e80000100a00 */
[----:B------:R1:W-:Y:S04]  /*1a430*/  STL.64 [R1+0x14d8], R2 ;  /* 0x0014d80201007387 */ /* 0x0003e80000100a00 */
[----:B------:R2:W-:Y:S01]  /*1a440*/  STL.64 [R1+0x14f0], R6 ;  /* 0x0014f00601007387 */ /* 0x0005e20000100a00 */
[----:B0-----:R-:W-:-:S04]  /*1a450*/  IMAD.WIDE R4, R61, 0x2, R32 ;  /* 0x000000023d047825 */ /* 0x001fc800078e0220 */
[--C-:B-1----:R-:W-:Y:S01]  /*1a460*/  IMAD.WIDE R2, R28, 0x2, R32.reuse ;  /* 0x000000021c027825 */ /* 0x102fe200078e0220 */
[----:B------:R0:W-:Y:S03]  /*1a470*/  STL.64 [R1+0x1510], R4 ;  /* 0x0015100401007387 */ /* 0x0001e60000100a00 */
[--C-:B--2---:R-:W-:Y:S01]  /*1a480*/  IMAD.WIDE R6, R29, 0x2, R32.reuse ;  /* 0x000000021d067825 */ /* 0x104fe200078e0220 */
[----:B------:R1:W-:Y:S04]  /*1a490*/  STL.64 [R1+0x1528], R2 ;  /* 0x0015280201007387 */ /* 0x0003e80000100a00 */
[----:B------:R2:W-:Y:S01]  /*1a4a0*/  STL.64 [R1+0x1548], R6 ;  /* 0x0015480601007387 */ /* 0x0005e20000100a00 */
[----:B0-----:R-:W-:-:S03]  /*1a4b0*/  IMAD.WIDE R4, R31, 0x2, R32 ;  /* 0x000000021f047825 */ /* 0x001fc600078e0220 */
[----:B------:R-:W3:Y:S01]  /*1a4c0*/  LDL R25, [R1+0x98] ;  /* 0x0000980001197983 */ /* 0x000ee20000100800 */
        /* <DEDUP_REMOVED lines=25> */
[----:B-1----:R-:W2:Y:S04]  /*1a660*/  LDL R2, [R1+0x3c] ;  /* 0x00003c0001027983 */ /* 0x002ea80000100800 */
[----:B------:R-:W2:Y:S04]  /*1a670*/  LDL R3, [R1+0x38] ;  /* 0x0000380001037983 */ /* 0x000ea80000100800 */
[----:B------:R-:W2:Y:S04]  /*1a680*/  LDL R60, [R1+0x34] ;  /* 0x00003400013c7983 */ /* 0x000ea80000100800 */
[----:B------:R-:W2:Y:S04]  /*1a690*/  LDL R61, [R1+0x30] ;  /* 0x00003000013d7983 */ /* 0x000ea80000100800 */
[----:B------:R-:W2:Y:S04]  /*1a6a0*/  LDL R28, [R1+0x2c] ;  /* 0x00002c00011c7983 */ /* 0x000ea80000100800 */
[----:B------:R-:W2:Y:S04]  /*1a6b0*/  LDL R29, [R1+0x28] ;  /* 0x00002800011d7983 */ /* 0x000ea80000100800 */
[----:B------:R-:W2:Y:S04]  /*1a6c0*/  LDL R31, [R1+0x24] ;  /* 0x00002400011f7983 */ /* 0x000ea80000100800 */
[----:B------:R-:W2:Y:S01]  /*1a6d0*/  LDL R30, [R1+0x20] ;  /* 0x00002000011e7983 */ /* 0x000ea20000100800 */
[----:B---3--:R-:W-:-:S05]  /*1a6e0*/  IMAD.WIDE R24, R25, 0x2, R32 ;  /* 0x0000000219187825 */ /* 0x008fca00078e0220 */
[----:B------:R4:W-:Y:S02]  /*1a6f0*/  STL.64 [R1+0x15a0], R24 ;  /* 0x0015a01801007387 */ /* 0x0009e40000100a00 */
[----:B----4-:R-:W-:-:S04]  /*1a700*/  IMAD.WIDE R24, R22, 0x2, R32 ;  /* 0x0000000216187825 */ /* 0x010fc800078e0220 */
[--C-:B------:R-:W-:Y:S01]  /*1a710*/  IMAD.WIDE R22, R23, 0x2, R32.reuse ;  /* 0x0000000217167825 */ /* 0x100fe200078e0220 */
[----:B------:R0:W-:Y:S04]  /*1a720*/  STL.64 [R1+0x15b8], R24 ;  /* 0x0015b81801007387 */ /* 0x0001e80000100a00 */
[----:B0-----:R-:W3:Y:S04]  /*1a730*/  LDL.LU.64 R24, [R1+0x4218] ;  /* 0x0042180001187983 */ /* 0x001ee80000300a00 */
[----:B------:R0:W-:Y:S02]  /*1a740*/  STL.64 [R1+0x15d8], R22 ;  /* 0x0015d81601007387 */ /* 0x0001e40000100a00 */
[----:B0-----:R-:W-:-:S04]  /*1a750*/  IMAD.WIDE R22, R20, 0x2, R32 ;  /* 0x0000000214167825 */ /* 0x001fc800078e0220 */
[--C-:B------:R-:W-:Y:S01]  /*1a760*/  IMAD.WIDE R20, R21, 0x2, R32.reuse ;  /* 0x0000000215147825 */ /* 0x100fe200078e0220 */
[----:B------:R0:W-:Y:S04]  /*1a770*/  STL.64 [R1+0x15f0], R22 ;  /* 0x0015f01601007387 */ /* 0x0001e80000100a00 */
[----:B0-----:R-:W4:Y:S04]  /*1a780*/  LDL.LU.64 R22, [R1+0x4210] ;  /* 0x0042100001167983 */ /* 0x001f280000300a00 */
[----:B------:R0:W-:Y:S02]  /*1a790*/  STL.64 [R1+0x1610], R20 ;  /* 0x0016101401007387 */ /* 0x0001e40000100a00 */
[----:B0-----:R-:W-:-:S04]  /*1a7a0*/  IMAD.WIDE R20, R18, 0x2, R32 ;  /* 0x0000000212147825 */ /* 0x001fc800078e0220 */
        /* <DEDUP_REMOVED lines=29> */
[----:B--2---:R-:W-:-:S04]  /*1a980*/  IMAD.WIDE R8, R6, 0x2, R32 ;  /* 0x0000000206087825 */ /* 0x004fc800078e0220 */
[--C-:B------:R-:W-:Y:S01]  /*1a990*/  IMAD.WIDE R6, R7, 0x2, R32.reuse ;  /* 0x0000000207067825 */ /* 0x100fe200078e0220 */
[----:B------:R0:W-:Y:S04]  /*1a9a0*/  STL.64 [R1+0x1788], R8 ;  /* 0x0017880801007387 */ /* 0x0001e80000100a00 */
[----:B0-----:R-:W2:Y:S04]  /*1a9b0*/  LDL.LU.64 R8, [R1+0x41d8] ;  /* 0x0041d80001087983 */ /* 0x001ea80000300a00 */
        /* <DEDUP_REMOVED lines=31> */
[----:B0-----:R-:W-:-:S02]  /*1abb0*/  IMAD.WIDE R30, R0, 0x2, R32 ;  /* 0x00000002001e7825 */ /* 0x001fc400078e0220 */
[----:B------:R-:W3:Y:S04]  /*1abc0*/  LDL.LU R0, [R1+0x41a0] ;  /* 0x0041a00001007983 */ /* 0x000ee80000300800 */
[----:B------:R0:W-:Y:S04]  /*1abd0*/  STL.64 [R1+0x2d60], R30 ;  /* 0x002d601e01007387 */ /* 0x0001e80000100a00 */
[----:B0-----:R-:W4:Y:S02]  /*1abe0*/  LDL.LU R31, [R1+0x419c] ;  /* 0x00419c00011f7983 */ /* 0x001f240000300800 */
[----:B----4-:R-:W-:-:S05]  /*1abf0*/  IMAD.WIDE R30, R31, 0x2, R32 ;  /* 0x000000021f1e7825 */ /* 0x010fca00078e0220 */
[----:B------:R0:W-:Y:S04]  /*1ac00*/  STL.64 [R1+0x2d80], R30 ;  /* 0x002d801e01007387 */ /* 0x0001e80000100a00 */
[----:B0-----:R-:W4:Y:S01]  /*1ac10*/  LDL.LU R30, [R1+0x4198] ;  /* 0x00419800011e7983 */ /* 0x001f220000300800 */
[----:B------:R-:W-:Y:S02]  /*1ac20*/  IMAD R34, R34, UR5, RZ ;  /* 0x0000000522227c24 */ /* 0x000fe4000f8e02ff */
[----:B------:R-:W-:Y:S02]  /*1ac30*/  IMAD R35, R35, UR5, RZ ;  /* 0x0000000523237c24 */ /* 0x000fe4000f8e02ff */
[----:B------:R-:W-:Y:S02]  /*1ac40*/  IMAD R36, R36, UR5, RZ ;  /* 0x0000000524247c24 */ /* 0x000fe4000f8e02ff */
[----:B------:R-:W-:-:S02]  /*1ac50*/  IMAD R37, R37, UR5, RZ ;  /* 0x0000000525257c24 */ /* 0x000fc4000f8e02ff */
[----:B------:R-:W-:Y:S02]  /*1ac60*/  IMAD R38, R38, UR5, RZ ;  /* 0x0000000526267c24 */ /* 0x000fe4000f8e02ff */
[----:B------:R-:W-:Y:S02]  /*1ac70*/  IMAD R39, R39, UR5, RZ ;  /* 0x0000000527277c24 */ /* 0x000fe4000f8e02ff */
        /* <DEDUP_REMOVED lines=9> */
[----:B----4-:R-:W-:-:S05]  /*1ad10*/  IMAD.WIDE R30, R30, 0x2, R32 ;  /* 0x000000021e1e7825 */ /* 0x010fca00078e0220 */
[----:B------:R2:W-:Y:S02]  /*1ad20*/  STL.64 [R1+0x2da0], R30 ;  /* 0x002da01e01007387 */ /* 0x0005e40000100a00 */
[----:B--2---:R-:W-:-:S05]  /*1ad30*/  IMAD.WIDE R30, R29, 0x2, R32 ;  /* 0x000000021d1e7825 */ /* 0x004fca00078e0220 */
[----:B------:R0:W-:Y:S02]  /*1ad40*/  STL.64 [R1+0x2dc0], R30 ;  /* 0x002dc01e01007387 */ /* 0x0001e40000100a00 */
[----:B0-----:R-:W-:-:S05]  /*1ad50*/  IMAD.WIDE R30, R28, 0x2, R32 ;  /* 0x000000021c1e7825 */ /* 0x001fca00078e0220 */
[----:B------:R0:W-:Y:S04]  /*1ad60*/  STL.64 [R1+0x2de0], R30 ;  /* 0x002de01e01007387 */ /* 0x0001e80000100a00 */
[----:B0-----:R-:W2:Y:S04]  /*1ad70*/  LDL.LU.64 R30, [R1+0x4190] ;  /* 0x00419000011e7983 */ /* 0x001ea80000300a00 */
[----:B------:R-:W-:Y:S04]  /*1ad80*/  STL [R1+0x4110], R28 ;  /* 0x0041101c01007387 */ /* 0x000fe80000100800 */
[----:B------:R0:W-:Y:S02]  /*1ad90*/  STL [R1+0x4114], R29 ;  /* 0x0041141d01007387 */ /* 0x0001e40000100800 */
[----:B0-----:R-:W-:-:S05]  /*1ada0*/  IMAD.WIDE R28, R61, 0x2, R32 ;  /* 0x000000023d1c7825 */ /* 0x001fca00078e0220 */
[----:B------:R0:W-:Y:S02]  /*1adb0*/  STL.64 [R1+0x2e00], R28 ;  /* 0x002e001c01007387 */ /* 0x0001e40000100a00 */
[----:B0-----:R-:W-:-:S05]  /*1adc0*/  IMAD.WIDE R28, R27, 0x2, R32 ;  /* 0x000000021b1c7825 */ /* 0x001fca00078e0220 */
[----:B------:R0:W-:Y:S04]  /*1add0*/  STL.64 [R1+0x2e20], R28 ;  /* 0x002e201c01007387 */ /* 0x0001e80000100a00 */
[----:B------:R3:W-:Y:S01]  /*1ade0*/  STL.64 [R1+0x4118], R26 ;  /* 0x0041181a01007387 */ /* 0x0007e20000100a00 */
[----:B0-----:R-:W-:-:S05]  /*1adf0*/  IMAD.WIDE R28, R26, 0x2, R32 ;  /* 0x000000021a1c7825 */ /* 0x001fca00078e0220 */
[----:B------:R0:W-:Y:S01]  /*1ae00*/  STL.64 [R1+0x2e40], R28 ;  /* 0x002e401c01007387 */ /* 0x0001e20000100a00 */
[----:B---3--:R-:W-:-:S03]  /*1ae10*/  IMAD.WIDE R26, R2, 0x2, R32 ;  /* 0x00000002021a7825 */ /* 0x008fc600078e0220 */
[----:B------:R-:W-:Y:S01]  /*1ae20*/  STL.64 [R1+0x4120], R60 ;  /* 0x0041203c01007387 */ /* 0x000fe20000100a00 */
[----:B0-----:R-:W-:-:S05]  /*1ae30*/  IMAD.WIDE R28, R60, 0x2, R32 ;  /* 0x000000023c1c7825 */ /* 0x001fca00078e0220 */
[----:B------:R0:W-:Y:S04]  /*1ae40*/  STL.64 [R1+0x2e60], R28 ;  /* 0x002e601c01007387 */ /* 0x0001e80000100a00 */
[----:B------:R1:W-:Y:S04]  /*1ae50*/  STL.64 [R1+0x4128], R2 ;  /* 0x0041280201007387 */ /* 0x0003e80000100a00 */
[----:B------:R3:W-:Y:S01]  /*1ae60*/  STL.64 [R1+0x2e80], R26 ;  /* 0x002e801a01007387 */ /* 0x0007e20000100a00 */
[----:B0-----:R-:W-:-:S04]  /*1ae70*/  IMAD.WIDE R28, R3, 0x2, R32 ;  /* 0x00000002031c7825 */ /* 0x001fc800078e0220 */
[--C-:B-1----:R-:W-:Y:S01]  /*1ae80*/  IMAD.WIDE R2, R5, 0x2, R32.reuse ;  /* 0x0000000205027825 */ /* 0x102fe200078e0220 */
[----:B------:R-:W-:Y:S03]  /*1ae90*/  STL.64 [R1+0x2ea0], R28 ;  /* 0x002ea01c01007387 */ /* 0x000fe60000100a00 */
[--C-:B---3--:R-:W-:Y:S01]  /*1aea0*/  IMAD.WIDE R26, R4, 0x2, R32.reuse ;  /* 0x00000002041a7825 */ /* 0x108fe200078e0220 */
[----:B------:R0:W-:Y:S04]  /*1aeb0*/  STL.64 [R1+0x4130], R4 ;  /* 0x0041300401007387 */ /* 0x0001e80000100a00 */
[----:B------:R-:W-:Y:S04]  /*1aec0*/  STL.64 [R1+0x2ec0], R26 ;  /* 0x002ec01a01007387 */ /* 0x000fe80000100a00 */
[----:B------:R1:W-:Y:S01]  /*1aed0*/  STL.64 [R1+0x2ee0], R2 ;  /* 0x002ee00201007387 */ /* 0x0003e20000100a00 */
[----:B0-----:R-:W-:-:S03]  /*1aee0*/  IMAD.WIDE R4, R6, 0x2, R32 ;  /* 0x0000000206047825 */ /* 0x001fc600078e0220 */
[----:B------:R-:W-:Y:S04]  /*1aef0*/  STL.64 [R1+0x4138], R6 ;  /* 0x0041380601007387 */ /* 0x000fe80000100a00 */
[----:B------:R0:W-:Y:S01]  /*1af00*/  STL.64 [R1+0x2f00], R4 ;  /* 0x002f000401007387 */ /* 0x0001e20000100a00 */
[----:B-1----:R-:W-:-:S05]  /*1af10*/  IMAD.WIDE R2, R7, 0x2, R32 ;  /* 0x0000000207027825 */ /* 0x002fca00078e0220 */
        /* <DEDUP_REMOVED lines=47> */
[----:B------:R-:W-:Y:S01]  /*1b210*/  STL.64 [R1+0x4188], R34 ;  /* 0x0041882201007387 */ /* 0x000fe20000100a00 */
[----:B------:R-:W-:-:S03]  /*1b220*/  IMAD.WIDE R6, R36, 0x2, R32 ;  /* 0x0000000224067825 */ /* 0x000fc600078e0220 */
[----:B------:R0:W-:Y:S01]  /*1b230*/  STL.64 [R1+0x3180], R4 ;  /* 0x0031800401007387 */ /* 0x0001e20000100a00 */
[----:B-1----:R-:W-:-:S05]  /*1b240*/  IMAD.WIDE R2, R35, 0x2, R32 ;  /* 0x0000000223027825 */ /* 0x002fca00078e0220 */
[----:B------:R1:W-:Y:S01]  /*1b250*/  STL.64 [R1+0x31a0], R2 ;  /* 0x0031a00201007387 */ /* 0x0003e20000100a00 */
[----:B0-----:R-:W-:-:S03]  /*1b260*/  IMAD.WIDE R4, R37, 0x2, R32 ;  /* 0x0000000225047825 */ /* 0x001fc600078e0220 */
[----:B------:R0:W-:Y:S04]  /*1b270*/  STL.64 [R1+0x31c0], R6 ;  /* 0x0031c00601007387 */ /* 0x0001e80000100a00 */
[----:B------:R3:W-:Y:S01]  /*1b280*/  STL.64 [R1+0x31e0], R4 ;  /* 0x0031e00401007387 */ /* 0x0007e20000100a00 */
[----:B-1----:R-:W-:-:S04]  /*1b290*/  IMAD.WIDE R2, R38, 0x2, R32 ;  /* 0x0000000226027825 */ /* 0x002fc800078e0220 */
[--C-:B0-----:R-:W-:Y:S01]  /*1b2a0*/  IMAD.WIDE R6, R39, 0x2, R32.reuse ;  /* 0x0000000227067825 */ /* 0x101fe200078e0220 */
[----:B------:R0:W-:Y:S03]  /*1b2b0*/  STL.64 [R1+0x3200], R2 ;  /* 0x0032000201007387 */ /* 0x0001e60000100a00 */
[--C-:B---3--:R-:W-:Y:S01]  /*1b2c0*/  IMAD.WIDE R4, R40, 0x2, R32.reuse ;  /* 0x0000000228047825 */ /* 0x108fe200078e0220 */
[----:B------:R1:W-:Y:S04]  /*1b2d0*/  STL.64 [R1+0x3220], R6 ;  /* 0x0032200601007387 */ /* 0x0003e80000100a00 */
[----:B------:R3:W-:Y:S01]  /*1b2e0*/  STL.64 [R1+0x3240], R4 ;  /* 0x0032400401007387 */ /* 0x0007e20000100a00 */
[----:B0-----:R-:W-:-:S04]  /*1b2f0*/  IMAD.WIDE R2, R41, 0x2, R32 ;  /* 0x0000000229027825 */ /* 0x001fc800078e0220 */
[--C-:B-1----:R-:W-:Y:S01]  /*1b300*/  IMAD.WIDE R6, R42, 0x2, R32.reuse ;  /* 0x000000022a067825 */ /* 0x102fe200078e0220 */
[----:B------:R0:W-:Y:S03]  /*1b310*/  STL.64 [R1+0x3260], R2 ;  /* 0x0032600201007387 */ /* 0x0001e60000100a00 */
[--C-:B---3--:R-:W-:Y:S01]  /*1b320*/  IMAD.WIDE R4, R43, 0x2, R32.reuse ;  /* 0x000000022b047825 */ /* 0x108fe200078e0220 */
[----:B------:R1:W-:Y:S04]  /*1b330*/  STL.64 [R1+0x3280], R6 ;  /* 0x0032800601007387 */ /* 0x0003e80000100a00 */
[----:B------:R-:W2:Y:S01]  /*1b340*/  LDL R9, [R1+0x230] ;  /* 0x0002300001097983 */ /* 0x000ea20000100800 */
[----:B0-----:R-:W-:-:S03]  /*1b350*/  IMAD.WIDE R2, R44, 0x2, R32 ;  /* 0x000000022c027825 */ /* 0x001fc600078e0220 */
[----:B------:R0:W-:Y:S04]  /*1b360*/  STL.64 [R1+0x32a0], R4 ;  /* 0x0032a00401007387 */ /* 0x0001e80000100a00 */
[----:B-1----:R-:W3:Y:S04]  /*1b370*/  LDL R6, [R1+0x234] ;  /* 0x0002340001067983 */ /* 0x002ee80000100800 */
[----:B------:R1:W-:Y:S04]  /*1b380*/  STL.64 [R1+0x32c0], R2 ;  /* 0x0032c00201007387 */ /* 0x0003e80000100a00 */
[----:B------:R-:W4:Y:S04]  /*1b390*/  LDL R7, [R1+0x238] ;  /* 0x0002380001077983 */ /* 0x000f280000100800 */
[----:B0-----:R-:W4:Y:S04]  /*1b3a0*/  LDL R4, [R1+0x23c] ;  /* 0x00023c0001047983 */ /* 0x001f280000100800 */
[----:B------:R-:W4:Y:S04]  /*1b3b0*/  LDL R5, [R1+0x240] ;  /* 0x0002400001057983 */ /* 0x000f280000100800 */
[----:B-1----:R-:W4:Y:S04]  /*1b3c0*/  LDL R2, [R1+0x244] ;  /* 0x0002440001027983 */ /* 0x002f280000100800 */
[----:B------:R-:W4:Y:S04]  /*1b3d0*/  LDL R3, [R1+0x248] ;  /* 0x0002480001037983 */ /* 0x000f280000100800 */
[----:B------:R-:W4:Y:S04]  /*1b3e0*/  LDL R60, [R1+0x24c] ;  /* 0x00024c00013c7983 */ /* 0x000f280000100800 */
[----:B------:R-:W4:Y:S01]  /*1b3f0*/  LDL R61, [R1+0x250] ;  /* 0x00025000013d7983 */ /* 0x000f220000100800 */
[----:B------:R-:W-:-:S03]  /*1b400*/  IMAD.WIDE R12, R45, 0x2, R32 ;  /* 0x000000022d0c7825 */ /* 0x000fc600078e0220 */
[----:B------:R-:W4:Y:S04]  /*1b410*/  LDL R26, [R1+0x254] ;  /* 0x00025400011a7983 */ /* 0x000f280000100800 */
[----:B------:R-:W4:Y:S01]  /*1b420*/  LDL R27, [R1+0x258] ;  /* 0x00025800011b7983 */ /* 0x000f220000100800 */
[----:B------:R-:W-:-:S03]  /*1b430*/  IMAD.WIDE R10, R46, 0x2, R32 ;  /* 0x000000022e0a7825 */ /* 0x000fc600078e0220 */
[----:B------:R0:W-:Y:S01]  /*1b440*/  STL.64 [R1+0x32e0], R12 ;  /* 0x0032e00c01007387 */ /* 0x0001e20000100a00 */
[----:B------:R-:W-:-:S03]  /*1b450*/  IMAD.WIDE R14, R47, 0x2, R32 ;  /* 0x000000022f0e7825 */ /* 0x000fc600078e0220 */
[----:B------:R1:W-:Y:S04]  /*1b460*/  STL.64 [R1+0x3300], R10 ;  /* 0x0033000a01007387 */ /* 0x0003e80000100a00 */
[----:B------:R-:W-:Y:S01]  /*1b470*/  STL.64 [R1+0x3320], R14 ;  /* 0x0033200e01007387 */ /* 0x000fe20000100a00 */
[----:B0-----:R-:W-:-:S03]  /*1b480*/  IMAD.WIDE R12, R48, 0x2, R32 ;  /* 0x00000002300c7825 */ /* 0x001fc600078e0220 */
[----:B------:R-:W4:Y:S04]  /*1b490*/  LDL R29, [R1+0x25c] ;  /* 0x00025c00011d7983 */ /* 0x000f280000100800 */
[----:B------:R0:W-:Y:S04]  /*1b4a0*/  STL.64 [R1+0x3340], R12 ;  /* 0x0033400c01007387 */ /* 0x0001e80000100a00 */
[----:B------:R-:W4:Y:S01]  /*1b4b0*/  LDL R28, [R1+0x260] ;  /* 0x00026000011c7983 */ /* 0x000f220000100800 */
[----:B------:R-:W-:Y:S02]  /*1b4c0*/  IMAD R49, R49, UR5, RZ ;  /* 0x0000000531317c24 */ /* 0x000fe4000f8e02ff */
[----:B------:R-:W-:-:S02]  /*1b4d0*/  IMAD R50, R50, UR5, RZ ;  /* 0x0000000532327c24 */ /* 0x000fc4000f8e02ff */
[----:B-1----:R-:W-:-:S04]  /*1b4e0*/  IMAD.WIDE R10, R49, 0x2, R32 ;  /* 0x00000002310a7825 */ /* 0x002fc800078e0220 */
[----:B------:R-:W-:Y:S01]  /*1b4f0*/  IMAD R51, R51, UR5, RZ ;  /* 0x0000000533337c24 */ /* 0x000fe2000f8e02ff */
[----:B------:R1:W-:Y:S01]  /*1b500*/  STL.64 [R1+0x3360], R10 ;  /* 0x0033600a01007387 */ /* 0x0003e20000100a00 */
[----:B------:R-:W-:Y:S02]  /*1b510*/  IMAD R52, R52, UR5, RZ ;  /* 0x0000000534347c24 */ /* 0x000fe4000f8e02ff */
[----:B0-----:R-:W-:-:S04]  /*1b520*/  IMAD.WIDE R12, R50, 0x2, R32 ;  /* 0x00000002320c7825 */ /* 0x001fc800078e0220 */
[----:B------:R-:W-:Y:S01]  /*1b530*/  IMAD R53, R53, UR5, RZ ;  /* 0x0000000535357c24 */ /* 0x000fe2000f8e02ff */
[----:B------:R0:W-:Y:S01]  /*1b540*/  STL.64 [R1+0x3380], R12 ;  /* 0x0033800c01007387 */ /* 0x0001e20000100a00 */
[----:B------:R-:W-:Y:S02]  /*1b550*/  IMAD R54, R54, UR5, RZ ;  /* 0x0000000536367c24 */ /* 0x000fe4000f8e02ff */
[----:B-1----:R-:W-:-:S04]  /*1b560*/  IMAD.WIDE R10, R51, 0x2, R32 ;  /* 0x00000002330a7825 */ /* 0x002fc800078e0220 */
[--C-:B------:R-:W-:Y:S01]  /*1b570*/  IMAD.WIDE R14, R52, 0x2, R32.reuse ;  /* 0x00000002340e7825 */ /* 0x100fe200078e0220 */
[----:B------:R1:W-:Y:S03]  /*1b580*/  STL.64 [R1+0x33a0], R10 ;  /* 0x0033a00a01007387 */ /* 0x0003e60000100a00 */
[----:B------:R-:W-:Y:S02]  /*1b590*/  IMAD R55, R55, UR5, RZ ;  /* 0x0000000537377c24 */ /* 0x000fe4000f8e02ff */
[----:B0-----:R-:W-:Y:S01]  /*1b5a0*/  IMAD.WIDE R12, R53, 0x2, R32 ;  /* 0x00000002350c7825 */ /* 0x001fe200078e0220 */
[----:B------:R0:W-:Y:S03]  /*1b5b0*/  STL.64 [R1+0x33c0], R14 ;  /* 0x0033c00e01007387 */ /* 0x0001e60000100a00 */
[----:B------:R-:W-:-:S02]  /*1b5c0*/  IMAD R56, R56, UR5, RZ ;  /* 0x0000000538387c24 */ /* 0x000fc4000f8e02ff */
[--C-:B-1----:R-:W-:Y:S01]  /*1b5d0*/  IMAD.WIDE R10, R54, 0x2, R32.reuse ;  /* 0x00000002360a7825 */ /* 0x102fe200078e0220 */
        /* <DEDUP_REMOVED lines=8> */
[--C-:B0-----:R-:W-:Y:S01]  /*1b660*/  IMAD.WIDE R10, R57, 0x2, R32.reuse ;  /* 0x00000002390a7825 */ /* 0x101fe200078e0220 */
[----:B------:R0:W-:Y:S01]  /*1b670*/  STL.64 [R1+0x3428], R12 ;  /* 0x0034280c01007387 */ /* 0x0001e20000100a00 */
[----:B------:R-:W-:Y:S02]  /*1b680*/  ULDC UR5, c[0x0][0x234] ;  /* 0x00008d0000057ab9 */ /* 0x000fe40000000800 */
[--C-:B-1----:R-:W-:Y:S01]  /*1b690*/  IMAD.WIDE R14, R58, 0x2, R32.reuse ;  /* 0x000000023a0e7825 */ /* 0x102fe200078e0220 */
[----:B------:R1:W-:Y:S03]  /*1b6a0*/  STL.64 [R1+0x3448], R10 ;  /* 0x0034480a01007387 */ /* 0x0003e60000100a00 */
[--C-:B0-----:R-:W-:Y:S01]  /*1b6b0*/  IMAD.WIDE R12, R0, 0x2, R32.reuse ;  /* 0x00000002000c7825 */ /* 0x101fe200078e0220 */
[----:B------:R-:W-:Y:S03]  /*1b6c0*/  STL.64 [R1+0x3468], R14 ;  /* 0x0034680e01007387 */ /* 0x000fe60000100a00 */
[----:B-1----:R-:W-:-:S02]  /*1b6d0*/  IMAD.WIDE R10, R59, 0x2, R32 ;  /* 0x000000023b0a7825 */ /* 0x002fc400078e0220 */
[----:B------:R-:W4:Y:S04]  /*1b6e0*/  LDL.LU R32, [R1+0x53c] ;  /* 0x00053c0001207983 */ /* 0x000f280000300800 */
[----:B------:R-:W-:Y:S04]  /*1b6f0*/  STL.64 [R1+0x34a8], R12 ;  /* 0x0034a80c01007387 */ /* 0x000fe80000100a00 */
[----:B------:R-:W4:Y:S04]  /*1b700*/  LDL.LU R33, [R1+0x544] ;  /* 0x0005440001217983 */ /* 0x000f280000300800 */
[----:B------:R2:W-:Y:S02]  /*1b710*/  STL.64 [R1+0x3488], R10 ;  /* 0x0034880a01007387 */ /* 0x0005e40000100a00 */
[----:B--2---:R-:W-:-:S05]  /*1b720*/  IMAD.WIDE R10, R9, 0x2, R30 ;  /* 0x00000002090a7825 */ /* 0x004fca00078e021e */
[----:B------:R0:W-:Y:S01]  /*1b730*/  STL.64 [R1+0x3f0], R10 ;  /* 0x0003f00a01007387 */ /* 0x0001e20000100a00 */
[----:B---3--:R-:W-:-:S04]  /*1b740*/  IMAD.WIDE R8, R6, 0x2, R30 ;  /* 0x0000000206087825 */ /* 0x008fc800078e021e */
[--C-:B----4-:R-:W-:Y:S01]  /*1b750*/  IMAD.WIDE R6, R7, 0x2, R30.reuse ;  /* 0x0000000207067825 */ /* 0x110fe200078e021e */
[----:B------:R1:W-:Y:S03]  /*1b760*/  STL.64 [R1+0x3e8], R8 ;  /* 0x0003e80801007387 */ /* 0x0003e60000100a00 */
[--C-:B0-----:R-:W-:Y:S01]  /*1b770*/  IMAD.WIDE R10, R4, 0x2, R30.reuse ;  /* 0x00000002040a7825 */ /* 0x101fe200078e021e */
[----:B------:R0:W-:Y:S04]  /*1b780*/  STL.64 [R1+0x3e0], R6 ;  /* 0x0003e00601007387 */ /* 0x0001e80000100a00 */
[----:B------:R-:W-:Y:S01]  /*1b790*/  STL.64 [R1+0x3d8], R10 ;  /* 0x0003d80a01007387 */ /* 0x000fe20000100a00 */
[----:B-1----:R-:W-:-:S04]  /*1b7a0*/  IMAD.WIDE R8, R5, 0x2, R30 ;  /* 0x0000000205087825 */ /* 0x002fc800078e021e */
[--C-:B0-----:R-:W-:Y:S01]  /*1b7b0*/  IMAD.WIDE R6, R2, 0x2, R30.reuse ;  /* 0x0000000202067825 */ /* 0x101fe200078e021e */
        /* <DEDUP_REMOVED lines=9> */
[--C-:B--2---:R-:W-:Y:S01]  /*1b850*/  IMAD.WIDE R2, R27, 0x2, R30.reuse ;  /* 0x000000021b027825 */ /* 0x104fe200078e021e */
[----:B------:R-:W2:Y:S04]  /*1b860*/  LDL R25, [R1+0x514] ;  /* 0x0005140001197983 */ /* 0x000ea80000100800 */
[----:B------:R0:W-:Y:S04]  /*1b870*/  STL.64 [R1+0x3a8], R4 ;  /* 0x0003a80401007387 */ /* 0x0001e80000100a00 */
[----:B------:R-:W3:Y:S04]  /*1b880*/  LDL R22, [R1+0x51c] ;  /* 0x00051c0001167983 */ /* 0x000ee80000100800 */
[----:B------:R1:W-:Y:S04]  /*1b890*/  STL.64 [R1+0x3a0], R2 ;  /* 0x0003a00201007387 */ /* 0x0003e80000100a00 */
[----:B------:R-:W4:Y:S01]  /*1b8a0*/  LDL R23, [R1+0x524] ;  /* 0x0005240001177983 */ /* 0x000f220000100800 */
[----:B0-----:R-:W-:-:S03]  /*1b8b0*/  IMAD.WIDE R4, R29, 0x2, R30 ;  /* 0x000000021d047825 */ /* 0x001fc600078e021e */
[----:B------:R-:W4:Y:S04]  /*1b8c0*/  LDL R20, [R1+0x52c] ;  /* 0x00052c0001147983 */ /* 0x000f280000100800 */
[----:B------:R-:W4:Y:S01]  /*1b8d0*/  LDL R21, [R1+0x534] ;  /* 0x0005340001157983 */ /* 0x000f220000100800 */
[----:B-1----:R-:W-:-:S03]  /*1b8e0*/  IMAD.WIDE R2, R28, 0x2, R30 ;  /* 0x000000021c027825 */ /* 0x002fc600078e021e */
[----:B------:R-:W4:Y:S04]  /*1b8f0*/  LDL R18, [R1+0x54c] ;  /* 0x00054c0001127983 */ /* 0x000f280000100800 */
        /* <DEDUP_REMOVED lines=15> */
[----:B0-----:R-:W4:Y:S04]  /*1b9f0*/  LDL R4, [R1+0x504] ;  /* 0x0005040001047983 */ /* 0x001f280000100800 */
[----:B------:R-:W4:Y:S04]  /*1ba00*/  LDL R5, [R1+0x500] ;  /* 0x0005000001057983 */ /* 0x000f280000100800 */
[----:B-1----:R-:W4:Y:S04]  /*1ba10*/  LDL R2, [R1+0x4fc] ;  /* 0x0004fc0001027983 */ /* 0x002f280000100800 */
[----:B------:R-:W4:Y:S04]  /*1ba20*/  LDL R3, [R1+0x4f8] ;  /* 0x0004f80001037983 */ /* 0x000f280000100800 */
[----:B------:R-:W4:Y:S04]  /*1ba30*/  LDL R60, [R1+0x4f4] ;  /* 0x0004f400013c7983 */ /* 0x000f280000100800 */
[----:B------:R-:W4:Y:S04]  /*1ba40*/  LDL R61, [R1+0x4f0] ;  /* 0x0004f000013d7983 */ /* 0x000f280000100800 */
[----:B------:R-:W4:Y:S04]  /*1ba50*/  LDL R26, [R1+0x4ec] ;  /* 0x0004ec00011a7983 */ /* 0x000f280000100800 */
[----:B------:R-:W4:Y:S04]  /*1ba60*/  LDL R27, [R1+0x4e8] ;  /* 0x0004e800011b7983 */ /* 0x000f280000100800 */
[----:B------:R-:W4:Y:S04]  /*1ba70*/  LDL R29, [R1+0x4e4] ;  /* 0x0004e400011d7983 */ /* 0x000f280000100800 */
[----:B------:R-:W4:Y:S01]  /*1ba80*/  LDL R28, [R1+0x4e0] ;  /* 0x0004e000011c7983 */ /* 0x000f220000100800 */
[----:B--2---:R-:W-:-:S04]  /*1ba90*/  IMAD.WIDE R34, R25, 0x2, R30 ;  /* 0x0000000219227825 */ /* 0x004fc800078e021e */
[--C-:B---3--:R-:W-:Y:S01]  /*1baa0*/  IMAD.WIDE R24, R22, 0x2, R30.reuse ;  /* 0x0000000216187825 */ /* 0x108fe200078e021e */
[----:B------:R0:W-:Y:S03]  /*1bab0*/  STL.64 [R1+0x388], R34 ;  /* 0x0003882201007387 */ /* 0x0001e60000100a00 */
[--C-:B----4-:R-:W-:Y:S01]  /*1bac0*/  IMAD.WIDE R22, R23, 0x2, R30.reuse ;  /* 0x0000000217167825 */ /* 0x110fe200078e021e */
[----:B------:R1:W-:Y:S03]  /*1bad0*/  STL.64 [R1+0x380], R24 ;  /* 0x0003801801007387 */ /* 0x0003e60000100a00 */
[--C-:B0-----:R-:W-:Y:S01]  /*1bae0*/  IMAD.WIDE R34, R20, 0x2, R30.reuse ;  /* 0x0000000214227825 */ /* 0x101fe200078e021e */
[----:B------:R0:W-:Y:S03]  /*1baf0*/  STL.64 [R1+0x378], R22 ;  /* 0x0003781601007387 */ /* 0x0001e60000100a00 */
[--C-:B-1----:R-:W-:Y:S01]  /*1bb00*/  IMAD.WIDE R24, R21, 0x2, R30.reuse ;  /* 0x0000000215187825 */ /* 0x102fe200078e021e */
[----:B------:R-:W-:Y:S03]  /*1bb10*/  STL.64 [R1+0x370], R34 ;  /* 0x0003702201007387 */ /* 0x000fe60000100a00 */
[----:B------:R-:W-:-:S04]  /*1bb20*/  IMAD.WIDE R20, R33, 0x2, R30 ;  /* 0x0000000221147825 */ /* 0x000fc800078e021e */
[--C-:B0-----:R-:W-:Y:S01]  /*1bb30*/  IMAD.WIDE R22, R32, 0x2, R30.reuse ;  /* 0x0000000220167825 */ /* 0x101fe200078e021e */
[----:B------:R0:W-:Y:S04]  /*1bb40*/  STL.64 [R1+0x368], R24 ;  /* 0x0003681801007387 */ /* 0x0001e80000100a00 */
[----:B------:R1:W-:Y:S04]  /*1bb50*/  STL.64 [R1+0x360], R22 ;  /* 0x0003601601007387 */ /* 0x0003e80000100a00 */
[----:B------:R2:W-:Y:S01]  /*1bb60*/  STL.64 [R1+0x568], R20 ;  /* 0x0005681401007387 */ /* 0x0005e20000100a00 */
[----:B0-----:R-:W-:-:S04]  /*1bb70*/  IMAD.WIDE R24, R18, 0x2, R30 ;  /* 0x0000000212187825 */ /* 0x001fc800078e021e */
[--C-:B-1----:R-:W-:Y:S01]  /*1bb80*/  IMAD.WIDE R22, R19, 0x2, R30.reuse ;  /* 0x0000000213167825 */ /* 0x102fe200078e021e */
[----:B------:R-:W-:Y:S03]  /*1bb90*/  STL.64 [R1+0x580], R24 ;  /* 0x0005801801007387 */ /* 0x000fe60000100a00 */
[--C-:B--2---:R-:W-:Y:S01]  /*1bba0*/  IMAD.WIDE R20, R16, 0x2, R30.reuse ;  /* 0x0000000210147825 */ /* 0x104fe200078e021e */
        /* <DEDUP_REMOVED lines=38> */
[----:B0-----:R-:W-:-:S04]  /*1be10*/  IMAD.WIDE R6, R27, 0x2, R30 ;  /* 0x000000021b067825 */ /* 0x001fc800078e021e */
[--C-:B-1----:R-:W-:Y:S01]  /*1be20*/  IMAD.WIDE R4, R29, 0x2, R30.reuse ;  /* 0x000000021d047825 */ /* 0x102fe200078e021e */
[----:B------:R0:W-:Y:S03]  /*1be30*/  STL.64 [R1+0x7b8], R6 ;  /* 0x0007b80601007387 */ /* 0x0001e60000100a00 */
[--C-:B--2---:R-:W-:Y:S01]  /*1be40*/  IMAD.WIDE R2, R28, 0x2, R30.reuse ;  /* 0x000000021c027825 */ /* 0x104fe200078e021e */
[----:B------:R-:W2:Y:S04]  /*1be50*/  LDL R35, [R1+0x4dc] ;  /* 0x0004dc0001237983 */ /* 0x000ea80000100800 */
        /* <DEDUP_REMOVED lines=24> */
[----:B----4-:R-:W4:Y:S04]  /*1bfe0*/  LDL R2, [R1+0x220] ;  /* 0x0002200001027983 */ /* 0x010f280000100800 */
[----:B------:R-:W4:Y:S04]  /*1bff0*/  LDL R3, [R1+0x21c] ;  /* 0x00021c0001037983 */ /* 0x000f280000100800 */
[----:B------:R-:W4:Y:S04]  /*1c000*/  LDL R60, [R1+0x218] ;  /* 0x00021800013c7983 */ /* 0x000f280000100800 */
[----:B------:R-:W4:Y:S04]  /*1c010*/  LDL R61, [R1+0x214] ;  /* 0x00021400013d7983 */ /* 0x000f280000100800 */
[----:B------:R-:W4:Y:S04]  /*1c020*/  LDL R26, [R1+0x210] ;  /* 0x00021000011a7983 */ /* 0x000f280000100800 */
[----:B------:R-:W4:Y:S04]  /*1c030*/  LDL R27, [R1+0x20c] ;  /* 0x00020c00011b7983 */ /* 0x000f280000100800 */
[----:B------:R-:W4:Y:S04]  /*1c040*/  LDL R29, [R1+0x208] ;  /* 0x00020800011d7983 */ /* 0x000f280000100800 */
[----:B------:R-:W4:Y:S01]  /*1c050*/  LDL R28, [R1+0x204] ;  /* 0x00020400011c7983 */ /* 0x000f220000100800 */
[----:B--2---:R-:W-:-:S05]  /*1c060*/  IMAD.WIDE R34, R35, 0x2, R30 ;  /* 0x0000000223227825 */ /* 0x004fca00078e021e */
[----:B------:R3:W-:Y:S02]  /*1c070*/  STL.64 [R1+0x810], R34 ;  /* 0x0008102201007387 */ /* 0x0007e40000100a00 */
[----:B---3--:R-:W-:-:S04]  /*1c080*/  IMAD.WIDE R34, R24, 0x2, R30 ;  /* 0x0000000218227825 */ /* 0x008fc800078e021e */
[--C-:B------:R-:W-:Y:S01]  /*1c090*/  IMAD.WIDE R24, R25, 0x2, R30.reuse ;  /* 0x0000000219187825 */ /* 0x100fe200078e021e */
[----:B------:R0:W-:Y:S04]  /*1c0a0*/  STL.64 [R1+0x828], R34 ;  /* 0x0008282201007387 */ /* 0x0001e80000100a00 */
[----:B------:R1:W-:Y:S01]  /*1c0b0*/  STL.64 [R1+0x848], R24 ;  /* 0x0008481801007387 */ /* 0x0003e20000100a00 */
[----:B0-----:R-:W-:-:S04]  /*1c0c0*/  IMAD.WIDE R34, R22, 0x2, R30 ;  /* 0x0000000216227825 */ /* 0x001fc800078e021e */
[--C-:B-1----:R-:W-:Y:S01]  /*1c0d0*/  IMAD.WIDE R24, R23, 0x2, R30.reuse ;  /* 0x0000000217187825 */ /* 0x102fe200078e021e */
        /* <DEDUP_REMOVED lines=37> */
[--C-:B----4-:R-:W-:Y:S01]  /*1c330*/  IMAD.WIDE R4, R2, 0x2, R30.reuse ;  /* 0x0000000202047825 */ /* 0x110fe200078e021e */
        /* <DEDUP_REMOVED lines=291> */
[----:B------:R0:W-:Y:S04]  /*1d570*/  STL.64 [R1+0x15a8], R6 ;  /* 0x0015a80601007387 */ /* 0x0001e80000100a00 */
[----:B------:R-:W3:Y:S01]  /*1d580*/  LDL R35, [R1+0x8c] ;  /* 0x00008c0001237983 */ /* 0x000ee20000100800 */
[----:B--2---:R-:W-:-:S03]  /*1d590*/  IMAD.WIDE R2, R28, 0x2, R30 ;  /* 0x000000021c027825 */ /* 0x004fc600078e021e */
[----:B------:R1:W-:Y:S04]  /*1d5a0*/  STL.64 [R1+0x15c0], R4 ;  /* 0x0015c00401007387 */ /* 0x0003e80000100a00 */
[----:B------:R-:W2:Y:S04]  /*1d5b0*/  LDL R24, [R1+0x88] ;  /* 0x0000880001187983 */ /* 0x000ea80000100800 */
[----:B------:R4:W-:Y:S04]  /*1d5c0*/  STL.64 [R1+0x15e0], R2 ;  /* 0x0015e00201007387 */ /* 0x0009e80000100a00 */
[----:B------:R-:W2:Y:S04]  /*1d5d0*/  LDL R25, [R1+0x84] ;  /* 0x0000840001197983 */ /* 0x000ea80000100800 */
        /* <DEDUP_REMOVED lines=16> */
[----:B0-----:R-:W2:Y:S04]  /*1d6e0*/  LDL R6, [R1+0x40] ;  /* 0x0000400001067983 */ /* 0x001ea80000100800 */
[----:B------:R-:W2:Y:S04]  /*1d6f0*/  LDL R7, [R1+0x3c] ;  /* 0x00003c0001077983 */ /* 0x000ea80000100800 */
[----:B-1----:R-:W2:Y:S04]  /*1d700*/  LDL R4, [R1+0x38] ;  /* 0x0000380001047983 */ /* 0x002ea80000100800 */
[----:B------:R-:W2:Y:S04]  /*1d710*/  LDL R5, [R1+0x34] ;  /* 0x0000340001057983 */ /* 0x000ea80000100800 */
        /* <DEDUP_REMOVED lines=8> */
[----:B---3--:R-:W-:-:S05]  /*1d7a0*/  IMAD.WIDE R34, R35, 0x2, R30 ;  /* 0x0000000223227825 */ /* 0x008fca00078e021e */
        /* <DEDUP_REMOVED lines=56> */
[----:B----4-:R-:W-:-:S04]  /*1db30*/  IMAD.WIDE R4, R2, 0x2, R30 ;  /* 0x0000000202047825 */ /* 0x010fc800078e021e */
        /* <DEDUP_REMOVED lines=17> */
[----:B0-----:R-:W4:Y:S04]  /*1dc50*/  LDL.LU.64 R26, [R1+0x4118] ;  /* 0x00411800011a7983 */ /* 0x001f280000300a00 */
[----:B------:R0:W-:Y:S04]  /*1dc60*/  STL.64 [R1+0x2da8], R28 ;  /* 0x002da81c01007387 */ /* 0x0001e80000100a00 */
[----:B0-----:R-:W3:Y:S02]  /*1dc70*/  LDL.LU R29, [R1+0x4114] ;  /* 0x00411400011d7983 */ /* 0x001ee40000300800 */
[----:B---3--:R-:W-:-:S05]  /*1dc80*/  IMAD.WIDE R28, R29, 0x2, R30 ;  /* 0x000000021d1c7825 */ /* 0x008fca00078e021e */
[----:B------:R0:W-:Y:S04]  /*1dc90*/  STL.64 [R1+0x2dc8], R28 ;  /* 0x002dc81c01007387 */ /* 0x0001e80000100a00 */
[----:B0-----:R-:W3:Y:S02]  /*1dca0*/  LDL.LU R28, [R1+0x4110] ;  /* 0x00411000011c7983 */ /* 0x001ee40000300800 */
[----:B---3--:R-:W-:-:S05]  /*1dcb0*/  IMAD.WIDE R28, R28, 0x2, R30 ;  /* 0x000000021c1c7825 */ /* 0x008fca00078e021e */
[----:B------:R2:W-:Y:S02]  /*1dcc0*/  STL.64 [R1+0x2de8], R28 ;  /* 0x002de81c01007387 */ /* 0x0005e40000100a00 */
[----:B--2---:R-:W-:-:S05]  /*1dcd0*/  IMAD.WIDE R28, R61, 0x2, R30 ;  /* 0x000000023d1c7825 */ /* 0x004fca00078e021e */
[----:B------:R4:W-:Y:S02]  /*1dce0*/  STL.64 [R1+0x2e08], R28 ;  /* 0x002e081c01007387 */ /* 0x0009e40000100a00 */
[----:B----4-:R-:W-:-:S05]  /*1dcf0*/  IMAD.WIDE R28, R27, 0x2, R30 ;  /* 0x000000021b1c7825 */ /* 0x010fca00078e021e */
[----:B------:R0:W-:Y:S02]  /*1dd00*/  STL.64 [R1+0x2e28], R28 ;  /* 0x002e281c01007387 */ /* 0x0001e40000100a00 */
[----:B0-----:R-:W-:-:S05]  /*1dd10*/  IMAD.WIDE R28, R26, 0x2, R30 ;  /* 0x000000021a1c7825 */ /* 0x001fca00078e021e */
[----:B------:R0:W-:Y:S04]  /*1dd20*/  STL.64 [R1+0x2e48], R28 ;  /* 0x002e481c01007387 */ /* 0x0001e80000100a00 */
[----:B0-----:R-:W2:Y:S04]  /*1dd30*/  LDL.LU.64 R28, [R1+0x4108] ;  /* 0x00410800011c7983 */ /* 0x001ea80000300a00 */
[----:B------:R-:W-:Y:S04]  /*1dd40*/  STL [R1+0x4080], R26 ;  /* 0x0040801a01007387 */ /* 0x000fe80000100800 */
[----:B------:R0:W-:Y:S04]  /*1dd50*/  STL [R1+0x4084], R27 ;  /* 0x0040841b01007387 */ /* 0x0001e80000100800 */
[----:B------:R1:W-:Y:S01]  /*1dd60*/  STL.64 [R1+0x4090], R60 ;  /* 0x0040903c01007387 */ /* 0x0003e20000100a00 */
[----:B0-----:R-:W-:-:S05]  /*1dd70*/  IMAD.WIDE R26, R60, 0x2, R30 ;  /* 0x000000023c1a7825 */ /* 0x001fca00078e021e */
[----:B------:R0:W-:Y:S01]  /*1dd80*/  STL.64 [R1+0x2e68], R26 ;  /* 0x002e681a01007387 */ /* 0x0001e20000100a00 */
[----:B-1----:R-:W-:-:S03]  /*1dd90*/  IMAD.WIDE R60, R3, 0x2, R30 ;  /* 0x00000002033c7825 */ /* 0x002fc600078e021e */
[----:B------:R1:W-:Y:S01]  /*1dda0*/  STL.64 [R1+0x4098], R2 ;  /* 0x0040980201007387 */ /* 0x0003e20000100a00 */
[----:B0-----:R-:W-:-:S05]  /*1ddb0*/  IMAD.WIDE R26, R2, 0x2, R30 ;  /* 0x00000002021a7825 */ /* 0x001fca00078e021e */
[----:B------:R0:W-:Y:S01]  /*1ddc0*/  STL.64 [R1+0x2e88], R26 ;  /* 0x002e881a01007387 */ /* 0x0001e20000100a00 */
[----:B-1----:R-:W-:-:S03]  /*1ddd0*/  IMAD.WIDE R2, R5, 0x2, R30 ;  /* 0x0000000205027825 */ /* 0x002fc600078e021e */
[----:B------:R-:W-:Y:S04]  /*1dde0*/  STL.64 [R1+0x2ea8], R60 ;  /* 0x002ea83c01007387 */ /* 0x000fe80000100a00 */
[----:B------:R1:W-:Y:S01]  /*1ddf0*/  STL.64 [R1+0x40a0], R4 ;  /* 0x0040a00401007387 */ /* 0x0003e20000100a00 */
[----:B0-----:R-:W-:-:S05]  /*1de00*/  IMAD.WIDE R26, R4, 0x2, R30 ;  /* 0x00000002041a7825 */ /* 0x001fca00078e021e */
[----:B------:R-:W-:Y:S01]  /*1de10*/  STL.64 [R1+0x2ec8], R26 ;  /* 0x002ec81a01007387 */ /* 0x000fe20000100a00 */
[----:B-1----:R-:W-:-:S03]  /*1de20*/  IMAD.WIDE R4, R6, 0x2, R30 ;  /* 0x0000000206047825 */ /* 0x002fc600078e021e */
[----:B------:R0:W-:Y:S04]  /*1de30*/  STL.64 [R1+0x2ee8], R2 ;  /* 0x002ee80201007387 */ /* 0x0001e80000100a00 */
[----:B------:R-:W-:Y:S04]  /*1de40*/  STL.64 [R1+0x40a8], R6 ;  /* 0x0040a80601007387 */ /* 0x000fe80000100a00 */
[----:B------:R1:W-:Y:S01]  /*1de50*/  STL.64 [R1+0x2f08], R4 ;  /* 0x002f080401007387 */ /* 0x0003e20000100a00 */
[----:B0-----:R-:W-:-:S05]  /*1de60*/  IMAD.WIDE R2, R7, 0x2, R30 ;  /* 0x0000000207027825 */ /* 0x001fca00078e021e */
[----:B------:R0:W-:Y:S01]  /*1de70*/  STL.64 [R1+0x2f28], R2 ;  /* 0x002f280201007387 */ /* 0x0001e20000100a00 */
[----:B-1----:R-:W-:-:S03]  /*1de80*/  IMAD.WIDE R4, R8, 0x2, R30 ;  /* 0x0000000208047825 */ /* 0x002fc600078e021e */
        /* <DEDUP_REMOVED lines=50> */
[----:B------:R-:W-:Y:S01]  /*1e1b0*/  STL.64 [R1+0x4100], R36 ;  /* 0x0041002401007387 */ /* 0x000fe20000100a00 */
[----:B------:R-:W-:-:S03]  /*1e1c0*/  IMAD.WIDE R6, R38, 0x2, R30 ;  /* 0x0000000226067825 */ /* 0x000fc600078e021e */
[----:B------:R1:W-:Y:S01]  /*1e1d0*/  STL.64 [R1+0x31c8], R4 ;  /* 0x0031c80401007387 */ /* 0x0003e20000100a00 */
[----:B0-----:R-:W-:-:S05]  /*1e1e0*/  IMAD.WIDE R2, R37, 0x2, R30 ;  /* 0x0000000225027825 */ /* 0x001fca00078e021e */
[----:B------:R0:W-:Y:S01]  /*1e1f0*/  STL.64 [R1+0x31e8], R2 ;  /* 0x0031e80201007387 */ /* 0x0001e20000100a00 */
[----:B-1----:R-:W-:-:S03]  /*1e200*/  IMAD.WIDE R4, R39, 0x2, R30 ;  /* 0x0000000227047825 */ /* 0x002fc600078e021e */
[----:B------:R1:W-:Y:S04]  /*1e210*/  STL.64 [R1+0x3208], R6 ;  /* 0x0032080601007387 */ /* 0x0003e80000100a00 */
[----:B------:R3:W-:Y:S01]  /*1e220*/  STL.64 [R1+0x3228], R4 ;  /* 0x0032280401007387 */ /* 0x0007e20000100a00 */
[----:B0-----:R-:W-:-:S04]  /*1e230*/  IMAD.WIDE R2, R40, 0x2, R30 ;  /* 0x0000000228027825 */ /* 0x001fc800078e021e */
[--C-:B-1----:R-:W-:Y:S01]  /*1e240*/  IMAD.WIDE R6, R41, 0x2, R30.reuse ;  /* 0x0000000229067825 */ /* 0x102fe200078e021e */
        /* <DEDUP_REMOVED lines=12> */
[----:B------:R-:W3:Y:S04]  /*1e310*/  LDL R10, [R1+0x234] ;  /* 0x00023400010a7983 */ /* 0x000ee80000100800 */
[----:B------:R4:W-:Y:S04]  /*1e320*/  STL.64 [R1+0x3308], R2 ;  /* 0x0033080201007387 */ /* 0x0009e80000100a00 */
[----:B------:R-:W3:Y:S04]  /*1e330*/  LDL R11, [R1+0x238] ;  /* 0x00023800010b7983 */ /* 0x000ee80000100800 */
[----:B------:R-:W3:Y:S04]  /*1e340*/  LDL R8, [R1+0x23c] ;  /* 0x00023c0001087983 */ /* 0x000ee80000100800 */
[----:B------:R-:W3:Y:S04]  /*1e350*/  LDL R9, [R1+0x240] ;  /* 0x0002400001097983 */ /* 0x000ee80000100800 */
[----:B-1----:R-:W3:Y:S04]  /*1e360*/  LDL R6, [R1+0x244] ;  /* 0x0002440001067983 */ /* 0x002ee80000100800 */
[----:B------:R-:W3:Y:S04]  /*1e370*/  LDL R7, [R1+0x248] ;  /* 0x0002480001077983 */ /* 0x000ee80000100800 */
[----:B0-----:R-:W3:Y:S04]  /*1e380*/  LDL R4, [R1+0x24c] ;  /* 0x00024c0001047983 */ /* 0x001ee80000100800 */
[----:B------:R-:W3:Y:S04]  /*1e390*/  LDL R5, [R1+0x250] ;  /* 0x0002500001057983 */ /* 0x000ee80000100800 */
[----:B----4-:R-:W4:Y:S01]  /*1e3a0*/  LDL R2, [R1+0x254] ;  /* 0x0002540001027983 */ /* 0x010f220000100800 */
[----:B------:R-:W-:-:S03]  /*1e3b0*/  IMAD.WIDE R16, R47, 0x2, R30 ;  /* 0x000000022f107825 */ /* 0x000fc600078e021e */
[----:B------:R-:W4:Y:S01]  /*1e3c0*/  LDL R3, [R1+0x258] ;  /* 0x0002580001037983 */ /* 0x000f220000100800 */
[----:B------:R-:W-:-:S03]  /*1e3d0*/  IMAD.WIDE R14, R48, 0x2, R30 ;  /* 0x00000002300e7825 */ /* 0x000fc600078e021e */
[----:B------:R-:W4:Y:S04]  /*1e3e0*/  LDL R60, [R1+0x25c] ;  /* 0x00025c00013c7983 */ /* 0x000f280000100800 */
[----:B------:R0:W-:Y:S04]  /*1e3f0*/  STL.64 [R1+0x3328], R16 ;  /* 0x0033281001007387 */ /* 0x0001e80000100a00 */
[----:B------:R-:W4:Y:S04]  /*1e400*/  LDL R61, [R1+0x260] ;  /* 0x00026000013d7983 */ /* 0x000f280000100800 */
[----:B------:R1:W-:Y:S04]  /*1e410*/  STL.64 [R1+0x3348], R14 ;  /* 0x0033480e01007387 */ /* 0x0003e80000100a00 */
[----:B------:R-:W4:Y:S04]  /*1e420*/  LDL R27, [R1+0x514] ;  /* 0x00051400011b7983 */ /* 0x000f280000100800 */
[----:B------:R-:W4:Y:S01]  /*1e430*/  LDL R26, [R1+0x51c] ;  /* 0x00051c00011a7983 */ /* 0x000f220000100800 */
[----:B------:R-:W-:-:S04]  /*1e440*/  IMAD.WIDE R18, R49, 0x2, R30 ;  /* 0x0000000231127825 */ /* 0x000fc800078e021e */
[--C-:B0-----:R-:W-:Y:S01]  /*1e450*/  IMAD.WIDE R16, R50, 0x2, R30.reuse ;  /* 0x0000000232107825 */ /* 0x101fe200078e021e */
[----:B------:R0:W-:Y:S03]  /*1e460*/  STL.64 [R1+0x3368], R18 ;  /* 0x0033681201007387 */ /* 0x0001e60000100a00 */
[--C-:B-1----:R-:W-:Y:S01]  /*1e470*/  IMAD.WIDE R14, R51, 0x2, R30.reuse ;  /* 0x00000002330e7825 */ /* 0x102fe200078e021e */
        /* <DEDUP_REMOVED lines=16> */
[----:B------:R-:W-:Y:S03]  /*1e580*/  STL.64 [R1+0x3490], R18 ;  /* 0x0034901201007387 */ /* 0x000fe60000100a00 */
[----:B------:R-:W-:Y:S02]  /*1e590*/  IMAD.WIDE R14, R0, 0x2, R30 ;  /* 0x00000002000e7825 */ /* 0x000fe400078e021e */
[----:B------:R-:W4:Y:S04]  /*1e5a0*/  LDL.LU R30, [R1+0x534] ;  /* 0x00053400011e7983 */ /* 0x000f280000300800 */
[----:B------:R2:W-:Y:S04]  /*1e5b0*/  STL.64 [R1+0x34c0], R16 ;  /* 0x0034c01001007387 */ /* 0x0005e80000100a00 */
[----:B------:R-:W4:Y:S04]  /*1e5c0*/  LDL.LU R31, [R1+0x54c] ;  /* 0x00054c00011f7983 */ /* 0x000f280000300800 */
[----:B------:R3:W-:Y:S01]  /*1e5d0*/  STL.64 [R1+0x34b0], R14 ;  /* 0x0034b00e01007387 */ /* 0x0007e20000100a00 */
[----:B--2---:R-:W-:-:S05]  /*1e5e0*/  IMAD.WIDE R16, R13, 0x2, R28 ;  /* 0x000000020d107825 */ /* 0x004fca00078e021c */
[----:B------:R-:W-:Y:S01]  /*1e5f0*/  STL.64 [R1+0x358], R16 ;  /* 0x0003581001007387 */ /* 0x000fe20000100a00 */
[----:B---3--:R-:W-:-:S04]  /*1e600*/  IMAD.WIDE R14, R10, 0x2, R28 ;  /* 0x000000020a0e7825 */ /* 0x008fc800078e021c */
        /* <DEDUP_REMOVED lines=17> */
[----:B------:R-:W2:Y:S04]  /*1e720*/  LDL R25, [R1+0x524] ;  /* 0x0005240001197983 */ /* 0x000ea80000100800 */
[----:B------:R1:W-:Y:S04]  /*1e730*/  STL.64 [R1+0x310], R4 ;  /* 0x0003100401007387 */ /* 0x0003e80000100a00 */
[----:B------:R-:W3:Y:S01]  /*1e740*/  LDL R22, [R1+0x52c] ;  /* 0x00052c0001167983 */ /* 0x000ee20000100800 */
[----:B0-----:R-:W-:-:S03]  /*1e750*/  IMAD.WIDE R6, R61, 0x2, R28 ;  /* 0x000000023d067825 */ /* 0x001fc600078e021c */
[----:B------:R0:W-:Y:S01]  /*1e760*/  STL.64 [R1+0x308], R2 ;  /* 0x0003080201007387 */ /* 0x0001e20000100a00 */
[----:B-1----:R-:W-:-:S04]  /*1e770*/  IMAD.WIDE R4, R27, 0x2, R28 ;  /* 0x000000021b047825 */ /* 0x002fc800078e021c */
[----:B0-----:R-:W-:-:S05]  /*1e780*/  IMAD.WIDE R2, R60, 0x2, R28 ;  /* 0x000000023c027825 */ /* 0x001fca00078e021c */
[----:B------:R0:W-:Y:S04]  /*1e790*/  STL.64 [R1+0x300], R2 ;  /* 0x0003000201007387 */ /* 0x0001e80000100a00 */
[----:B------:R1:W-:Y:S04]  /*1e7a0*/  STL.64 [R1+0x2f8], R6 ;  /* 0x0002f80601007387 */ /* 0x0003e80000100a00 */
[----:B------:R-:W4:Y:S01]  /*1e7b0*/  LDL R23, [R1+0x554] ;  /* 0x0005540001177983 */ /* 0x000f220000100800 */
[----:B0-----:R-:W-:-:S03]  /*1e7c0*/  IMAD.WIDE R2, R26, 0x2, R28 ;  /* 0x000000021a027825 */ /* 0x001fc600078e021c */
        /* <DEDUP_REMOVED lines=16> */
[----:B-1----:R-:W4:Y:S04]  /*1e8d0*/  LDL R6, [R1+0x4fc] ;  /* 0x0004fc0001067983 */ /* 0x002f280000100800 */
[----:B------:R-:W4:Y:S04]  /*1e8e0*/  LDL R7, [R1+0x4f8] ;  /* 0x0004f80001077983 */ /* 0x000f280000100800 */
[----:B0-----:R-:W4:Y:S04]  /*1e8f0*/  LDL R4, [R1+0x4f4] ;  /* 0x0004f40001047983 */ /* 0x001f280000100800 */
[----:B------:R-:W4:Y:S04]  /*1e900*/  LDL R5, [R1+0x4f0] ;  /* 0x0004f00001057983 */ /* 0x000f280000100800 */
[----:B------:R-:W4:Y:S04]  /*1e910*/  LDL R2, [R1+0x4ec] ;  /* 0x0004ec0001027983 */ /* 0x000f280000100800 */
[----:B------:R-:W4:Y:S04]  /*1e920*/  LDL R3, [R1+0x4e8] ;  /* 0x0004e80001037983 */ /* 0x000f280000100800 */
[----:B------:R-:W4:Y:S04]  /*1e930*/  LDL R60, [R1+0x4e4] ;  /* 0x0004e400013c7983 */ /* 0x000f280000100800 */
[----:B------:R-:W4:Y:S04]  /*1e940*/  LDL R61, [R1+0x4e0] ;  /* 0x0004e000013d7983 */ /* 0x000f280000100800 */
[----:B------:R-:W4:Y:S04]  /*1e950*/  LDL R27, [R1+0x4dc] ;  /* 0x0004dc00011b7983 */ /* 0x000f280000100800 */
[----:B------:R-:W4:Y:S01]  /*1e960*/  LDL R26, [R1+0x4d8] ;  /* 0x0004d800011a7983 */ /* 0x000f220000100800 */
[----:B------:R-:W-:-:S04]  /*1e970*/  IMAD.WIDE R36, R30, 0x2, R28 ;  /* 0x000000021e247825 */ /* 0x000fc800078e021c */
[----:B--2---:R-:W-:-:S04]  /*1e980*/  IMAD.WIDE R34, R25, 0x2, R28 ;  /* 0x0000000219227825 */ /* 0x004fc800078e021c */
[--C-:B---3--:R-:W-:Y:S01]  /*1e990*/  IMAD.WIDE R24, R22, 0x2, R28.reuse ;  /* 0x0000000216187825 */ /* 0x108fe200078e021c */
        /* <DEDUP_REMOVED lines=8> */
[----:B------:R-:W-:Y:S01]  /*1ea20*/  STL.64 [R1+0x588], R36 ;  /* 0x0005882401007387 */ /* 0x000fe20000100a00 */
[----:B----4-:R-:W-:-:S04]  /*1ea30*/  IMAD.WIDE R34, R23, 0x2, R28 ;  /* 0x0000000217227825 */ /* 0x010fc800078e021c */
[--C-:B0-----:R-:W-:Y:S01]  /*1ea40*/  IMAD.WIDE R24, R20, 0x2, R28.reuse ;  /* 0x0000000214187825 */ /* 0x101fe200078e021c */
        /* <DEDUP_REMOVED lines=78> */
[----:B------:R-:W4:Y:S01]  /*1ef30*/  LDL R26, [R1+0x1fc] ;  /* 0x0001fc00011a7983 */ /* 0x000f220000100800 */
[----:B---3--:R-:W-:-:S05]  /*1ef40*/  IMAD.WIDE R36, R37, 0x2, R28 ;  /* 0x0000000225247825 */ /* 0x008fca00078e021c */
[----:B------:R2:W-:Y:S02]  /*1ef50*/  STL.64 [R1+0x850], R36 ;  /* 0x0008502401007387 */ /* 0x0005e40000100a00 */
[----:B--2---:R-:W-:-:S05]  /*1ef60*/  IMAD.WIDE R36, R34, 0x2, R28 ;  /* 0x0000000222247825 */ /* 0x004fca00078e021c */
[----:B------:R0:W-:Y:S02]  /*1ef70*/  STL.64 [R1+0x868], R36 ;  /* 0x0008682401007387 */ /* 0x0001e40000100a00 */
[----:B0-----:R-:W-:-:S04]  /*1ef80*/  IMAD.WIDE R36, R35, 0x2, R28 ;  /* 0x0000000223247825 */ /* 0x001fc800078e021c */
        /* <DEDUP_REMOVED lines=439> */
[----:B0-----:R-:W-:-:S05]  /*20b00*/  IMAD.WIDE R60, R27, 0x2, R28 ;  /* 0x000000021b3c7825 */ /* 0x001fca00078e021c */
[----:B------:R0:W-:Y:S04]  /*20b10*/  STL.64 [R1+0x2dd0], R60 ;  /* 0x002dd03c01007387 */ /* 0x0001e80000100a00 */
[----:B0-----:R-:W3:Y:S01]  /*20b20*/  LDL.LU.64 R60, [R1+0x4090] ;  /* 0x00409000013c7983 */ /* 0x001ee20000300a00 */
[----:B------:R-:W-:-:S05]  /*20b30*/  IMAD.WIDE R26, R26, 0x2, R28 ;  /* 0x000000021a1a7825 */ /* 0x000fca00078e021c */
[----:B------:R3:W-:Y:S02]  /*20b40*/  STL.64 [R1+0x2df0], R26 ;  /* 0x002df01a01007387 */ /* 0x0007e40000100a00 */
[--C-:B---3--:R-:W-:Y:S02]  /*20b50*/  IMAD.WIDE R26, R61, 0x2, R28.reuse ;  /* 0x000000023d1a7825 */ /* 0x108fe400078e021c */
[----:B------:R-:W3:Y:S04]  /*20b60*/  LDL.LU R61, [R1+0x4088] ;  /* 0x00408800013d7983 */ /* 0x000ee80000300800 */
[----:B------:R0:W-:Y:S04]  /*20b70*/  STL.64 [R1+0x2e10], R26 ;  /* 0x002e101a01007387 */ /* 0x0001e80000100a00 */
[----:B0-----:R-:W4:Y:S02]  /*20b80*/  LDL.LU R27, [R1+0x4084] ;  /* 0x00408400011b7983 */ /* 0x001f240000300800 */
[----:B----4-:R-:W-:-:S05]  /*20b90*/  IMAD.WIDE R26, R27, 0x2, R28 ;  /* 0x000000021b1a7825 */ /* 0x010fca00078e021c */
[----:B------:R0:W-:Y:S04]  /*20ba0*/  STL.64 [R1+0x2e30], R26 ;  /* 0x002e301a01007387 */ /* 0x0001e80000100a00 */
[----:B0-----:R-:W4:Y:S02]  /*20bb0*/  LDL.LU R26, [R1+0x4080] ;  /* 0x00408000011a7983 */ /* 0x001f240000300800 */
[----:B----4-:R-:W-:-:S05]  /*20bc0*/  IMAD.WIDE R26, R26, 0x2, R28 ;  /* 0x000000021a1a7825 */ /* 0x010fca00078e021c */
[----:B------:R0:W-:Y:S02]  /*20bd0*/  STL.64 [R1+0x2e50], R26 ;  /* 0x002e501a01007387 */ /* 0x0001e40000100a00 */
[----:B0-----:R-:W-:-:S05]  /*20be0*/  IMAD.WIDE R26, R60, 0x2, R28 ;  /* 0x000000023c1a7825 */ /* 0x001fca00078e021c */
[----:B------:R0:W-:Y:S04]  /*20bf0*/  STL.64 [R1+0x2e70], R26 ;  /* 0x002e701a01007387 */ /* 0x0001e80000100a00 */
[----:B0-----:R-:W4:Y:S04]  /*20c00*/  LDL.LU.64 R26, [R1+0x4078] ;  /* 0x00407800011a7983 */ /* 0x001f280000300a00 */
[----:B---3--:R2:W-:Y:S02]  /*20c10*/  STL.64 [R1+0x4008], R60 ;  /* 0x0040083c01007387 */ /* 0x0085e40000100a00 */
[----:B--2---:R-:W-:-:S05]  /*20c20*/  IMAD.WIDE R60, R2, 0x2, R28 ;  /* 0x00000002023c7825 */ /* 0x004fca00078e021c */
[----:B------:R0:W-:Y:S04]  /*20c30*/  STL.64 [R1+0x2e90], R60 ;  /* 0x002e903c01007387 */ /* 0x0001e80000100a00 */
[----:B------:R1:W-:Y:S01]  /*20c40*/  STL.64 [R1+0x4010], R2 ;  /* 0x0040100201007387 */ /* 0x0003e20000100a00 */
[----:B0-----:R-:W-:-:S05]  /*20c50*/  IMAD.WIDE R60, R3, 0x2, R28 ;  /* 0x00000002033c7825 */ /* 0x001fca00078e021c */
[----:B------:R0:W-:Y:S01]  /*20c60*/  STL.64 [R1+0x2eb0], R60 ;  /* 0x002eb03c01007387 */ /* 0x0001e20000100a00 */
[----:B-1----:R-:W-:-:S03]  /*20c70*/  IMAD.WIDE R2, R5, 0x2, R28 ;  /* 0x0000000205027825 */ /* 0x002fc600078e021c */
[----:B------:R1:W-:Y:S01]  /*20c80*/  STL.64 [R1+0x4018], R4 ;  /* 0x0040180401007387 */ /* 0x0003e20000100a00 */
[----:B0-----:R-:W-:-:S04]  /*20c90*/  IMAD.WIDE R60, R4, 0x2, R28 ;  /* 0x00000002043c7825 */ /* 0x001fc800078e021c */
[--C-:B-1----:R-:W-:Y:S01]  /*20ca0*/  IMAD.WIDE R4, R6, 0x2, R28.reuse ;  /* 0x0000000206047825 */ /* 0x102fe200078e021c */
[----:B------:R-:W-:Y:S04]  /*20cb0*/  STL.64 [R1+0x2ed0], R60 ;  /* 0x002ed03c01007387 */ /* 0x000fe80000100a00 */
        /* <DEDUP_REMOVED lines=55> */
[----:B-1----:R-:W-:-:S04]  /*21030*/  IMAD.WIDE R4, R36, 0x2, R28 ;  /* 0x0000000224047825 */ /* 0x002fc800078e021c */
[--C-:B------:R-:W-:Y:S01]  /*21040*/  IMAD.WIDE R6, R38, 0x2, R28.reuse ;  /* 0x0000000226067825 */ /* 0x100fe200078e021c */
[----:B------:R1:W-:Y:S03]  /*21050*/  STL.64 [R1+0x31d0], R4 ;  /* 0x0031d00401007387 */ /* 0x0003e60000100a00 */
        /* <DEDUP_REMOVED lines=15> */
[----:B------:R1:W-:Y:S04]  /*21150*/  STL.64 [R1+0x32d0], R6 ;  /* 0x0032d00601007387 */ /* 0x0003e80000100a00 */
[----:B------:R-:W4:Y:S01]  /*21160*/  LDL.LU R17, [R1+0x230] ;  /* 0x0002300001117983 */ /* 0x000f220000300800 */
[----:B0-----:R-:W-:-:S03]  /*21170*/  IMAD.WIDE R2, R46, 0x2, R28 ;  /* 0x000000022e027825 */ /* 0x001fc600078e021c */
[----:B------:R0:W-:Y:S04]  /*21180*/  STL.64 [R1+0x32f0], R4 ;  /* 0x0032f00401007387 */ /* 0x0001e80000100a00 */
[----:B------:R-:W2:Y:S04]  /*21190*/  LDL.LU R14, [R1+0x234] ;  /* 0x00023400010e7983 */ /* 0x000ea80000300800 */
[----:B------:R3:W-:Y:S04]  /*211a0*/  STL.64 [R1+0x3310], R2 ;  /* 0x0033100201007387 */ /* 0x0007e80000100a00 */
        /* <DEDUP_REMOVED lines=8> */
[----:B------:R-:W2:Y:S04]  /*21230*/  LDL.LU R7, [R1+0x258] ;  /* 0x0002580001077983 */ /* 0x000ea80000300800 */
[----:B0-----:R-:W2:Y:S04]  /*21240*/  LDL.LU R4, [R1+0x25c] ;  /* 0x00025c0001047983 */ /* 0x001ea80000300800 */
[----:B------:R-:W2:Y:S04]  /*21250*/  LDL.LU R5, [R1+0x260] ;  /* 0x0002600001057983 */ /* 0x000ea80000300800 */
[----:B---3--:R-:W3:Y:S04]  /*21260*/  LDL.LU R2, [R1+0x514] ;  /* 0x0005140001027983 */ /* 0x008ee80000300800 */
[----:B------:R-:W3:Y:S04]  /*21270*/  LDL.LU R3, [R1+0x51c] ;  /* 0x00051c0001037983 */ /* 0x000ee80000300800 */
[----:B------:R-:W3:Y:S04]  /*21280*/  LDL.LU R60, [R1+0x524] ;  /* 0x00052400013c7983 */ /* 0x000ee80000300800 */
[----:B------:R-:W3:Y:S01]  /*21290*/  LDL.LU R61, [R1+0x52c] ;  /* 0x00052c00013d7983 */ /* 0x000ee20000300800 */
[----:B------:R-:W-:-:S04]  /*212a0*/  IMAD.WIDE R18, R47, 0x2, R28 ;  /* 0x000000022f127825 */ /* 0x000fc800078e021c */
        /* <DEDUP_REMOVED lines=24> */
[----:B-1----:R-:W-:Y:S01]  /*21430*/  IMAD.WIDE R22, R0, 0x2, R28 ;  /* 0x0000000200167825 */ /* 0x002fe200078e021c */
[----:B------:R2:W-:Y:S04]  /*21440*/  STL.64 [R1+0x34c8], R18 ;  /* 0x0034c81201007387 */ /* 0x0005e80000100a00 */
[----:B------:R-:W-:Y:S01]  /*21450*/  STL.64 [R1+0x34b8], R22 ;  /* 0x0034b81601007387 */ /* 0x000fe20000100a00 */
[----:B----4-:R-:W-:-:S05]  /*21460*/  IMAD.WIDE R20, R17, 0x2, R26 ;  /* 0x0000000211147825 */ /* 0x010fca00078e021a */
[----:B------:R-:W-:Y:S01]  /*21470*/  STL.64 [R1+0x2c0], R20 ;  /* 0x0002c01401007387 */ /* 0x000fe20000100a00 */
[----:B--2---:R-:W-:-:S04]  /*21480*/  IMAD.WIDE R18, R14, 0x2, R26 ;  /* 0x000000020e127825 */ /* 0x004fc800078e021a */
        /* <DEDUP_REMOVED lines=34> */
[----:B------:R-:W2:Y:S04]  /*216b0*/  LDL.LU R34, [R1+0x554] ;  /* 0x0005540001227983 */ /* 0x000ea80000300800 */
[----:B------:R3:W-:Y:S04]  /*216c0*/  STL.64 [R1+0x230], R2 ;  /* 0x0002300201007387 */ /* 0x0007e80000100a00 */
        /* <DEDUP_REMOVED lines=20> */
[----:B------:R-:W4:Y:S04]  /*21810*/  LDL.LU R7, [R1+0x4e4] ;  /* 0x0004e40001077983 */ /* 0x000f280000300800 */
[----:B-1----:R-:W4:Y:S04]  /*21820*/  LDL.LU R4, [R1+0x4e0] ;  /* 0x0004e00001047983 */ /* 0x002f280000300800 */
[----:B------:R-:W4:Y:S04]  /*21830*/  LDL.LU R5, [R1+0x4dc] ;  /* 0x0004dc0001057983 */ /* 0x000f280000300800 */
[----:B---3--:R-:W3:Y:S04]  /*21840*/  LDL.LU R2, [R1+0x4d8] ;  /* 0x0004d80001027983 */ /* 0x008ee80000300800 */
[----:B------:R-:W3:Y:S04]  /*21850*/  LDL.LU R3, [R1+0x4d4] ;  /* 0x0004d40001037983 */ /* 0x000ee80000300800 */
[----:B------:R-:W3:Y:S04]  /*21860*/  LDL.LU R60, [R1+0x4d0] ;  /* 0x0004d000013c7983 */ /* 0x000ee80000300800 */
[----:B------:R-:W3:Y:S01]  /*21870*/  LDL.LU R61, [R1+0x4cc] ;  /* 0x0004cc00013d7983 */ /* 0x000ee20000300800 */
[----:B------:R-:W-:-:S04]  /*21880*/  IMAD.WIDE R32, R33, 0x2, R26 ;  /* 0x0000000221207825 */ /* 0x000fc800078e021a */
[--C-:B------:R-:W-:Y:S01]  /*21890*/  IMAD.WIDE R30, R31, 0x2, R26.reuse ;  /* 0x000000021f1e7825 */ /* 0x100fe200078e021a */
[----:B------:R4:W-:Y:S04]  /*218a0*/  STL.64 [R1+0x3ff0], R32 ;  /* 0x003ff02001007387 */ /* 0x0009e80000100a00 */
[----:B------:R0:W-:Y:S01]  /*218b0*/  STL.64 [R1+0x3ff8], R30 ;  /* 0x003ff81e01007387 */ /* 0x0001e20000100a00 */
[----:B--2---:R-:W-:-:S05]  /*218c0*/  IMAD.WIDE R28, R34, 0x2, R26 ;  /* 0x00000002221c7825 */ /* 0x004fca00078e021a */
[----:B------:R1:W-:Y:S01]  /*218d0*/  STL.64 [R1+0x4000], R28 ;  /* 0x0040001c01007387 */ /* 0x0003e20000100a00 */
[----:B----4-:R-:W-:-:S04]  /*218e0*/  IMAD.WIDE R32, R35, 0x2, R26 ;  /* 0x0000000223207825 */ /* 0x010fc800078e021a */
[--C-:B0-----:R-:W-:Y:S01]  /*218f0*/  IMAD.WIDE R30, R24, 0x2, R26.reuse ;  /* 0x00000002181e7825 */ /* 0x101fe200078e021a */
[----:B------:R-:W-:Y:S03]  /*21900*/  STL.64 [R1+0x558], R32 ;  /* 0x0005582001007387 */ /* 0x000fe60000100a00 */
        /* <DEDUP_REMOVED lines=45> */
[----:B------:R0:W-:Y:S03]  /*21be0*/  STL.64 [R1+0x4d8], R8 ;  /* 0x0004d80801007387 */ /* 0x0001e60000100a00 */
[--C-:B-1----:R-:W-:Y:S01]  /*21bf0*/  IMAD.WIDE R4, R60, 0x2, R26.reuse ;  /* 0x000000023c047825 */ /* 0x102fe200078e021a */
[----:B------:R1:W-:Y:S03]  /*21c00*/  STL.64 [R1+0x7a8], R6 ;  /* 0x0007a80601007387 */ /* 0x0003e60000100a00 */
[--C-:B------:R-:W-:Y:S01]  /*21c10*/  IMAD.WIDE R2, R61, 0x2, R26.reuse ;  /* 0x000000023d027825 */ /* 0x100fe200078e021a */
[----:B------:R-:W2:Y:S04]  /*21c20*/  LDL.LU R31, [R1+0x4c8] ;  /* 0x0004c800011f7983 */ /* 0x000ea80000300800 */
[----:B------:R3:W-:Y:S04]  /*21c30*/  STL.64 [R1+0x4d0], R4 ;  /* 0x0004d00401007387 */ /* 0x0007e80000100a00 */
[----:B------:R-:W4:Y:S04]  /*21c40*/  LDL.LU R32, [R1+0x4c4] ;  /* 0x0004c40001207983 */ /* 0x000f280000300800 */
        /* <DEDUP_REMOVED lines=27> */
[----:B------:R-:W3:Y:S04]  /*21e00*/  LDL.LU R3, [R1+0x1f8] ;  /* 0x0001f80001037983 */ /* 0x000ee80000300800 */
[----:B------:R-:W3:Y:S04]  /*21e10*/  LDL.LU R60, [R1+0x1f4] ;  /* 0x0001f400013c7983 */ /* 0x000ee80000300800 */
[----:B------:R-:W3:Y:S01]  /*21e20*/  LDL.LU R61, [R1+0x1f0] ;  /* 0x0001f000013d7983 */ /* 0x000ee20000300800 */
[----:B--2---:R-:W-:-:S04]  /*21e30*/  IMAD.WIDE R30, R31, 0x2, R26 ;  /* 0x000000021f1e7825 */ /* 0x004fc800078e021a */
[--C-:B----4-:R-:W-:Y:S01]  /*21e40*/  IMAD.WIDE R28, R32, 0x2, R26.reuse ;  /* 0x00000002201c7825 */ /* 0x110fe200078e021a */
[----:B------:R0:W-:Y:S04]  /*21e50*/  STL.64 [R1+0x4c8], R30 ;  /* 0x0004c81e01007387 */ /* 0x0001e80000100a00 */
[----:B------:R1:W-:Y:S01]  /*21e60*/  STL.64 [R1+0x800], R28 ;  /* 0x0008001c01007387 */ /* 0x0003e20000100a00 */
[----:B0-----:R-:W-:-:S04]  /*21e70*/  IMAD.WIDE R30, R33, 0x2, R26 ;  /* 0x00000002211e7825 */ /* 0x001fc800078e021a */
[--C-:B-1----:R-:W-:Y:S01]  /*21e80*/  IMAD.WIDE R28, R34, 0x2, R26.reuse ;  /* 0x00000002221c7825 */ /* 0x102fe200078e021a */
[----:B------:R0:W-:Y:S03]  /*21e90*/  STL.64 [R1+0x4c0], R30 ;  /* 0x0004c01e01007387 */ /* 0x0001e60000100a00 */
[--C-:B------:R-:W-:Y:S01]  /*21ea0*/  IMAD.WIDE R32, R35, 0x2, R26.reuse ;  /* 0x0000000223207825 */ /* 0x100fe200078e021a */
[----:B------:R1:W-:Y:S04]  /*21eb0*/  STL.64 [R1+0x838], R28 ;  /* 0x0008381c01007387 */ /* 0x0003e80000100a00 */
[----:B------:R-:W-:Y:S01]  /*21ec0*/  STL.64 [R1+0x4b8], R32 ;  /* 0x0004b82001007387 */ /* 0x000fe20000100a00 */
        /* <DEDUP_REMOVED lines=39> */
[--C-:B---3--:R-:W-:Y:S01]  /*22140*/  IMAD.WIDE R6, R4, 0x2, R26.reuse ;  /* 0x0000000204067825 */ /* 0x108fe200078e021a */
        /* <DEDUP_REMOVED lines=288> */
[----:B------:R-:W2:Y:S01]  /*23350*/  LDL.LU R24, [R1+0x78] ;  /* 0x0000780001187983 */ /* 0x000ea20000300800 */
[----:B------:R-:W-:-:S03]  /*23360*/  IMAD.WIDE R2, R61, 0x2, R26 ;  /* 0x000000023d027825 */ /* 0x000fc600078e021a */
        /* <DEDUP_REMOVED lines=31> */
[----:B------:R-:W3:Y:S01]  /*23560*/  LDL.LU R33, [R1] ;  /* 0x0000000001217983 */ /* 0x000ee20000300800 */
[----:B--2---:R-:W-:-:S05]  /*23570*/  IMAD.WIDE R34, R24, 0x2, R26 ;  /* 0x0000000218227825 */ /* 0x004fca00078e021a */
[----:B------:R0:W-:Y:S01]  /*23580*/  STL.64 [R1+0x78], R34 ;  /* 0x0000782201007387 */ /* 0x0001e20000100a00 */
[----:B----4-:R-:W-:-:S03]  /*23590*/  IMAD.WIDE R24, R25, 0x2, R26 ;  /* 0x0000000219187825 */ /* 0x010fc600078e021a */
[----:B0-----:R-:W2:Y:S04]  /*235a0*/  LDL.LU.64 R34, [R1+0x4070] ;  /* 0x0040700001227983 */ /* 0x001ea80000300a00 */
        /* <DEDUP_REMOVED lines=46> */
[----:B---3--:R-:W-:-:S04]  /*23890*/  IMAD.WIDE R6, R4, 0x2, R26 ;  /* 0x0000000204067825 */ /* 0x008fc800078e021a */
        /* <DEDUP_REMOVED lines=13> */
[----:B------:R0:W-:Y:S04]  /*23970*/  STL.64 [R1+0x1698], R60 ;  /* 0x0016983c01007387 */ /* 0x0001e80000100a00 */
[----:B0-----:R-:W3:Y:S01]  /*23980*/  LDL.LU.64 R60, [R1+0x4008] ;  /* 0x00400800013c7983 */ /* 0x001ee20000300a00 */
[----:B------:R-:W-:-:S05]  /*23990*/  IMAD.WIDE R28, R29, 0x2, R26 ;  /* 0x000000021d1c7825 */ /* 0x000fca00078e021a */
[----:B------:R0:W-:Y:S02]  /*239a0*/  STL.64 [R1+0x10], R28 ;  /* 0x0000101c01007387 */ /* 0x0001e40000100a00 */
[----:B0-----:R-:W-:-:S05]  /*239b0*/  IMAD.WIDE R28, R30, 0x2, R26 ;  /* 0x000000021e1c7825 */ /* 0x001fca00078e021a */
[----:B------:R0:W-:Y:S02]  /*239c0*/  STL.64 [R1+0x16c8], R28 ;  /* 0x0016c81c01007387 */ /* 0x0001e40000100a00 */
[----:B0-----:R-:W-:-:S04]  /*239d0*/  IMAD.WIDE R28, R31, 0x2, R26 ;  /* 0x000000021f1c7825 */ /* 0x001fc800078e021a */
[--C-:B------:R-:W-:Y:S01]  /*239e0*/  IMAD.WIDE R30, R32, 0x2, R26.reuse ;  /* 0x00000002201e7825 */ /* 0x100fe200078e021a */
[----:B------:R0:W-:Y:S04]  /*239f0*/  STL.64 [R1+0x8], R28 ;  /* 0x0000081c01007387 */ /* 0x0001e80000100a00 */
[----:B------:R1:W-:Y:S01]  /*23a00*/  STL.64 [R1+0x16f0], R30 ;  /* 0x0016f01e01007387 */ /* 0x0003e20000100a00 */
[----:B0-----:R-:W-:-:S03]  /*23a10*/  IMAD.WIDE R28, R33, 0x2, R26 ;  /* 0x00000002211c7825 */ /* 0x001fc600078e021a */
[----:B---3--:R-:W-:Y:S01]  /*23a20*/  STL [R1+0x3f98], R61 ;  /* 0x003f983d01007387 */ /* 0x008fe20000100800 */
[----:B-1----:R-:W-:-:S03]  /*23a30*/  IMAD.WIDE R30, R60, 0x2, R26 ;  /* 0x000000023c1e7825 */ /* 0x002fc600078e021a */
[----:B------:R2:W-:Y:S04]  /*23a40*/  STL.64 [R1], R28 ;  /* 0x0000001c01007387 */ /* 0x0005e80000100a00 */
[----:B------:R-:W-:Y:S01]  /*23a50*/  STL.64 [R1+0x1728], R30 ;  /* 0x0017281e01007387 */ /* 0x000fe20000100a00 */
[----:B--2---:R-:W-:-:S04]  /*23a60*/  IMAD.WIDE R28, R2, 0x2, R26 ;  /* 0x00000002021c7825 */ /* 0x004fc800078e021a */
[----:B------:R-:W-:-:S05]  /*23a70*/  IMAD.WIDE R2, R3, 0x2, R26 ;  /* 0x0000000203027825 */ /* 0x000fca00078e021a */
[----:B------:R4:W-:Y:S04]  /*23a80*/  STL.64 [R1+0x3fd8], R2 ;  /* 0x003fd80201007387 */ /* 0x0009e80000100a00 */
[----:B------:R-:W-:Y:S01]  /*23a90*/  STL.64 [R1+0x1748], R28 ;  /* 0x0017481c01007387 */ /* 0x000fe20000100a00 */
[----:B----4-:R-:W-:-:S04]  /*23aa0*/  IMAD.WIDE R2, R4, 0x2, R26 ;  /* 0x0000000204027825 */ /* 0x010fc800078e021a */
[----:B------:R-:W-:-:S05]  /*23ab0*/  IMAD.WIDE R4, R5, 0x2, R26 ;  /* 0x0000000205047825 */ /* 0x000fca00078e021a */
[----:B------:R-:W-:Y:S04]  /*23ac0*/  STL.64 [R1+0x3fe0], R4 ;  /* 0x003fe00401007387 */ /* 0x000fe80000100a00 */
[----:B------:R0:W-:Y:S02]  /*23ad0*/  STL.64 [R1+0x1780], R2 ;  /* 0x0017800201007387 */ /* 0x0001e40000100a00 */
[----:B0-----:R-:W-:-:S04]  /*23ae0*/  IMAD.WIDE R2, R6, 0x2, R26 ;  /* 0x0000000206027825 */ /* 0x001fc800078e021a */
        /* <DEDUP_REMOVED lines=22> */
[----:B------:R0:W-:Y:S01]  /*23c50*/  STL.64 [R1+0x3058], R2 ;  /* 0x0030580201007387 */ /* 0x0001e20000100a00 */
[----:B------:R-:W-:-:S04]  /*23c60*/  IMAD.WIDE R4, R22, 0x2, R26 ;  /* 0x0000000216047825 */ /* 0x000fc800078e021a */
[----:B0-----:R-:W-:-:S04]  /*23c70*/  IMAD.WIDE R2, R18, 0x2, R26 ;  /* 0x0000000212027825 */ /* 0x001fc800078e021a */
[----:B------:R-:W-:-:S05]  /*23c80*/  IMAD.WIDE R18, R19, 0x2, R26 ;  /* 0x0000000213127825 */ /* 0x000fca00078e021a */
[----:B------:R-:W-:Y:S04]  /*23c90*/  STL.64 [R1+0x3fd0], R18 ;  /* 0x003fd01201007387 */ /* 0x000fe80000100a00 */
[----:B------:R0:W-:Y:S02]  /*23ca0*/  STL.64 [R1+0x3098], R2 ;  /* 0x0030980201007387 */ /* 0x0001e40000100a00 */
[----:B0-----:R-:W-:-:S04]  /*23cb0*/  IMAD.WIDE R2, R20, 0x2, R26 ;  /* 0x0000000214027825 */ /* 0x001fc800078e021a */
[----:B------:R-:W-:-:S05]  /*23cc0*/  IMAD.WIDE R20, R21, 0x2, R26 ;  /* 0x0000000215147825 */ /* 0x000fca00078e021a */
[----:B------:R-:W-:Y:S04]  /*23cd0*/  STL.64 [R1+0x3fe8], R20 ;  /* 0x003fe81401007387 */ /* 0x000fe80000100a00 */
[----:B------:R0:W-:Y:S04]  /*23ce0*/  STL.64 [R1+0x30d8], R2 ;  /* 0x0030d80201007387 */ /* 0x0001e80000100a00 */
[----:B------:R1:W-:Y:S01]  /*23cf0*/  STL.64 [R1+0x3118], R4 ;  /* 0x0031180401007387 */ /* 0x0003e20000100a00 */
[----:B0-----:R-:W-:-:S04]  /*23d00*/  IMAD.WIDE R2, R24, 0x2, R26 ;  /* 0x0000000218027825 */ /* 0x001fc800078e021a */
[--C-:B-1----:R-:W-:Y:S01]  /*23d10*/  IMAD.WIDE R4, R34, 0x2, R26.reuse ;  /* 0x0000000222047825 */ /* 0x102fe200078e021a */
[----:B------:R0:W-:Y:S04]  /*23d20*/  STL.64 [R1+0x3158], R2 ;  /* 0x0031580201007387 */ /* 0x0001e80000100a00 */
[----:B------:R1:W-:Y:S01]  /*23d30*/  STL.64 [R1+0x3198], R4 ;  /* 0x0031980401007387 */ /* 0x0003e20000100a00 */
[----:B0-----:R-:W-:-:S04]  /*23d40*/  IMAD.WIDE R2, R36, 0x2, R26 ;  /* 0x0000000224027825 */ /* 0x001fc800078e021a */
[--C-:B-1----:R-:W-:Y:S01]  /*23d50*/  IMAD.WIDE R4, R38, 0x2, R26.reuse ;  /* 0x0000000226047825 */ /* 0x102fe200078e021a */
[----:B------:R0:W-:Y:S04]  /*23d60*/  STL.64 [R1+0x31d8], R2 ;  /* 0x0031d80201007387 */ /* 0x0001e80000100a00 */
[----:B------:R1:W-:Y:S04]  /*23d70*/  STL.64 [R1+0x3218], R4 ;  /* 0x0032180401007387 */ /* 0x0003e80000100a00 */
[----:B------:R-:W2:Y:S01]  /*23d80*/  LDL.LU.64 R30, [R1+0x488] ;  /* 0x00048800011e7983 */ /* 0x000ea20000300a00 */
[----:B0-----:R-:W-:-:S04]  /*23d90*/  IMAD.WIDE R2, R40, 0x2, R26 ;  /* 0x0000000228027825 */ /* 0x001fc800078e021a */
[--C-:B-1----:R-:W-:Y:S01]  /*23da0*/  IMAD.WIDE R4, R42, 0x2, R26.reuse ;  /* 0x000000022a047825 */ /* 0x102fe200078e021a */
[----:B------:R0:W-:Y:S04]  /*23db0*/  STL.64 [R1+0x3258], R2 ;  /* 0x0032580201007387 */ /* 0x0001e80000100a00 */
[----:B0-----:R-:W3:Y:S04]  /*23dc0*/  LDL.LU.64 R2, [R1+0x3f0] ;  /* 0x0003f00001027983 */ /* 0x001ee80000300a00 */
[----:B------:R0:W-:Y:S04]  /*23dd0*/  STL.64 [R1+0x3298], R4 ;  /* 0x0032980401007387 */ /* 0x0001e80000100a00 */
[----:B------:R-:W4:Y:S01]  /*23de0*/  LDL.LU.64 R16, [R1+0x358] ;  /* 0x0003580001107983 */ /* 0x000f220000300a00 */
[----:B0-----:R-:W-:-:S05]  /*23df0*/  IMAD.WIDE R4, R44, 0x2, R26 ;  /* 0x000000022c047825 */ /* 0x001fca00078e021a */
        /* <DEDUP_REMOVED lines=14> */
[----:B------:R-:W-:-:S03]  /*23ee0*/  IMAD.WIDE R6, R55, 0x2, R26 ;  /* 0x0000000237067825 */ /* 0x000fc600078e021a */
[----:B0-----:R-:W4:Y:S04]  /*23ef0*/  LDL.LU.64 R4, [R1+0x478] ;  /* 0x0004780001047983 */ /* 0x001f280000300a00 */
[----:B------:R0:W-:Y:S01]  /*23f00*/  STL.64 [R1+0x3420], R6 ;  /* 0x0034200601007387 */ /* 0x0001e20000100a00 */
[----:B------:R-:W-:-:S03]  /*23f10*/  IMAD.WIDE R18, R58, 0x2, R26 ;  /* 0x000000023a127825 */ /* 0x000fc600078e021a */
[----:B0-----:R-:W4:Y:S01]  /*23f20*/  LDL.LU.64 R6, [R1+0x3e0] ;  /* 0x0003e00001067983 */ /* 0x001f220000300a00 */
[----:B------:R-:W-:-:S03]  /*23f30*/  IMAD.WIDE R60, R56, 0x2, R26 ;  /* 0x00000002383c7825 */ /* 0x000fc600078e021a */
[----:B------:R-:W4:Y:S01]  /*23f40*/  LDL.LU.64 R28, [R1+0x348] ;  /* 0x00034800011c7983 */ /* 0x000f220000300a00 */
[----:B------:R-:W-:-:S03]  /*23f50*/  IMAD.WIDE R22, R23, 0x2, R26 ;  /* 0x0000000217167825 */ /* 0x000fc600078e021a */
[----:B------:R-:W-:Y:S01]  /*23f60*/  STL.64 [R1+0x3480], R18 ;  /* 0x0034801201007387 */ /* 0x000fe20000100a00 */
[----:B------:R-:W-:-:S04]  /*23f70*/  IMAD.WIDE R24, R25, 0x2, R26 ;  /* 0x0000000219187825 */ /* 0x000fc800078e021a */
        /* <DEDUP_REMOVED lines=13> */
[----:B------:R-:W-:Y:S01]  /*24050*/  IMAD.WIDE R26, R0, 0x2, R26 ;  /* 0x00000002001a7825 */ /* 0x000fe200078e021a */
[----:B--2---:R0:W-:Y:S03]  /*24060*/  STL [R1+0x3f80], R30 ;  /* 0x003f801e01007387 */ /* 0x0041e60000100800 */
[----:B------:R-:W-:Y:S02]  /*24070*/  IMAD.MOV.U32 R0, RZ, RZ, R31 ;  /* 0x000000ffff007224 */ /* 0x000fe400078e001f */
[----:B0-----:R-:W2:Y:S04]  /*24080*/  LDL.LU.64 R30, [R1+0x2b0] ;  /* 0x0002b000011e7983 */ /* 0x001ea80000300a00 */
[----:B------:R0:W-:Y:S04]  /*24090*/  STL [R1+0x3f78], R0 ;  /* 0x003f780001007387 */ /* 0x0001e80000100800 */
[----:B---3--:R1:W-:Y:S01]  /*240a0*/  STL [R1+0x3f7c], R2 ;  /* 0x003f7c0201007387 */ /* 0x0083e20000100800 */
[----:B0-----:R-:W-:-:S03]  /*240b0*/  IMAD.MOV.U32 R0, RZ, RZ, R3 ;  /* 0x000000ffff007224 */ /* 0x001fc600078e0003 */
[----:B-1----:R-:W3:Y:S04]  /*240c0*/  LDL.LU.64 R2, [R1+0x470] ;  /* 0x0004700001027983 */ /* 0x002ee80000300a00 */
[----:B------:R0:W-:Y:S04]  /*240d0*/  STL [R1+0x3f70], R0 ;  /* 0x003f700001007387 */ /* 0x0001e80000100800 */
[----:B----4-:R1:W-:Y:S01]  /*240e0*/  STL [R1+0x3f74], R16 ;  /* 0x003f741001007387 */ /* 0x0103e20000100800 */
[----:B0-----:R-:W-:-:S03]  /*240f0*/  IMAD.MOV.U32 R0, RZ, RZ, R17 ;  /* 0x000000ffff007224 */ /* 0x001fc600078e0011 */
[----:B-1----:R-:W4:Y:S04]  /*24100*/  LDL.LU.64 R16, [R1+0x3d8] ;  /* 0x0003d80001107983 */ /* 0x002f280000300a00 */
[----:B------:R0:W-:Y:S04]  /*24110*/  STL [R1+0x3f68], R0 ;  /* 0x003f680001007387 */ /* 0x0001e80000100800 */
[----:B------:R1:W-:Y:S01]  /*24120*/  STL [R1+0x3f6c], R14 ;  /* 0x003f6c0e01007387 */ /* 0x0003e20000100800 */
        /* <DEDUP_REMOVED lines=8> */
[----:B0-----:R-:W-:-:S03]  /*241b0*/  MOV R0, R33 ;  /* 0x0000002100007202 */ /* 0x001fc60000000f00 */
        /* <DEDUP_REMOVED lines=22> */
[----:B--2---:R1:W-:Y:S01]  /*24320*/  STL [R1+0x3f2c], R30 ;  /* 0x003f2c1e01007387 */ /* 0x0043e20000100800 */
[----:B0-----:R-:W-:-:S03]  /*24330*/  IMAD.MOV.U32 R0, RZ, RZ, R31 ;  /* 0x000000ffff007224 */ /* 0x001fc600078e001f */
[----:B-1----:R-:W2:Y:S04]  /*24340*/  LDL.LU.64 R30, [R1+0x330] ;  /* 0x00033000011e7983 */ /* 0x002ea80000300a00 */
        /* <DEDUP_REMOVED lines=46> */
[----:B0-----:R-:W-:-:S03]  /*24630*/  MOV R0, R3 ;  /* 0x0000000300007202 */ /* 0x001fc60000000f00 */
        /* <DEDUP_REMOVED lines=46> */
[----:B----4-:R-:W-:Y:S04]  /*24920*/  STL [R1+0x3e6c], R16 ;  /* 0x003e6c1001007387 */ /* 0x010fe80000100800 */
[----:B------:R-:W4:Y:S01]  /*24930*/  LDL.LU.64 R18, [R1+0x300] ;  /* 0x0003000001127983 */ /* 0x000f220000300a00 */
[----:B0-----:R-:W-:-:S05]  /*24940*/  IMAD.MOV.U32 R0, RZ, RZ, R17 ;  /* 0x000000ffff007224 */ /* 0x001fca00078e0011 */
        /* <DEDUP_REMOVED lines=21> */
[----:B------:R1:W-:Y:S04]  /*24aa0*/  STL [R1+0x3e3c], R4 ;  /* 0x003e3c0401007387 */ /* 0x0003e80000100800 */
[----:B------:R-:W4:Y:S01]  /*24ab0*/  LDL.LU.64 R16, [R1+0x420] ;  /* 0x0004200001107983 */ /* 0x000f220000300a00 */
[----:B0-----:R-:W-:-:S03]  /*24ac0*/  MOV R0, R5 ;  /* 0x0000000500007202 */ /* 0x001fc60000000f00 */
[----:B------:R-:W-:Y:S04]  /*24ad0*/  STL [R1+0x3e34], R6 ;  /* 0x003e340601007387 */ /* 0x000fe80000100800 */
[----:B------:R0:W-:Y:S04]  /*24ae0*/  STL [R1+0x3e30], R0 ;  /* 0x003e300001007387 */ /* 0x0001e80000100800 */
[----:B-1----:R-:W4:Y:S01]  /*24af0*/  LDL.LU.64 R4, [R1+0x388] ;  /* 0x0003880001047983 */ /* 0x002f220000300a00 */
[----:B0-----:R-:W-:-:S03]  /*24b00*/  IMAD.MOV.U32 R0, RZ, RZ, R7 ;  /* 0x000000ffff007224 */ /* 0x001fc600078e0007 */
[----:B------:R-:W-:Y:S04]  /*24b10*/  STL [R1+0x3e2c], R28 ;  /* 0x003e2c1c01007387 */ /* 0x000fe80000100800 */
[----:B------:R0:W-:Y:S04]  /*24b20*/  STL [R1+0x3e28], R0 ;  /* 0x003e280001007387 */ /* 0x0001e80000100800 */
[----:B------:R-:W4:Y:S01]  /*24b30*/  LDL.LU.64 R6, [R1+0x2f0] ;  /* 0x0002f00001067983 */ /* 0x000f220000300a00 */
[----:B0-----:R-:W-:-:S03]  /*24b40*/  IMAD.MOV.U32 R0, RZ, RZ, R29 ;  /* 0x000000ffff007224 */ /* 0x001fc600078e001d */
[----:B--2---:R-:W-:Y:S04]  /*24b50*/  STL [R1+0x3e24], R30 ;  /* 0x003e241e01007387 */ /* 0x004fe80000100800 */
[----:B------:R0:W-:Y:S04]  /*24b60*/  STL [R1+0x3e20], R0 ;  /* 0x003e200001007387 */ /* 0x0001e80000100800 */
[----:B------:R-:W2:Y:S01]  /*24b70*/  LDL.LU.64 R28, [R1+0x258] ;  /* 0x00025800011c7983 */ /* 0x000ea20000300a00 */
[----:B0-----:R-:W-:-:S03]  /*24b80*/  IMAD.MOV.U32 R0, RZ, RZ, R31 ;  /* 0x000000ffff007224 */ /* 0x001fc600078e001f */
[----:B---3--:R-:W-:Y:S04]  /*24b90*/  STL [R1+0x3e1c], R2 ;  /* 0x003e1c0201007387 */ /* 0x008fe80000100800 */
[----:B------:R0:W-:Y:S04]  /*24ba0*/  STL [R1+0x3e18], R0 ;  /* 0x003e180001007387 */ /* 0x0001e80000100800 */
[----:B------:R-:W3:Y:S01]  /*24bb0*/  LDL.LU.64 R30, [R1+0x418] ;  /* 0x00041800011e7983 */ /* 0x000ee20000300a00 */
[----:B0-----:R-:W-:-:S03]  /*24bc0*/  IMAD.MOV.U32 R0, RZ, RZ, R3 ;  /* 0x000000ffff007224 */ /* 0x001fc600078e0003 */
[----:B----4-:R-:W-:Y:S04]  /*24bd0*/  STL [R1+0x3e14], R18 ;  /* 0x003e141201007387 */ /* 0x010fe80000100800 */
[----:B------:R0:W-:Y:S04]  /*24be0*/  STL [R1+0x3e10], R0 ;  /* 0x003e100001007387 */ /* 0x0001e80000100800 */
[----:B------:R-:W4:Y:S01]  /*24bf0*/  LDL.LU.64 R2, [R1+0x380] ;  /* 0x0003800001027983 */ /* 0x000f220000300a00 */
[----:B0-----:R-:W-:-:S03]  /*24c00*/  IMAD.MOV.U32 R0, RZ, RZ, R19 ;  /* 0x000000ffff007224 */ /* 0x001fc600078e0013 */
[----:B------:R-:W-:Y:S04]  /*24c10*/  STL [R1+0x3e0c], R14 ;  /* 0x003e0c0e01007387 */ /* 0x000fe80000100800 */
[----:B------:R0:W-:Y:S02]  /*24c20*/  STL [R1+0x3e08], R0 ;  /* 0x003e080001007387 */ /* 0x0001e40000100800 */
[----:B0-----:R-:W-:Y:S02]  /*24c30*/  IMAD.MOV.U32 R0, RZ, RZ, R15 ;  /* 0x000000ffff007224 */ /* 0x001fe400078e000f */
[----:B------:R-:W4:Y:S04]  /*24c40*/  LDL.LU.64 R14, [R1+0x2e8] ;  /* 0x0002e800010e7983 */ /* 0x000f280000300a00 */
        /* <DEDUP_REMOVED lines=39> */
[----:B------:R-:W4:Y:S04]  /*24ec0*/  LDL.LU.64 R2, [R1+0x400] ;  /* 0x0004000001027983 */ /* 0x000f280000300a00 */
[----:B------:R0:W-:Y:S04]  /*24ed0*/  STL [R1+0x3db0], R0 ;  /* 0x003db00001007387 */ /* 0x0001e80000100800 */
[----:B------:R-:W-:Y:S01]  /*24ee0*/  STL [R1+0x3db4], R14 ;  /* 0x003db40e01007387 */ /* 0x000fe20000100800 */
[----:B0-----:R-:W-:-:S03]  /*24ef0*/  IMAD.MOV.U32 R0, RZ, RZ, R15 ;  /* 0x000000ffff007224 */ /* 0x001fc600078e000f */
[----:B------:R-:W4:Y:S04]  /*24f00*/  LDL.LU.64 R16, [R1+0x368] ;  /* 0x0003680001107983 */ /* 0x000f280000300a00 */
[----:B------:R0:W-:Y:S04]  /*24f10*/  STL [R1+0x3da8], R0 ;  /* 0x003da80001007387 */ /* 0x0001e80000100800 */
[----:B------:R-:W-:Y:S01]  /*24f20*/  STL [R1+0x3dac], R8 ;  /* 0x003dac0801007387 */ /* 0x000fe20000100800 */
[----:B0-----:R-:W-:-:S03]  /*24f30*/  MOV R0, R9 ;  /* 0x0000000900007202 */ /* 0x001fc60000000f00 */
[----:B------:R-:W4:Y:S04]  /*24f40*/  LDL.LU.64 R14, [R1+0x2d0] ;  /* 0x0002d000010e7983 */ /* 0x000f280000300a00 */
[----:B------:R0:W-:Y:S04]  /*24f50*/  STL [R1+0x3da0], R0 ;  /* 0x003da00001007387 */ /* 0x0001e80000100800 */
[----:B------:R1:W-:Y:S01]  /*24f60*/  STL [R1+0x3da4], R32 ;  /* 0x003da42001007387 */ /* 0x0003e20000100800 */
[----:B0-----:R-:W-:-:S03]  /*24f70*/  IMAD.MOV.U32 R0, RZ, RZ, R33 ;  /* 0x000000ffff007224 */ /* 0x001fc600078e0021 */
[----:B-1----:R-:W4:Y:S04]  /*24f80*/  LDL.LU.64 R32, [R1+0x238] ;  /* 0x0002380001207983 */ /* 0x002f280000300a00 */
[----:B------:R0:W-:Y:S04]  /*24f90*/  STL [R1+0x3d98], R0 ;  /* 0x003d980001007387 */ /* 0x0001e80000100800 */
[----:B------:R1:W-:Y:S04]  /*24fa0*/  STL [R1+0x3d9c], R12 ;  /* 0x003d9c0c01007387 */ /* 0x0003e80000100800 */
[----:B------:R-:W4:Y:S01]  /*24fb0*/  LDL.LU.64 R8, [R1+0x3f8] ;  /* 0x0003f80001087983 */ /* 0x000f220000300a00 */
[----:B0-----:R-:W-:-:S03]  /*24fc0*/  IMAD.MOV.U32 R0, RZ, RZ, R13 ;  /* 0x000000ffff007224 */ /* 0x001fc600078e000d */
[----:B-1----:R-:W4:Y:S04]  /*24fd0*/  LDL.LU.64 R12, [R1+0x360] ;  /* 0x00036000010c7983 */ /* 0x002f280000300a00 */
[----:B------:R0:W-:Y:S02]  /*24fe0*/  STL [R1+0x3d90], R0 ;  /* 0x003d900001007387 */ /* 0x0001e40000100800 */
[----:B0-----:R-:W-:Y:S02]  /*24ff0*/  IMAD.MOV.U32 R0, RZ, RZ, R11 ;  /* 0x000000ffff007224 */ /* 0x001fe400078e000b */
[----:B------:R0:W-:Y:S04]  /*25000*/  STL [R1+0x3d94], R10 ;  /* 0x003d940a01007387 */ /* 0x0001e80000100800 */
[----:B0-----:R-:W4:Y:S04]  /*25010*/  LDL.LU.64 R10, [R1+0x2c8] ;  /* 0x0002c800010a7983 */ /* 0x001f280000300a00 */
[----:B------:R0:W-:Y:S04]  /*25020*/  STL [R1+0x3d88], R0 ;  /* 0x003d880001007387 */ /* 0x0001e80000100800 */
[----:B------:R-:W-:Y:S04]  /*25030*/  STL [R1+0x3d8c], R18 ;  /* 0x003d8c1201007387 */ /* 0x000fe80000100800 */
[----:B------:R-:W4:Y:S01]  /*25040*/  LDL.LU.64 R20, [R1+0x230] ;  /* 0x0002300001147983 */ /* 0x000f220000300a00 */
[----:B0-----:R-:W-:-:S05]  /*25050*/  IMAD.MOV.U32 R0, RZ, RZ, R19 ;  /* 0x000000ffff007224 */ /* 0x001fca00078e0013 */
[----:B------:R0:W-:Y:S02]  /*25060*/  STL [R1+0x3d80], R0 ;  /* 0x003d800001007387 */ /* 0x0001e40000100800 */
[----:B0-----:R-:W-:Y:S02]  /*25070*/  IMAD.MOV.U32 R0, RZ, RZ, R5 ;  /* 0x000000ffff007224 */ /* 0x001fe400078e0005 */
[----:B------:R-:W-:Y:S04]  /*25080*/  STL [R1+0x3d84], R4 ;  /* 0x003d840401007387 */ /* 0x000fe80000100800 */
[----:B------:R-:W4:Y:S04]  /*25090*/  LDL.LU.64 R18, [R1+0x560] ;  /* 0x0005600001127983 */ /* 0x000f280000300a00 */
[----:B------:R2:W-:Y:S02]  /*250a0*/  STL [R1+0x3d78], R0 ;  /* 0x003d780001007387 */ /* 0x0005e40000100800 */
[----:B--2---:R-:W-:-:S02]  /*250b0*/  IMAD.MOV.U32 R0, RZ, RZ, R7 ;  /* 0x000000ffff007224 */ /* 0x004fc400078e0007 */
[----:B------:R0:W-:Y:S04]  /*250c0*/  STL [R1+0x3d7c], R6 ;  /* 0x003d7c0601007387 */ /* 0x0001e80000100800 */
[----:B------:R-:W2:Y:S04]  /*250d0*/  LDL.LU.64 R4, [R1+0x568] ;  /* 0x0005680001047983 */ /* 0x000ea80000300a00 */
[----:B---3--:R-:W-:Y:S04]  /*250e0*/  STL [R1+0x3d74], R28 ;  /* 0x003d741c01007387 */ /* 0x008fe80000100800 */
[----:B------:R1:W-:Y:S04]  /*250f0*/  STL [R1+0x3d70], R0 ;  /* 0x003d700001007387 */ /* 0x0003e80000100800 */
[----:B0-----:R-:W3:Y:S01]  /*25100*/  LDL.LU.64 R6, [R1+0x570] ;  /* 0x0005700001067983 */ /* 0x001ee20000300a00 */
[----:B-1----:R-:W-:-:S03]  /*25110*/  IMAD.MOV.U32 R0, RZ, RZ, R29 ;  /* 0x000000ffff007224 */ /* 0x002fc600078e001d */
[----:B------:R-:W3:Y:S04]  /*25120*/  LDL.LU.64 R28, [R1+0x4000] ;  /* 0x00400000011c7983 */ /* 0x000ee80000300a00 */
[----:B----4-:R-:W-:Y:S04]  /*25130*/  STL [R1+0x3d6c], R30 ;  /* 0x003d6c1e01007387 */ /* 0x010fe80000100800 */
[----:B------:R0:W-:Y:S02]  /*25140*/  STL [R1+0x3d68], R0 ;  /* 0x003d680001007387 */ /* 0x0001e40000100800 */
[----:B0-----:R-:W-:-:S02]  /*25150*/  IMAD.MOV.U32 R0, RZ, RZ, R31 ;  /* 0x000000ffff007224 */ /* 0x001fc400078e001f */
[----:B------:R-:W4:Y:S04]  /*25160*/  LDL.LU.64 R30, [R1+0x3ff8] ;  /* 0x003ff800011e7983 */ /* 0x000f280000300a00 */
[----:B------:R-:W-:Y:S04]  /*25170*/  STL [R1+0x3d64], R2 ;  /* 0x003d640201007387 */ /* 0x000fe80000100800 */
[----:B------:R0:W-:Y:S02]  /*25180*/  STL [R1+0x3d60], R0 ;  /* 0x003d600001007387 */ /* 0x0001e40000100800 */
[----:B0-----:R-:W-:-:S02]  /*25190*/  IMAD.MOV.U32 R0, RZ, RZ, R3 ;  /* 0x000000ffff007224 */ /* 0x001fc400078e0003 */
        /* <DEDUP_REMOVED lines=13> */
[----:B------:R-:W-:Y:S04]  /*25270*/  STL [R1+0x3d44], R8 ;  /* 0x003d440801007387 */ /* 0x000fe80000100800 */
[----:B------:R0:W-:Y:S04]  /*25280*/  STL [R1+0x3d40], R0 ;  /* 0x003d400001007387 */ /* 0x0001e80000100800 */
[----:B------:R-:W-:Y:S01]  /*25290*/  STL [R1+0x3d3c], R12 ;  /* 0x003d3c0c01007387 */ /* 0x000fe20000100800 */
[----:B0-----:R-:W-:-:S05]  /*252a0*/  IMAD.MOV.U32 R0, RZ, RZ, R9 ;  /* 0x000000ffff007224 */ /* 0x001fca00078e0009 */
[----:B------:R0:W-:Y:S04]  /*252b0*/  STL [R1+0x3d38], R0 ;  /* 0x003d380001007387 */ /* 0x0001e80000100800 */
[----:B------:R-:W4:Y:S01]  /*252c0*/  LDL.LU.64 R8, [R1+0x590] ;  /* 0x0005900001087983 */ /* 0x000f220000300a00 */
        /* <DEDUP_REMOVED lines=10> */
[----:B------:R0:W-:Y:S02]  /*25370*/  STL [R1+0x3d08], R0 ;  /* 0x003d080001007387 */ /* 0x0001e40000100800 */
[----:B0-----:R-:W-:Y:S02]  /*25380*/  IMAD.MOV.U32 R0, RZ, RZ, R19 ;  /* 0x000000ffff007224 */ /* 0x001fe400078e0013 */
[----:B--2---:R-:W-:Y:S04]  /*25390*/  STL [R1+0x3d18], R4 ;  /* 0x003d180401007387 */ /* 0x004fe80000100800 */
[----:B------:R0:W-:Y:S02]  /*253a0*/  STL [R1+0x3d0c], R0 ;  /* 0x003d0c0001007387 */ /* 0x0001e40000100800 */
[----:B0-----:R-:W-:-:S02]  /*253b0*/  MOV R0, R5 ;  /* 0x0000000500007202 */ /* 0x001fc40000000f00 */
[----:B------:R-:W2:Y:S04]  /*253c0*/  LDL.LU.64 R4, [R1+0x5a8] ;  /* 0x0005a80001047983 */ /* 0x000ea80000300a00 */
[----:B------:R0:W-:Y:S04]  /*253d0*/  STL [R1+0x3d14], R0 ;  /* 0x003d140001007387 */ /* 0x0001e80000100800 */
[----:B---3--:R1:W-:Y:S01]  /*253e0*/  STL [R1+0x3d20], R6 ;  /* 0x003d200601007387 */ /* 0x0083e20000100800 */
[----:B0-----:R-:W-:-:S03]  /*253f0*/  IMAD.MOV.U32 R0, RZ, RZ, R7 ;  /* 0x000000ffff007224 */ /* 0x001fc600078e0007 */
[----:B-1----:R-:W3:Y:S04]  /*25400*/  LDL.LU.64 R6, [R1+0x5b0] ;  /* 0x0005b00001067983 */ /* 0x002ee80000300a00 */
[----:B------:R4:W-:Y:S02]  /*25410*/  STL [R1+0x3d1c], R0 ;  /* 0x003d1c0001007387 */ /* 0x0009e40000100800 */
[----:B----4-:R-:W-:Y:S02]  /*25420*/  IMAD.MOV.U32 R0, RZ, RZ, R3 ;  /* 0x000000ffff007224 */ /* 0x010fe400078e0003 */
[----:B------:R-:W-:Y:S04]  /*25430*/  STL [R1+0x3d24], R32 ;  /* 0x003d242001007387 */ /* 0x000fe80000100800 */
[----:B------:R0:W-:Y:S04]  /*25440*/  STL [R1+0x3ce8], R33 ;  /* 0x003ce82101007387 */ /* 0x0001e80000100800 */
[----:B0-----:R-:W4:Y:S04]  /*25450*/  LDL.LU.64 R32, [R1+0x5b8] ;  /* 0x0005b80001207983 */ /* 0x001f280000300a00 */
[----:B------:R0:W-:Y:S04]  /*25460*/  STL [R1+0x3cf0], R2 ;  /* 0x003cf00201007387 */ /* 0x0001e80000100800 */
[----:B0-----:R-:W4:Y:S04]  /*25470*/  LDL.LU.64 R2, [R1+0x558] ;  /* 0x0005580001027983 */ /* 0x001f280000300a00 */
[----:B------:R0:W-:Y:S04]  /*25480*/  STL [R1+0x3cec], R0 ;  /* 0x003cec0001007387 */ /* 0x0001e80000100800 */
[----:B------:R1:W-:Y:S04]  /*25490*/  STL [R1+0x3cf8], R16 ;  /* 0x003cf81001007387 */ /* 0x0003e80000100800 */
[----:B------:R-:W4:Y:S01]  /*254a0*/  LDL.LU.64 R20, [R1+0x5c0] ;  /* 0x0005c00001147983 */ /* 0x000f220000300a00 */
[----:B0-----:R-:W-:-:S05]  /*254b0*/  IMAD.MOV.U32 R0, RZ, RZ, R17 ;  /* 0x000000ffff007224 */ /* 0x001fca00078e0011 */
[----:B------:R0:W-:Y:S04]  /*254c0*/  STL [R1+0x3cf4], R0 ;  /* 0x003cf40001007387 */ /* 0x0001e80000100800 */
[----:B------:R-:W-:Y:S04]  /*254d0*/  STL [R1+0x3d00], R14 ;  /* 0x003d000e01007387 */ /* 0x000fe80000100800 */
[----:B-1----:R-:W4:Y:S01]  /*254e0*/  LDL.LU.64 R16, [R1+0x5c8] ;  /* 0x0005c80001107983 */ /* 0x002f220000300a00 */
[----:B0-----:R-:W-:-:S05]  /*254f0*/  IMAD.MOV.U32 R0, RZ, RZ, R15 ;  /* 0x000000ffff007224 */ /* 0x001fca00078e000f */
[----:B------:R0:W-:Y:S04]  /*25500*/  STL [R1+0x3cfc], R0 ;  /* 0x003cfc0001007387 */ /* 0x0001e80000100800 */
[----:B------:R-:W-:Y:S04]  /*25510*/  STL [R1+0x3d04], R30 ;  /* 0x003d041e01007387 */ /* 0x000fe80000100800 */
[----:B------:R-:W-:Y:S04]  /*25520*/  STL [R1+0x3cc8], R31 ;  /* 0x003cc81f01007387 */ /* 0x000fe80000100800 */
[----:B------:R-:W4:Y:S01]  /*25530*/  LDL.LU.64 R18, [R1+0x5d0] ;  /* 0x0005d00001127983 */ /* 0x000f220000300a00 */
[----:B0-----:R-:W-:-:S03]  /*25540*/  IMAD.MOV.U32 R0, RZ, RZ, R9 ;  /* 0x000000ffff007224 */ /* 0x001fc600078e0009 */
[----:B------:R0:W-:Y:S04]  /*25550*/  STL [R1+0x3cd0], R8 ;  /* 0x003cd00801007387 */ /* 0x0001e80000100800 */
[----:B0-----:R-:W4:Y:S04]  /*25560*/  LDL.LU.64 R8, [R1+0x550] ;  /* 0x0005500001087983 */ /* 0x001f280000300a00 */
[----:B------:R0:W-:Y:S04]  /*25570*/  STL [R1+0x3ccc], R0 ;  /* 0x003ccc0001007387 */ /* 0x0001e80000100800 */
[----:B------:R1:W-:Y:S04]  /*25580*/  STL [R1+0x3cd8], R12 ;  /* 0x003cd80c01007387 */ /* 0x0003e80000100800 */
[----:B------:R-:W4:Y:S01]  /*25590*/  LDL.LU.64 R14, [R1+0x5d8] ;  /* 0x0005d800010e7983 */ /* 0x000f220000300a00 */
[----:B0-----:R-:W-:-:S05]  /*255a0*/  IMAD.MOV.U32 R0, RZ, RZ, R13 ;  /* 0x000000ffff007224 */ /* 0x001fca00078e000d */
[----:B------:R0:W-:Y:S04]  /*255b0*/  STL [R1+0x3cd4], R0 ;  /* 0x003cd40001007387 */ /* 0x0001e80000100800 */
[----:B------:R0:W-:Y:S04]  /*255c0*/  STL [R1+0x3ce0], R10 ;  /* 0x003ce00a01007387 */ /* 0x0001e80000100800 */
[----:B-1----:R-:W4:Y:S01]  /*255d0*/  LDL.LU.64 R12, [R1+0x5e0] ;  /* 0x0005e000010c7983 */ /* 0x002f220000300a00 */
[----:B0-----:R-:W-:-:S05]  /*255e0*/  IMAD.MOV.U32 R0, RZ, RZ, R11 ;  /* 0x000000ffff007224 */ /* 0x001fca00078e000b */
[----:B------:R0:W-:Y:S04]  /*255f0*/  STL [R1+0x3cdc], R0 ;  /* 0x003cdc0001007387 */ /* 0x0001e80000100800 */
[----:B------:R-:W-:Y:S04]  /*25600*/  STL [R1+0x3ce4], R28 ;  /* 0x003ce41c01007387 */ /* 0x000fe80000100800 */
[----:B------:R-:W-:Y:S04]  /*25610*/  STL [R1+0x1794], R29 ;  /* 0x0017941d01007387 */ /* 0x000fe80000100800 */
[----:B------:R-:W4:Y:S04]  /*25620*/  LDL.LU.64 R10, [R1+0x5e8] ;  /* 0x0005e800010a7983 */ /* 0x000f280000300a00 */
        /* <DEDUP_REMOVED lines=617> */
[----:B0-----:R-:W-:-:S03]  /*27cc0*/  MOV R0, R5 ;  /* 0x0000000500007202 */ /* 0x001fc60000000f00 */
        /* <DEDUP_REMOVED lines=2170> */
[----:B------:R-:W-:Y:S04]  /*30470*/  STL [R1+0x2d64], R20 ;  /* 0x002d641401007387 */ /* 0x000fe80000100800 */
[----:B------:R-:W4:Y:S01]  /*30480*/  LDL.LU.64 R32, [R1+0x2dc0] ;  /* 0x002dc00001207983 */ /* 0x000f220000300a00 */
[----:B0-----:R-:W-:-:S05]  /*30490*/  IMAD.MOV.U32 R0, RZ, RZ, R21 ;  /* 0x000000ffff007224 */ /* 0x001fca00078e0015 */
        /* <DEDUP_REMOVED lines=16> */
[----:B------:R-:W-:Y:S04]  /*305a0*/  STL [R1+0x2d8c], R12 ;  /* 0x002d8c0c01007387 */ /* 0x000fe80000100800 */
[----:B------:R0:W-:Y:S04]  /*305b0*/  STL [R1+0x2d80], R0 ;  /* 0x002d800001007387 */ /* 0x0001e80000100800 */
[----:B-1----:R-:W4:Y:S01]  /*305c0*/  LDL.LU.64 R14, [R1+0x2de8] ;  /* 0x002de800010e7983 */ /* 0x002f220000300a00 */
[----:B0-----:R-:W-:-:S05]  /*305d0*/  IMAD.MOV.U32 R0, RZ, RZ, R13 ;  /* 0x000000ffff007224 */ /* 0x001fca00078e000d */
[----:B------:R0:W-:Y:S04]  /*305e0*/  STL [R1+0x2d88], R0 ;  /* 0x002d880001007387 */ /* 0x0001e80000100800 */
[----:B------:R-:W-:Y:S04]  /*305f0*/  STL [R1+0x2d94], R10 ;  /* 0x002d940a01007387 */ /* 0x000fe80000100800 */
[----:B------:R-:W4:Y:S01]  /*30600*/  LDL.LU.64 R12, [R1+0x2df0] ;  /* 0x002df000010c7983 */ /* 0x000f220000300a00 */
[----:B0-----:R-:W-:-:S05]  /*30610*/  IMAD.MOV.U32 R0, RZ, RZ, R11 ;  /* 0x000000ffff007224 */ /* 0x001fca00078e000b */
[----:B------:R0:W-:Y:S04]  /*30620*/  STL [R1+0x2d90], R0 ;  /* 0x002d900001007387 */ /* 0x0001e80000100800 */
[----:B--2---:R1:W-:Y:S01]  /*30630*/  STL [R1+0x2d9c], R4 ;  /* 0x002d9c0401007387 */ /* 0x0043e20000100800 */
[----:B0-----:R-:W-:-:S03]  /*30640*/  IMAD.MOV.U32 R0, RZ, RZ, R5 ;  /* 0x000000ffff007224 */ /* 0x001fc600078e0005 */
[----:B------:R-:W2:Y:S04]  /*30650*/  LDL.LU.64 R10, [R1+0x16c8] ;  /* 0x0016c800010a7983 */ /* 0x000ea80000300a00 */
[----:B---3--:R-:W-:Y:S04]  /*30660*/  STL [R1+0x2da4], R6 ;  /* 0x002da40601007387 */ /* 0x008fe80000100800 */
[----:B------:R0:W-:Y:S04]  /*30670*/  STL [R1+0x2d98], R0 ;  /* 0x002d980001007387 */ /* 0x0001e80000100800 */
[----:B-1----:R-:W3:Y:S01]  /*30680*/  LDL.LU.64 R4, [R1+0x2e00] ;  /* 0x002e000001047983 */ /* 0x002ee20000300a00 */
        /* <DEDUP_REMOVED lines=21> */
[----:B------:R0:W-:Y:S04]  /*307e0*/  STL [R1+0x2dc8], R0 ;  /* 0x002dc80001007387 */ /* 0x0001e80000100800 */
[----:B------:R1:W-:Y:S01]  /*307f0*/  STL [R1+0x2dd4], R8 ;  /* 0x002dd40801007387 */ /* 0x0003e20000100800 */
[----:B0-----:R-:W-:-:S03]  /*30800*/  IMAD.MOV.U32 R0, RZ, RZ, R9 ;  /* 0x000000ffff007224 */ /* 0x001fc600078e0009 */
[----:B------:R-:W-:Y:S04]  /*30810*/  STL [R1+0x2ddc], R18 ;  /* 0x002ddc1201007387 */ /* 0x000fe80000100800 */
[----:B------:R0:W-:Y:S04]  /*30820*/  STL [R1+0x2dd0], R0 ;  /* 0x002dd00001007387 */ /* 0x0001e80000100800 */
[----:B-1----:R-:W4:Y:S01]  /*30830*/  LDL.LU.64 R8, [R1+0x2e30] ;  /* 0x002e300001087983 */ /* 0x002f220000300a00 */
[----:B0-----:R-:W-:-:S03]  /*30840*/  MOV R0, R19 ;  /* 0x0000001300007202 */ /* 0x001fc60000000f00 */
        /* <DEDUP_REMOVED lines=8> */
[----:B--2---:R-:W-:Y:S04]  /*308d0*/  STL [R1+0x2df4], R10 ;  /* 0x002df40a01007387 */ /* 0x004fe80000100800 */
[----:B------:R0:W-:Y:S04]  /*308e0*/  STL [R1+0x2de8], R0 ;  /* 0x002de80001007387 */ /* 0x0001e80000100800 */
[----:B-1----:R-:W2:Y:S01]  /*308f0*/  LDL.LU.64 R12, [R1+0x2e48] ;  /* 0x002e4800010c7983 */ /* 0x002ea20000300a00 */
[----:B0-----:R-:W-:-:S03]  /*30900*/  IMAD.MOV.U32 R0, RZ, RZ, R11 ;  /* 0x000000ffff007224 */ /* 0x001fc600078e000b */
[----:B---3--:R-:W-:Y:S04]  /*30910*/  STL [R1+0x2dfc], R4 ;  /* 0x002dfc0401007387 */ /* 0x008fe80000100800 */
[----:B------:R0:W-:Y:S04]  /*30920*/  STL [R1+0x2df0], R0 ;  /* 0x002df00001007387 */ /* 0x0001e80000100800 */
[----:B------:R-:W3:Y:S01]  /*30930*/  LDL.LU.64 R20, [R1+0x2e50] ;  /* 0x002e500001147983 */ /* 0x000ee20000300a00 */
[----:B0-----:R-:W-:-:S03]  /*30940*/  IMAD.MOV.U32 R0, RZ, RZ, R5 ;  /* 0x000000ffff007224 */ /* 0x001fc600078e0005 */
[----:B----4-:R-:W-:Y:S04]  /*30950*/  STL [R1+0x2e04], R6 ;  /* 0x002e040601007387 */ /* 0x010fe80000100800 */
[----:B------:R0:W-:Y:S04]  /*30960*/  STL [R1+0x2df8], R0 ;  /* 0x002df80001007387 */ /* 0x0001e80000100800 */
[----:B------:R-:W4:Y:S01]  /*30970*/  LDL.LU.64 R4, [R1] ;  /* 0x0000000001047983 */ /* 0x000f220000300a00 */
[----:B0-----:R-:W-:-:S03]  /*30980*/  IMAD.MOV.U32 R0, RZ, RZ, R7 ;  /* 0x000000ffff007224 */ /* 0x001fc600078e0007 */
[----:B------:R-:W4:Y:S04]  /*30990*/  LDL.LU.64 R6, [R1+0x2e60] ;  /* 0x002e600001067983 */ /* 0x000f280000300a00 */
[----:B------:R0:W-:Y:S04]  /*309a0*/  STL [R1+0x2e00], R0 ;  /* 0x002e000001007387 */ /* 0x0001e80000100800 */
[----:B------:R1:W-:Y:S01]  /*309b0*/  STL [R1+0x2e0c], R2 ;  /* 0x002e0c0201007387 */ /* 0x0003e20000100800 */
[----:B0-----:R-:W-:-:S03]  /*309c0*/  IMAD.MOV.U32 R0, RZ, RZ, R3 ;  /* 0x000000ffff007224 */ /* 0x001fc600078e0003 */
[----:B------:R-:W4:Y:S04]  /*309d0*/  LDL.LU.64 R10, [R1+0x2e68] ;  /* 0x002e6800010a7983 */ /* 0x000f280000300a00 */
        /* <DEDUP_REMOVED lines=10> */
[----:B------:R-:W4:Y:S04]  /*30a80*/  LDL.LU.64 R16, [R1+0x2e80] ;  /* 0x002e800001107983 */ /* 0x000f280000300a00 */
[----:B------:R-:W4:Y:S01]  /*30a90*/  LDL.LU.64 R28, [R1+0x2e88] ;  /* 0x002e8800011c7983 */ /* 0x000f220000300a00 */
[----:B0-----:R-:W-:-:S05]  /*30aa0*/  IMAD.MOV.U32 R0, RZ, RZ, R31 ;  /* 0x000000ffff007224 */ /* 0x001fca00078e001f */
[----:B------:R0:W-:Y:S02]  /*30ab0*/  STL [R1+0x2e20], R0 ;  /* 0x002e200001007387 */ /* 0x0001e40000100800 */
[----:B0-----:R-:W-:Y:S02]  /*30ac0*/  IMAD.MOV.U32 R0, RZ, RZ, R9 ;  /* 0x000000ffff007224 */ /* 0x001fe400078e0009 */
[----:B------:R0:W-:Y:S04]  /*30ad0*/  STL [R1+0x2e2c], R8 ;  /* 0x002e2c0801007387 */ /* 0x0001e80000100800 */
[----:B------:R-:W-:Y:S04]  /*30ae0*/  STL [R1+0x2e34], R18 ;  /* 0x002e341201007387 */ /* 0x000fe80000100800 */
[----:B------:R1:W-:Y:S04]  /*30af0*/  STL [R1+0x2e28], R0 ;  /* 0x002e280001007387 */ /* 0x0003e80000100800 */
[----:B0-----:R-:W4:Y:S01]  /*30b00*/  LDL.LU.64 R8, [R1+0x2e90] ;  /* 0x002e900001087983 */ /* 0x001f220000300a00 */
[----:B-1----:R-:W-:-:S03]  /*30b10*/  IMAD.MOV.U32 R0, RZ, RZ, R19 ;  /* 0x000000ffff007224 */ /* 0x002fc600078e0013 */
[----:B------:R-:W-:Y:S04]  /*30b20*/  STL [R1+0x2e3c], R14 ;  /* 0x002e3c0e01007387 */ /* 0x000fe80000100800 */
[----:B------:R0:W-:Y:S04]  /*30b30*/  STL [R1+0x2e30], R0 ;  /* 0x002e300001007387 */ /* 0x0001e80000100800 */
[----:B------:R-:W4:Y:S01]  /*30b40*/  LDL.LU.64 R30, [R1+0x1748] ;  /* 0x00174800011e7983 */ /* 0x000f220000300a00 */
[----:B0-----:R-:W-:-:S03]  /*30b50*/  IMAD.MOV.U32 R0, RZ, RZ, R15 ;  /* 0x000000ffff007224 */ /* 0x001fc600078e000f */
[----:B------:R-:W4:Y:S04]  /*30b60*/  LDL.LU.64 R14, [R1+0x2ea0] ;  /* 0x002ea000010e7983 */ /* 0x000f280000300a00 */
[----:B------:R2:W-:Y:S02]  /*30b70*/  STL [R1+0x2e38], R0 ;  /* 0x002e380001007387 */ /* 0x0005e40000100800 */
[----:B--2---:R-:W-:Y:S02]  /*30b80*/  IMAD.MOV.U32 R0, RZ, RZ, R13 ;  /* 0x000000ffff007224 */ /* 0x004fe400078e000d */
        /* <DEDUP_REMOVED lines=14> */
[----:B------:R-:W-:Y:S04]  /*30c70*/  STL [R1+0x2e64], R10 ;  /* 0x002e640a01007387 */ /* 0x000fe80000100800 */
[----:B------:R0:W-:Y:S04]  /*30c80*/  STL [R1+0x2e58], R0 ;  /* 0x002e580001007387 */ /* 0x0001e80000100800 */
[----:B------:R-:W4:Y:S01]  /*30c90*/  LDL.LU.64 R6, [R1+0x2ec0] ;  /* 0x002ec00001067983 */ /* 0x000f220000300a00 */
[----:B0-----:R-:W-:-:S03]  /*30ca0*/  IMAD.MOV.U32 R0, RZ, RZ, R11 ;  /* 0x000000ffff007224 */ /* 0x001fc600078e000b */
[----:B------:R-:W-:Y:S04]  /*30cb0*/  STL [R1+0x2e6c], R2 ;  /* 0x002e6c0201007387 */ /* 0x000fe80000100800 */
[----:B------:R0:W-:Y:S04]  /*30cc0*/  STL [R1+0x2e60], R0 ;  /* 0x002e600001007387 */ /* 0x0001e80000100800 */
[----:B------:R-:W4:Y:S01]  /*30cd0*/  LDL.LU.64 R10, [R1+0x2ec8] ;  /* 0x002ec800010a7983 */ /* 0x000f220000300a00 */
[----:B0-----:R-:W-:-:S03]  /*30ce0*/  MOV R0, R3 ;  /* 0x0000000300007202 */ /* 0x001fc60000000f00 */
        /* <DEDUP_REMOVED lines=8> */
[----:B------:R-:W-:Y:S04]  /*30d70*/  STL [R1+0x2e84], R28 ;  /* 0x002e841c01007387 */ /* 0x000fe80000100800 */
[----:B------:R0:W-:Y:S04]  /*30d80*/  STL [R1+0x2e78], R0 ;  /* 0x002e780001007387 */ /* 0x0001e80000100800 */
[----:B-1----:R-:W4:Y:S01]  /*30d90*/  LDL.LU.64 R16, [R1+0x2ee0] ;  /* 0x002ee00001107983 */ /* 0x002f220000300a00 */
[----:B0-----:R-:W-:-:S03]  /*30da0*/  IMAD.MOV.U32 R0, RZ, RZ, R29 ;  /* 0x000000ffff007224 */ /* 0x001fc600078e001d */
[----:B------:R-:W4:Y:S04]  /*30db0*/  LDL.LU.64 R28, [R1+0x2ee8] ;  /* 0x002ee800011c7983 */ /* 0x000f280000300a00 */
[----:B------:R0:W-:Y:S04]  /*30dc0*/  STL [R1+0x2e80], R0 ;  /* 0x002e800001007387 */ /* 0x0001e80000100800 */
[----:B------:R1:W-:Y:S01]  /*30dd0*/  STL [R1+0x2e8c], R8 ;  /* 0x002e8c0801007387 */ /* 0x0003e20000100800 */
[----:B0-----:R-:W-:-:S03]  /*30de0*/  IMAD.MOV.U32 R0, RZ, RZ, R9 ;  /* 0x000000ffff007224 */ /* 0x001fc600078e0009 */
[----:B-1----:R-:W4:Y:S04]  /*30df0*/  LDL.LU.64 R8, [R1+0x2ef0] ;  /* 0x002ef00001087983 */ /* 0x002f280000300a00 */
[----:B------:R0:W-:Y:S04]  /*30e00*/  STL [R1+0x2e88], R0 ;  /* 0x002e880001007387 */ /* 0x0001e80000100800 */
[----:B------:R-:W-:Y:S01]  /*30e10*/  STL [R1+0x2e94], R30 ;  /* 0x002e941e01007387 */ /* 0x000fe20000100800 */
[----:B0-----:R-:W-:-:S03]  /*30e20*/  IMAD.MOV.U32 R0, RZ, RZ, R31 ;  /* 0x000000ffff007224 */ /* 0x001fc600078e001f */
[----:B------:R-:W-:Y:S04]  /*30e30*/  STL [R1+0x2e9c], R14 ;  /* 0x002e9c0e01007387 */ /* 0x000fe80000100800 */
[----:B------:R0:W-:Y:S02]  /*30e40*/  STL [R1+0x2e90], R0 ;  /* 0x002e900001007387 */ /* 0x0001e40000100800 */
[----:B0-----:R-:W-:Y:S02]  /*30e50*/  IMAD.MOV.U32 R0, RZ, RZ, R15 ;  /* 0x000000ffff007224 */ /* 0x001fe400078e000f */
[----:B--2---:R-:W-:Y:S04]  /*30e60*/  STL [R1+0x2ea4], R18 ;  /* 0x002ea41201007387 */ /* 0x004fe80000100800 */
[----:B------:R0:W-:Y:S04]  /*30e70*/  STL [R1+0x2e98], R0 ;  /* 0x002e980001007387 */ /* 0x0001e80000100800 */
[----:B------:R-:W2:Y:S01]  /*30e80*/  LDL.LU.64 R14, [R1+0x2f00] ;  /* 0x002f0000010e7983 */ /* 0x000ea20000300a00 */
[----:B0-----:R-:W-:-:S03]  /*30e90*/  IMAD.MOV.U32 R0, RZ, RZ, R19 ;  /* 0x000000ffff007224 */ /* 0x001fc600078e0013 */
[----:B---3--:R-:W-:Y:S04]  /*30ea0*/  STL [R1+0x2eac], R12 ;  /* 0x002eac0c01007387 */ /* 0x008fe80000100800 */
[----:B------:R0:W-:Y:S04]  /*30eb0*/  STL [R1+0x2ea0], R0 ;  /* 0x002ea00001007387 */ /* 0x0001e80000100800 */
[----:B------:R-:W3:Y:S01]  /*30ec0*/  LDL.LU.64 R30, [R1+0x2f08] ;  /* 0x002f0800011e7983 */ /* 0x000ee20000300a00 */
[----:B0-----:R-:W-:-:S05]  /*30ed0*/  IMAD.MOV.U32 R0, RZ, RZ, R13 ;  /* 0x000000ffff007224 */ /* 0x001fca00078e000d */
[----:B------:R-:W-:Y:S04]  /*30ee0*/  STL [R1+0x2ea8], R0 ;  /* 0x002ea80001007387 */ /* 0x000fe80000100800 */
[----:B----4-:R-:W-:Y:S04]  /*30ef0*/  STL [R1+0x2eb4], R2 ;  /* 0x002eb40201007387 */ /* 0x010fe80000100800 */
[----:B------:R0:W-:Y:S04]  /*30f00*/  STL [R1+0x2eb0], R3 ;  /* 0x002eb00301007387 */ /* 0x0001e80000100800 */
[----:B0-----:R-:W4:Y:S04]  /*30f10*/  LDL.LU.64 R2, [R1+0x1780] ;  /* 0x0017800001027983 */ /* 0x001f280000300a00 */
[----:B------:R-:W3:Y:S01]  /*30f20*/  LDL.LU.64 R18, [R1+0x2f10] ;  /* 0x002f100001127983 */ /* 0x000ee20000300a00 */
[----:B------:R-:W-:-:S03]  /*30f30*/  IMAD.MOV.U32 R0, RZ, RZ, R7 ;  /* 0x000000ffff007224 */ /* 0x000fc600078e0007 */
[----:B------:R0:W-:Y:S04]  /*30f40*/  STL [R1+0x2ebc], R6 ;  /* 0x002ebc0601007387 */ /* 0x0001e80000100800 */
[----:B0-----:R-:W3:Y:S04]  /*30f50*/  LDL.LU.64 R6, [R1+0x2f18] ;  /* 0x002f180001067983 */ /* 0x001ee80000300a00 */
[----:B------:R0:W-:Y:S04]  /*30f60*/  STL [R1+0x2eb8], R0 ;  /* 0x002eb80001007387 */ /* 0x0001e80000100800 */
[----:B------:R1:W-:Y:S04]  /*30f70*/  STL [R1+0x2ec4], R10 ;  /* 0x002ec40a01007387 */ /* 0x0003e80000100800 */
[----:B------:R-:W3:Y:S01]  /*30f80*/  LDL.LU.64 R12, [R1+0x2f20] ;  /* 0x002f2000010c7983 */ /* 0x000ee20000300a00 */
[----:B0-----:R-:W-:-:S03]  /*30f90*/  IMAD.MOV.U32 R0, RZ, RZ, R11 ;  /* 0x000000ffff007224 */ /* 0x001fc600078e000b */
[----:B-1----:R-:W3:Y:S04]  /*30fa0*/  LDL.LU.64 R10, [R1+0x2f28] ;  /* 0x002f2800010a7983 */ /* 0x002ee80000300a00 */
[----:B------:R0:W-:Y:S04]  /*30fb0*/  STL [R1+0x2ec0], R0 ;  /* 0x002ec00001007387 */ /* 0x0001e80000100800 */
[----:B------:R1:W-:Y:S01]  /*30fc0*/  STL [R1+0x2ecc], R32 ;  /* 0x002ecc2001007387 */ /* 0x0003e20000100800 */
[----:B0-----:R-:W-:-:S03]  /*30fd0*/  IMAD.MOV.U32 R0, RZ, RZ, R33 ;  /* 0x000000ffff007224 */ /* 0x001fc600078e0021 */
[----:B-1----:R-:W3:Y:S04]  /*30fe0*/  LDL.LU.64 R32, [R1+0x2f30] ;  /* 0x002f300001207983 */ /* 0x002ee80000300a00 */
[----:B------:R4:W-:Y:S02]  /*30ff0*/  STL [R1+0x2ec8], R0 ;  /* 0x002ec80001007387 */ /* 0x0009e40000100800 */
[----:B----4-:R-:W-:Y:S02]  /*31000*/  IMAD.MOV.U32 R0, RZ, RZ, R3 ;  /* 0x000000ffff007224 */ /* 0x010fe400078e0003 */
[----:B------:R-:W-:Y:S04]  /*31010*/  STL [R1+0x2ed4], R2 ;  /* 0x002ed40201007387 */ /* 0x000fe80000100800 */
        /* <DEDUP_REMOVED lines=14> */
[----:B------:R0:W-:Y:S01]  /*31100*/  STL [R1+0x2ef0], R5 ;  /* 0x002ef00501007387 */ /* 0x0001e20000100800 */
[----:B--2---:R-:W-:-:S03]  /*31110*/  IMAD.MOV.U32 R0, RZ, RZ, R15 ;  /* 0x000000ffff007224 */ /* 0x004fc600078e000f */
[----:B------:R1:W-:Y:S04]  /*31120*/  STL [R1+0x2efc], R14 ;  /* 0x002efc0e01007387 */ /* 0x0003e80000100800 */
[----:B0-----:R-:W2:Y:S04]  /*31130*/  LDL.LU.64 R4, [R1+0x2f58] ;  /* 0x002f580001047983 */ /* 0x001ea80000300a00 */
[----:B-1----:R-:W2:Y:S04]  /*31140*/  LDL.LU.64 R14, [R1+0x2f60] ;  /* 0x002f6000010e7983 */ /* 0x002ea80000300a00 */
[----:B------:R0:W-:Y:S04]  /*31150*/  STL [R1+0x2ef8], R0 ;  /* 0x002ef80001007387 */ /* 0x0001e80000100800 */
[----:B---3--:R1:W-:Y:S04]  /*31160*/  STL [R1+0x2f04], R30 ;  /* 0x002f041e01007387 */ /* 0x0083e80000100800 */
[----:B------:R-:W3:Y:S01]  /*31170*/  LDL.LU.64 R28, [R1+0x2f68] ;  /* 0x002f6800011c7983 */ /* 0x000ee20000300a00 */
[----:B0-----:R-:W-:-:S03]  /*31180*/  IMAD.MOV.U32 R0, RZ, RZ, R31 ;  /* 0x000000ffff007224 */ /* 0x001fc600078e001f */
[----:B------:R-:W-:Y:S04]  /*31190*/  STL [R1+0x2f0c], R18 ;  /* 0x002f0c1201007387 */ /* 0x000fe80000100800 */
[----:B------:R0:W-:Y:S04]  /*311a0*/  STL [R1+0x2f00], R0 ;  /* 0x002f000001007387 */ /* 0x0001e80000100800 */
[----:B-1----:R-:W3:Y:S01]  /*311b0*/  LDL.LU.64 R30, [R1+0x2f70] ;  /* 0x002f7000011e7983 */ /* 0x002ee20000300a00 */
[----:B0-----:R-:W-:-:S03]  /*311c0*/  MOV R0, R19 ;  /* 0x0000001300007202 */ /* 0x001fc60000000f00 */
[----:B------:R-:W3:Y:S04]  /*311d0*/  LDL.LU.64 R18, [R1+0x3fd0] ;  /* 0x003fd00001127983 */ /* 0x000ee80000300a00 */
[----:B------:R-:W-:Y:S04]  /*311e0*/  STL [R1+0x2f14], R6 ;  /* 0x002f140601007387 */ /* 0x000fe80000100800 */
[----:B------:R0:W-:Y:S02]  /*311f0*/  STL [R1+0x2f08], R0 ;  /* 0x002f080001007387 */ /* 0x0001e40000100800 */
[----:B0-----:R-:W-:-:S02]  /*31200*/  IMAD.MOV.U32 R0, RZ, RZ, R7 ;  /* 0x000000ffff007224 */ /* 0x001fc400078e0007 */
[----:B------:R-:W4:Y:S04]  /*31210*/  LDL.LU.64 R6, [R1+0x3fc8] ;  /* 0x003fc80001067983 */ /* 0x000f280000300a00 */
[----:B------:R-:W-:Y:S04]  /*31220*/  STL [R1+0x2f1c], R12 ;  /* 0x002f1c0c01007387 */ /* 0x000fe80000100800 */
[----:B------:R0:W-:Y:S04]  /*31230*/  STL [R1+0x2f10], R0 ;  /* 0x002f100001007387 */ /* 0x0001e80000100800 */
[----:B------:R-:W-:Y:S01]  /*31240*/  STL [R1+0x2f24], R10 ;  /* 0x002f240a01007387 */ /* 0x000fe20000100800 */
[----:B0-----:R-:W-:-:S05]  /*31250*/  IMAD.MOV.U32 R0, RZ, RZ, R13 ;  /* 0x000000ffff007224 */ /* 0x001fca00078e000d */
[----:B------:R0:W-:Y:S04]  /*31260*/  STL [R1+0x2f18], R0 ;  /* 0x002f180001007387 */ /* 0x0001e80000100800 */
[----:B------:R-:W3:Y:S01]  /*31270*/  LDL.LU.64 R12, [R1+0x2f80] ;  /* 0x002f8000010c7983 */ /* 0x000ee20000300a00 */
[----:B0-----:R-:W-:-:S03]  /*31280*/  IMAD.MOV.U32 R0, RZ, RZ, R11 ;  /* 0x000000ffff007224 */ /* 0x001fc600078e000b */
[----:B------:R-:W-:Y:S04]  /*31290*/  STL [R1+0x2f2c], R32 ;  /* 0x002f2c2001007387 */ /* 0x000fe80000100800 */
[----:B------:R0:W-:Y:S04]  /*312a0*/  STL [R1+0x2f20], R0 ;  /* 0x002f200001007387 */ /* 0x0001e80000100800 */
[----:B------:R-:W3:Y:S01]  /*312b0*/  LDL.LU.64 R10, [R1+0x2f88] ;  /* 0x002f8800010a7983 */ /* 0x000ee20000300a00 */
[----:B0-----:R-:W-:-:S03]  /*312c0*/  IMAD.MOV.U32 R0, RZ, RZ, R33 ;  /* 0x000000ffff007224 */ /* 0x001fc600078e0021 */
[----:B----4-:R-:W-:Y:S04]  /*312d0*/  STL [R1+0x2f34], R6 ;  /* 0x002f340601007387 */ /* 0x010fe80000100800 */
[----:B------:R0:W-:Y:S04]  /*312e0*/  STL [R1+0x2f28], R0 ;  /* 0x002f280001007387 */ /* 0x0001e80000100800 */
[----:B------:R-:W4:Y:S04]  /*312f0*/  LDL.LU.64 R32, [R1+0x2f90] ;  /* 0x002f900001207983 */ /* 0x000f280000300a00 */
[----:B------:R-:W-:Y:S01]  /*31300*/  STL [R1+0x2f30], R7 ;  /* 0x002f300701007387 */ /* 0x000fe20000100800 */
[----:B0-----:R-:W-:-:S03]  /*31310*/  IMAD.MOV.U32 R0, RZ, RZ, R17 ;  /* 0x000000ffff007224 */ /* 0x001fc600078e0011 */
[----:B------:R0:W-:Y:S04]  /*31320*/  STL [R1+0x2f3c], R16 ;  /* 0x002f3c1001007387 */ /* 0x0001e80000100800 */
[----:B0-----:R-:W4:Y:S04]  /*31330*/  LDL.LU.64 R16, [R1+0x2fa0] ;  /* 0x002fa00001107983 */ /* 0x001f280000300a00 */
[----:B------:R0:W-:Y:S04]  /*31340*/  STL [R1+0x2f38], R0 ;  /* 0x002f380001007387 */ /* 0x0001e80000100800 */
[----:B------:R1:W-:Y:S04]  /*31350*/  STL [R1+0x2f44], R2 ;  /* 0x002f440201007387 */ /* 0x0003e80000100800 */
[----:B------:R-:W4:Y:S01]  /*31360*/  LDL.LU.64 R6, [R1+0x2fa8] ;  /* 0x002fa80001067983 */ /* 0x000f220000300a00 */
[----:B0-----:R-:W-:-:S03]  /*31370*/  IMAD.MOV.U32 R0, RZ, RZ, R3 ;  /* 0x000000ffff007224 */ /* 0x001fc600078e0003 */
[----:B------:R-:W-:Y:S04]  /*31380*/  STL [R1+0x2f4c], R8 ;  /* 0x002f4c0801007387 */ /* 0x000fe80000100800 */
[----:B------:R0:W-:Y:S04]  /*31390*/  STL [R1+0x2f40], R0 ;  /* 0x002f400001007387 */ /* 0x0001e80000100800 */
[----:B-1----:R-:W4:Y:S01]  /*313a0*/  LDL.LU.64 R2, [R1+0x2fb0] ;  /* 0x002fb00001027983 */ /* 0x002f220000300a00 */
[----:B0-----:R-:W-:-:S03]  /*313b0*/  IMAD.MOV.U32 R0, RZ, RZ, R9 ;  /* 0x000000ffff007224 */ /* 0x001fc600078e0009 */
[----:B------:R-:W4:Y:S04]  /*313c0*/  LDL.LU.64 R8, [R1+0x3fc0] ;  /* 0x003fc00001087983 */ /* 0x000f280000300a00 */
[----:B--2---:R-:W-:Y:S04]  /*313d0*/  STL [R1+0x2f54], R4 ;  /* 0x002f540401007387 */ /* 0x004fe80000100800 */
[----:B------:R0:W-:Y:S04]  /*313e0*/  STL [R1+0x2f48], R0 ;  /* 0x002f480001007387 */ /* 0x0001e80000100800 */
[----:B------:R-:W-:Y:S01]  /*313f0*/  STL [R1+0x2f5c], R14 ;  /* 0x002f5c0e01007387 */ /* 0x000fe20000100800 */
[----:B0-----:R-:W-:-:S05]  /*31400*/  IMAD.MOV.U32 R0, RZ, RZ, R5 ;  /* 0x000000ffff007224 */ /* 0x001fca00078e0005 */
[----:B------:R0:W-:Y:S04]  /*31410*/  STL [R1+0x2f50], R0 ;  /* 0x002f500001007387 */ /* 0x0001e80000100800 */
[----:B---3--:R-:W-:Y:S01]  /*31420*/  STL [R1+0x2f64], R28 ;  /* 0x002f641c01007387 */ /* 0x008fe20000100800 */
[----:B0-----:R-:W-:-:S05]  /*31430*/  IMAD.MOV.U32 R0, RZ, RZ, R15 ;  /* 0x000000ffff007224 */ /* 0x001fca00078e000f */
[----:B------:R0:W-:Y:S04]  /*31440*/  STL [R1+0x2f58], R0 ;  /* 0x002f580001007387 */ /* 0x0001e80000100800 */
[----:B------:R-:W2:Y:S01]  /*31450*/  LDL.LU.64 R14, [R1+0x2fc0] ;  /* 0x002fc000010e7983 */ /* 0x000ea20000300a00 */
[----:B0-----:R-:W-:-:S03]  /*31460*/  IMAD.MOV.U32 R0, RZ, RZ, R29 ;  /* 0x000000ffff007224 */ /* 0x001fc600078e001d */
[----:B------:R-:W-:Y:S04]  /*31470*/  STL [R1+0x2f6c], R30 ;  /* 0x002f6c1e01007387 */ /* 0x000fe80000100800 */
[----:B------:R0:W-:Y:S04]  /*31480*/  STL [R1+0x2f60], R0 ;  /* 0x002f600001007387 */ /* 0x0001e80000100800 */
[----:B------:R-:W3:Y:S01]  /*31490*/  LDL.LU.64 R4, [R1+0x2fc8] ;  /* 0x002fc80001047983 */ /* 0x000ee20000300a00 */
[----:B0-----:R-:W-:-:S03]  /*314a0*/  IMAD.MOV.U32 R0, RZ, RZ, R31 ;  /* 0x000000ffff007224 */ /* 0x001fc600078e001f */
[----:B----4-:R-:W-:Y:S04]  /*314b0*/  STL [R1+0x2f74], R8 ;  /* 0x002f740801007387 */ /* 0x010fe80000100800 */
[----:B------:R-:W-:Y:S04]  /*314c0*/  STL [R1+0x2f68], R0 ;  /* 0x002f680001007387 */ /* 0x000fe80000100800 */
[----:B------:R0:W-:Y:S04]  /*314d0*/  STL [R1+0x2f70], R9 ;  /* 0x002f700901007387 */ /* 0x0001e80000100800 */
[----:B0-----:R-:W4:Y:S01]  /*314e0*/  LDL.LU.64 R8, [R1+0x2f98] ;  /* 0x002f980001087983 */ /* 0x001f220000300a00 */
[----:B------:R-:W-:-:S03]  /*314f0*/  IMAD.MOV.U32 R0, RZ, RZ, R13 ;  /* 0x000000ffff007224 */ /* 0x000fc600078e000d */
[----:B------:R-:W3:Y:S04]  /*31500*/  LDL.LU.64 R28, [R1+0x2fd0] ;  /* 0x002fd000011c7983 */ /* 0x000ee80000300a00 */
[----:B------:R0:W-:Y:S04]  /*31510*/  STL [R1+0x2f7c], R12 ;  /* 0x002f7c0c01007387 */ /* 0x0001e80000100800 */
[----:B0-----:R-:W3:Y:S04]  /*31520*/  LDL.LU.64 R12, [R1+0x2fd8] ;  /* 0x002fd800010c7983 */ /* 0x001ee80000300a00 */
[----:B------:R0:W-:Y:S04]  /*31530*/  STL [R1+0x2f78], R0 ;  /* 0x002f780001007387 */ /* 0x0001e80000100800 */
[----:B------:R1:W-:Y:S04]  /*31540*/  STL [R1+0x2f84], R10 ;  /* 0x002f840a01007387 */ /* 0x0003e80000100800 */
[----:B------:R-:W3:Y:S01]  /*31550*/  LDL.LU.64 R30, [R1+0x2fe0] ;  /* 0x002fe000011e7983 */ /* 0x000ee20000300a00 */
[----:B0-----:R-:W-:-:S03]  /*31560*/  IMAD.MOV.U32 R0, RZ, RZ, R11 ;  /* 0x000000ffff007224 */ /* 0x001fc600078e000b */
[----:B-1----:R-:W2:Y:S04]  /*31570*/  LDL.LU.64 R10, [R1+0x3fb8] ;  /* 0x003fb800010a7983 */ /* 0x002ea80000300a00 */
[----:B------:R-:W-:Y:S04]  /*31580*/  STL [R1+0x2f8c], R32 ;  /* 0x002f8c2001007387 */ /* 0x000fe80000100800 */
[----:B------:R0:W-:Y:S02]  /*31590*/  STL [R1+0x2f80], R0 ;  /* 0x002f800001007387 */ /* 0x0001e40000100800 */
[----:B0-----:R-:W-:-:S02]  /*315a0*/  IMAD.MOV.U32 R0, RZ, RZ, R33 ;  /* 0x000000ffff007224 */ /* 0x001fc400078e0021 */
[----:B------:R-:W3:Y:S04]  /*315b0*/  LDL.LU.64 R32, [R1+0x2ff0] ;  /* 0x002ff00001207983 */ /* 0x000ee80000300a00 */
        /* <DEDUP_REMOVED lines=13> */
[----:B0-----:R-:W-:-:S03]  /*31690*/  MOV R0, R3 ;  /* 0x0000000300007202 */ /* 0x001fc60000000f00 */
[----:B--2---:R-:W-:Y:S04]  /*316a0*/  STL [R1+0x2fb4], R10 ;  /* 0x002fb40a01007387 */ /* 0x004fe80000100800 */
[----:B------:R0:W-:Y:S04]  /*316b0*/  STL [R1+0x2fa8], R0 ;  /* 0x002fa80001007387 */ /* 0x0001e80000100800 */
[----:B------:R1:W-:Y:S01]  /*316c0*/  STL [R1+0x2fb0], R11 ;  /* 0x002fb00b01007387 */ /* 0x0003e20000100800 */
[----:B0-----:R-:W-:-:S03]  /*316d0*/  IMAD.MOV.U32 R0, RZ, RZ, R15 ;  /* 0x000000ffff007224 */ /* 0x001fc600078e000f */
[----:B-1----:R-:W2:Y:S04]  /*316e0*/  LDL.LU.64 R10, [R1+0x2fe8] ;  /* 0x002fe800010a7983 */ /* 0x002ea80000300a00 */
[----:B------:R-:W4:Y:S04]  /*316f0*/  LDL.LU.64 R2, [R1+0x3010] ;  /* 0x0030100001027983 */ /* 0x000f280000300a00 */
[----:B------:R0:W-:Y:S04]  /*31700*/  STL [R1+0x2fbc], R14 ;  /* 0x002fbc0e01007387 */ /* 0x0001e80000100800 */
[----:B0-----:R-:W4:Y:S04]  /*31710*/  LDL.LU.64 R14, [R1+0x3018] ;  /* 0x00301800010e7983 */ /* 0x001f280000300a00 */
[----:B------:R0:W-:Y:S04]  /*31720*/  STL [R1+0x2fb8], R0 ;  /* 0x002fb80001007387 */ /* 0x0001e80000100800 */
[----:B---3--:R1:W-:Y:S04]  /*31730*/  STL [R1+0x2fc4], R4 ;  /* 0x002fc40401007387 */ /* 0x0083e80000100800 */
[----:B------:R-:W3:Y:S01]  /*31740*/  LDL.LU.64 R6, [R1+0x3020] ;  /* 0x0030200001067983 */ /* 0x000ee20000300a00 */
[----:B0-----:R-:W-:-:S03]  /*31750*/  IMAD.MOV.U32 R0, RZ, RZ, R5 ;  /* 0x000000ffff007224 */ /* 0x001fc600078e0005 */
[----:B-1----:R-:W3:Y:S04]  /*31760*/  LDL.LU.64 R4, [R1+0x3028] ;  /* 0x0030280001047983 */ /* 0x002ee80000300a00 */
[----:B------:R0:W-:Y:S04]  /*31770*/  STL [R1+0x2fc0], R0 ;  /* 0x002fc00001007387 */ /* 0x0001e80000100800 */
[----:B------:R1:W-:Y:S01]  /*31780*/  STL [R1+0x2fcc], R28 ;  /* 0x002fcc1c01007387 */ /* 0x0003e20000100800 */
[----:B0-----:R-:W-:-:S03]  /*31790*/  IMAD.MOV.U32 R0, RZ, RZ, R29 ;  /* 0x000000ffff007224 */ /* 0x001fc600078e001d */
[----:B-1----:R-:W3:Y:S04]  /*317a0*/  LDL.LU.64 R28, [R1+0x3030] ;  /* 0x00303000011c7983 */ /* 0x002ee80000300a00 */
[----:B------:R0:W-:Y:S04]  /*317b0*/  STL [R1+0x2fc8], R0 ;  /* 0x002fc80001007387 */ /* 0x0001e80000100800 */
[----:B------:R1:W-:Y:S01]  /*317c0*/  STL [R1+0x2fd4], R12 ;  /* 0x002fd40c01007387 */ /* 0x0003e20000100800 */
[----:B0-----:R-:W-:-:S03]  /*317d0*/  IMAD.MOV.U32 R0, RZ, RZ, R13 ;  /* 0x000000ffff007224 */ /* 0x001fc600078e000d */
[----:B-1----:R-:W4:Y:S04]  /*317e0*/  LDL.LU.64 R12, [R1+0x3fb0] ;  /* 0x003fb000010c7983 */ /* 0x002f280000300a00 */
[----:B------:R-:W-:Y:S04]  /*317f0*/  STL [R1+0x2fdc], R30 ;  /* 0x002fdc1e01007387 */ /* 0x000fe80000100800 */
[----:B------:R0:W-:Y:S02]  /*31800*/  STL [R1+0x2fd0], R0 ;  /* 0x002fd00001007387 */ /* 0x0001e40000100800 */
[----:B0-----:R-:W-:-:S02]  /*31810*/  IMAD.MOV.U32 R0, RZ, RZ, R31 ;  /* 0x000000ffff007224 */ /* 0x001fc400078e001f */
[----:B--2---:R-:W-:Y:S04]  /*31820*/  STL [R1+0x2fe4], R10 ;  /* 0x002fe40a01007387 */ /* 0x004fe80000100800 */
[----:B------:R0:W-:Y:S04]  /*31830*/  STL [R1+0x2fd8], R0 ;  /* 0x002fd80001007387 */ /* 0x0001e80000100800 */
[----:B------:R-:W2:Y:S01]  /*31840*/  LDL.LU.64 R30, [R1+0x3040] ;  /* 0x00304000011e7983 */ /* 0x000ea20000300a00 */
[----:B0-----:R-:W-:-:S03]  /*31850*/  IMAD.MOV.U32 R0, RZ, RZ, R11 ;  /* 0x000000ffff007224 */ /* 0x001fc600078e000b */
[----:B------:R-:W-:Y:S04]  /*31860*/  STL [R1+0x2fec], R32 ;  /* 0x002fec2001007387 */ /* 0x000fe80000100800 */
[----:B------:R0:W-:Y:S04]  /*31870*/  STL [R1+0x2fe0], R0 ;  /* 0x002fe00001007387 */ /* 0x0001e80000100800 */
[----:B------:R-:W2:Y:S01]  /*31880*/  LDL.LU.64 R10, [R1+0x3048] ;  /* 0x00304800010a7983 */ /* 0x000ea20000300a00 */
[----:B0-----:R-:W-:-:S03]  /*31890*/  IMAD.MOV.U32 R0, RZ, RZ, R33 ;  /* 0x000000ffff007224 */ /* 0x001fc600078e0021 */
[----:B----4-:R-:W-:Y:S04]  /*318a0*/  STL [R1+0x2ff4], R12 ;  /* 0x002ff40c01007387 */ /* 0x010fe80000100800 */
[----:B------:R0:W-:Y:S04]  /*318b0*/  STL [R1+0x2fe8], R0 ;  /* 0x002fe80001007387 */ /* 0x0001e80000100800 */
        /* <DEDUP_REMOVED lines=17> */
[----:B-1----:R-:W2:Y:S04]  /*319d0*/  LDL.LU.64 R14, [R1+0x3fa8] ;  /* 0x003fa800010e7983 */ /* 0x002ea80000300a00 */
[----:B---3--:R-:W-:Y:S04]  /*319e0*/  STL [R1+0x301c], R6 ;  /* 0x00301c0601007387 */ /* 0x008fe80000100800 */
        /* <DEDUP_REMOVED lines=10> */
[----:B--2---:R-:W-:Y:S04]  /*31a90*/  STL [R1+0x3034], R14 ;  /* 0x0030340e01007387 */ /* 0x004fe80000100800 */
[----:B------:R0:W-:Y:S04]  /*31aa0*/  STL [R1+0x3028], R0 ;  /* 0x0030280001007387 */ /* 0x0001e80000100800 */
[----:B------:R1:W-:Y:S04]  /*31ab0*/  STL [R1+0x3030], R15 ;  /* 0x0030300f01007387 */ /* 0x0003e80000100800 */
[----:B------:R-:W2:Y:S01]  /*31ac0*/  LDL.LU.64 R28, [R1+0x3090] ;  /* 0x00309000011c7983 */ /* 0x000ea20000300a00 */
[----:B0-----:R-:W-:-:S03]  /*31ad0*/  IMAD.MOV.U32 R0, RZ, RZ, R31 ;  /* 0x000000ffff007224 */ /* 0x001fc600078e001f */
[----:B------:R0:W-:Y:S04]  /*31ae0*/  STL [R1+0x303c], R30 ;  /* 0x00303c1e01007387 */ /* 0x0001e80000100800 */
[----:B-1----:R-:W2:Y:S04]  /*31af0*/  LDL.LU.64 R14, [R1+0x3098] ;  /* 0x00309800010e7983 */ /* 0x002ea80000300a00 */
[----:B------:R1:W-:Y:S04]  /*31b00*/  STL [R1+0x3038], R0 ;  /* 0x0030380001007387 */ /* 0x0003e80000100800 */
[----:B------:R4:W-:Y:S04]  /*31b10*/  STL [R1+0x3044], R10 ;  /* 0x0030440a01007387 */ /* 0x0009e80000100800 */
[----:B0-----:R-:W2:Y:S01]  /*31b20*/  LDL.LU.64 R30, [R1+0x30a0] ;  /* 0x0030a000011e7983 */ /* 0x001ea20000300a00 */
[----:B-1----:R-:W-:-:S03]  /*31b30*/  IMAD.MOV.U32 R0, RZ, RZ, R11 ;  /* 0x000000ffff007224 */ /* 0x002fc600078e000b */
[----:B----4-:R-:W4:Y:S04]  /*31b40*/  LDL.LU.64 R10, [R1+0x30a8] ;  /* 0x0030a800010a7983 */ /* 0x010f280000300a00 */
[----:B------:R0:W-:Y:S04]  /*31b50*/  STL [R1+0x3040], R0 ;  /* 0x0030400001007387 */ /* 0x0001e80000100800 */
[----:B------:R1:W-:Y:S01]  /*31b60*/  STL [R1+0x304c], R32 ;  /* 0x00304c2001007387 */ /* 0x0003e20000100800 */
[----:B0-----:R-:W-:-:S03]  /*31b70*/  IMAD.MOV.U32 R0, RZ, RZ, R33 ;  /* 0x000000ffff007224 */ /* 0x001fc600078e0021 */
[----:B-1----:R-:W4:Y:S04]  /*31b80*/  LDL.LU.64 R32, [R1+0x30b0] ;  /* 0x0030b00001207983 */ /* 0x002f280000300a00 */
[----:B------:R0:W-:Y:S04]  /*31b90*/  STL [R1+0x3048], R0 ;  /* 0x0030480001007387 */ /* 0x0001e80000100800 */
[----:B------:R1:W-:Y:S01]  /*31ba0*/  STL [R1+0x3054], R16 ;  /* 0x0030541001007387 */ /* 0x0003e20000100800 */
[----:B0-----:R-:W-:-:S03]  /*31bb0*/  MOV R0, R17 ;  /* 0x0000001100007202 */ /* 0x001fc60000000f00 */
[----:B-1----:R-:W3:Y:S04]  /*31bc0*/  LDL.LU.64 R16, [R1+0x3fa0] ;  /* 0x003fa00001107983 */ /* 0x002ee80000300a00 */
        /* <DEDUP_REMOVED lines=11> */
[----:B---3--:R-:W-:Y:S04]  /*31c80*/  STL [R1+0x3074], R16 ;  /* 0x0030741001007387 */ /* 0x008fe80000100800 */
[----:B------:R0:W-:Y:S04]  /*31c90*/  STL [R1+0x3068], R0 ;  /* 0x0030680001007387 */ /* 0x0001e80000100800 */
[----:B------:R1:W-:Y:S04]  /*31ca0*/  STL [R1+0x3070], R17 ;  /* 0x0030701101007387 */ /* 0x0003e80000100800 */
[----:B------:R-:W3:Y:S01]  /*31cb0*/  LDL.LU.64 R2, [R1+0x30d0] ;  /* 0x0030d00001027983 */ /* 0x000ee20000300a00 */
[----:B0-----:R-:W-:-:S03]  /*31cc0*/  IMAD.MOV.U32 R0, RZ, RZ, R7 ;  /* 0x000000ffff007224 */ /* 0x001fc600078e0007 */
[----:B------:R0:W-:Y:S04]  /*31cd0*/  STL [R1+0x307c], R6 ;  /* 0x00307c0601007387 */ /* 0x0001e80000100800 */
[----:B-1----:R-:W3:Y:S04]  /*31ce0*/  LDL.LU.64 R16, [R1+0x30d8] ;  /* 0x0030d80001107983 */ /* 0x002ee80000300a00 */
[----:B------:R1:W-:Y:S04]  /*31cf0*/  STL [R1+0x3078], R0 ;  /* 0x0030780001007387 */ /* 0x0003e80000100800 */
[----:B------:R2:W-:Y:S04]  /*31d00*/  STL [R1+0x3084], R4 ;  /* 0x0030840401007387 */ /* 0x0005e80000100800 */
[----:B0-----:R-:W3:Y:S01]  /*31d10*/  LDL.LU.64 R6, [R1+0x30e0] ;  /* 0x0030e00001067983 */ /* 0x001ee20000300a00 */
[----:B-1----:R-:W-:-:S03]  /*31d20*/  IMAD.MOV.U32 R0, RZ, RZ, R5 ;  /* 0x000000ffff007224 */ /* 0x002fc600078e0005 */
[----:B--2---:R-:W2:Y:S04]  /*31d30*/  LDL.LU.64 R4, [R1+0x30e8] ;  /* 0x0030e80001047983 */ /* 0x004ea80000300a00 */
[----:B------:R0:W-:Y:S04]  /*31d40*/  STL [R1+0x3080], R0 ;  /* 0x0030800001007387 */ /* 0x0001e80000100800 */
[----:B------:R1:W-:Y:S01]  /*31d50*/  STL [R1+0x308c], R28 ;  /* 0x00308c1c01007387 */ /* 0x0003e20000100800 */
[----:B0-----:R-:W-:-:S03]  /*31d60*/  IMAD.MOV.U32 R0, RZ, RZ, R29 ;  /* 0x000000ffff007224 */ /* 0x001fc600078e001d */
[----:B-1----:R-:W2:Y:S04]  /*31d70*/  LDL.LU.64 R28, [R1+0x30f0] ;  /* 0x0030f000011c7983 */ /* 0x002ea80000300a00 */
[----:B------:R0:W-:Y:S04]  /*31d80*/  STL [R1+0x3088], R0 ;  /* 0x0030880001007387 */ /* 0x0001e80000100800 */
[----:B------:R-:W-:Y:S01]  /*31d90*/  STL [R1+0x3094], R14 ;  /* 0x0030940e01007387 */ /* 0x000fe20000100800 */
[----:B0-----:R-:W-:-:S03]  /*31da0*/  IMAD.MOV.U32 R0, RZ, RZ, R15 ;  /* 0x000000ffff007224 */ /* 0x001fc600078e000f */
[----:B------:R-:W-:Y:S04]  /*31db0*/  STL [R1+0x309c], R30 ;  /* 0x00309c1e01007387 */ /* 0x000fe80000100800 */
[----:B------:R0:W-:Y:S04]  /*31dc0*/  STL [R1+0x3090], R0 ;  /* 0x0030900001007387 */ /* 0x0001e80000100800 */
[----:B----4-:R-:W-:Y:S01]  /*31dd0*/  STL [R1+0x30a4], R10 ;  /* 0x0030a40a01007387 */ /* 0x010fe20000100800 */
        /* <DEDUP_REMOVED lines=10> */
[----:B------:R-:W-:Y:S04]  /*31e80*/  STL [R1+0x30b0], R19 ;  /* 0x0030b01301007387 */ /* 0x000fe80000100800 */
[----:B------:R-:W4:Y:S01]  /*31e90*/  LDL.LU.64 R32, [R1+0x3110] ;  /* 0x0031100001207983 */ /* 0x000f220000300a00 */
[----:B0-----:R-:W-:-:S03]  /*31ea0*/  IMAD.MOV.U32 R0, RZ, RZ, R13 ;  /* 0x000000ffff007224 */ /* 0x001fc600078e000d */
[----:B------:R0:W-:Y:S04]  /*31eb0*/  STL [R1+0x30bc], R12 ;  /* 0x0030bc0c01007387 */ /* 0x0001e80000100800 */
[----:B------:R-:W4:Y:S04]  /*31ec0*/  LDL.LU.64 R14, [R1+0x3118] ;  /* 0x00311800010e7983 */ /* 0x000f280000300a00 */
[----:B------:R1:W-:Y:S04]  /*31ed0*/  STL [R1+0x30b8], R0 ;  /* 0x0030b80001007387 */ /* 0x0003e80000100800 */
[----:B------:R1:W-:Y:S04]  /*31ee0*/  STL [R1+0x30c4], R8 ;  /* 0x0030c40801007387 */ /* 0x0003e80000100800 */
[----:B0-----:R-:W4:Y:S01]  /*31ef0*/  LDL.LU.64 R12, [R1+0x3120] ;  /* 0x00312000010c7983 */ /* 0x001f220000300a00 */
[----:B-1----:R-:W-:-:S03]  /*31f00*/  IMAD.MOV.U32 R0, RZ, RZ, R9 ;  /* 0x000000ffff007224 */ /* 0x002fc600078e0009 */
[----:B------:R-:W4:Y:S04]  /*31f10*/  LDL.LU.64 R8, [R1+0x3128] ;  /* 0x0031280001087983 */ /* 0x000f280000300a00 */
[----:B------:R0:W-:Y:S04]  /*31f20*/  STL [R1+0x30c0], R0 ;  /* 0x0030c00001007387 */ /* 0x0001e80000100800 */
[----:B---3--:R1:W-:Y:S01]  /*31f30*/  STL [R1+0x30cc], R2 ;  /* 0x0030cc0201007387 */ /* 0x0083e20000100800 */
[----:B0-----:R-:W-:-:S03]  /*31f40*/  IMAD.MOV.U32 R0, RZ, RZ, R3 ;  /* 0x000000ffff007224 */ /* 0x001fc600078e0003 */
[----:B-1----:R-:W3:Y:S04]  /*31f50*/  LDL.LU.64 R2, [R1+0x3130] ;  /* 0x0031300001027983 */ /* 0x002ee80000300a00 */
[----:B------:R0:W-:Y:S04]  /*31f60*/  STL [R1+0x30c8], R0 ;  /* 0x0030c80001007387 */ /* 0x0001e80000100800 */
[----:B------:R-:W-:Y:S01]  /*31f70*/  STL [R1+0x30d4], R16 ;  /* 0x0030d41001007387 */ /* 0x000fe20000100800 */
[----:B0-----:R-:W-:-:S03]  /*31f80*/  IMAD.MOV.U32 R0, RZ, RZ, R17 ;  /* 0x000000ffff007224 */ /* 0x001fc600078e0011 */
[----:B------:R-:W-:Y:S04]  /*31f90*/  STL [R1+0x30dc], R6 ;  /* 0x0030dc0601007387 */ /* 0x000fe80000100800 */
[----:B------:R0:W-:Y:S04]  /*31fa0*/  STL [R1+0x30d0], R0 ;  /* 0x0030d00001007387 */ /* 0x0001e80000100800 */
[----:B--2---:R-:W-:Y:S01]  /*31fb0*/  STL [R1+0x30e4], R4 ;  /* 0x0030e40401007387 */ /* 0x004fe20000100800 */
[----:B0-----:R-:W-:-:S05]  /*31fc0*/  IMAD.MOV.U32 R0, RZ, RZ, R7 ;  /* 0x000000ffff007224 */ /* 0x001fca00078e0007 */
[----:B------:R0:W-:Y:S04]  /*31fd0*/  STL [R1+0x30d8], R0 ;  /* 0x0030d80001007387 */ /* 0x0001e80000100800 */
[----:B------:R-:W2:Y:S01]  /*31fe0*/  LDL.LU.64 R6, [R1+0x3140] ;  /* 0x0031400001067983 */ /* 0x000ea20000300a00 */
[----:B0-----:R-:W-:-:S03]  /*31ff0*/  IMAD.MOV.U32 R0, RZ, RZ, R5 ;  /* 0x000000ffff007224 */ /* 0x001fc600078e0005 */
[----:B------:R-:W-:Y:S04]  /*32000*/  STL [R1+0x30ec], R28 ;  /* 0x0030ec1c01007387 */ /* 0x000fe80000100800 */
[----:B------:R0:W-:Y:S04]  /*32010*/  STL [R1+0x30e0], R0 ;  /* 0x0030e00001007387 */ /* 0x0001e80000100800 */
[----:B------:R-:W2:Y:S01]  /*32020*/  LDL.LU.64 R4, [R1+0x3148] ;  /* 0x0031480001047983 */ /* 0x000ea20000300a00 */
[----:B0-----:R-:W-:-:S03]  /*32030*/  IMAD.MOV.U32 R0, RZ, RZ, R29 ;  /* 0x000000ffff007224 */ /* 0x001fc600078e001d */
[----:B------:R-:W-:Y:S04]  /*32040*/  STL [R1+0x30f4], R20 ;  /* 0x0030f41401007387 */ /* 0x000fe80000100800 */
[----:B------:R4:W-:Y:S04]  /*32050*/  STL [R1+0x30e8], R0 ;  /* 0x0030e80001007387 */ /* 0x0009e80000100800 */
[----:B------:R-:W-:Y:S04]  /*32060*/  STL [R1+0x30f0], R21 ;  /* 0x0030f01501007387 */ /* 0x000fe80000100800 */
[----:B------:R-:W2:Y:S01]  /*32070*/  LDL.LU.64 R28, [R1+0x3150] ;  /* 0x00315000011c7983 */ /* 0x000ea20000300a00 */
[----:B----4-:R-:W-:-:S03]  /*32080*/  MOV R0, R31 ;  /* 0x0000001f00007202 */ /* 0x010fc60000000f00 */
        /* <DEDUP_REMOVED lines=15> */
[----:B------:R0:W-:Y:S04]  /*32180*/  STL [R1+0x3110], R0 ;  /* 0x0031100001007387 */ /* 0x0001e80000100800 */
[----:B------:R-:W-:Y:S01]  /*32190*/  STL [R1+0x3124], R8 ;  /* 0x0031240801007387 */ /* 0x000fe20000100800 */
[----:B0-----:R-:W-:-:S05]  /*321a0*/  IMAD.MOV.U32 R0, RZ, RZ, R13 ;  /* 0x000000ffff007224 */ /* 0x001fca00078e000d */
[----:B------:R0:W-:Y:S04]  /*321b0*/  STL [R1+0x3118], R0 ;  /* 0x0031180001007387 */ /* 0x0001e80000100800 */
[----:B------:R-:W4:Y:S01]  /*321c0*/  LDL.LU.64 R12, [R1+0x3180] ;  /* 0x00318000010c7983 */ /* 0x000f220000300a00 */
[----:B0-----:R-:W-:-:S03]  /*321d0*/  IMAD.MOV.U32 R0, RZ, RZ, R9 ;  /* 0x000000ffff007224 */ /* 0x001fc600078e0009 */
[----:B---3--:R-:W-:Y:S04]  /*321e0*/  STL [R1+0x312c], R2 ;  /* 0x00312c0201007387 */ /* 0x008fe80000100800 */
[----:B------:R0:W-:Y:S04]  /*321f0*/  STL [R1+0x3120], R0 ;  /* 0x0031200001007387 */ /* 0x0001e80000100800 */
[----:B------:R-:W3:Y:S01]  /*32200*/  LDL.LU.64 R8, [R1+0x3188] ;  /* 0x0031880001087983 */ /* 0x000ee20000300a00 */
[----:B0-----:R-:W-:-:S03]  /*32210*/  IMAD.MOV.U32 R0, RZ, RZ, R3 ;  /* 0x000000ffff007224 */ /* 0x001fc600078e0003 */
[----:B------:R-:W-:Y:S04]  /*32220*/  STL [R1+0x3134], R22 ;  /* 0x0031341601007387 */ /* 0x000fe80000100800 */
[----:B------:R2:W-:Y:S04]  /*32230*/  STL [R1+0x3128], R0 ;  /* 0x0031280001007387 */ /* 0x0005e80000100800 */
[----:B------:R-:W-:Y:S04]  /*32240*/  STL [R1+0x3130], R23 ;  /* 0x0031301701007387 */ /* 0x000fe80000100800 */
[----:B------:R-:W3:Y:S01]  /*32250*/  LDL.LU.64 R2, [R1+0x3190] ;  /* 0x0031900001027983 */ /* 0x000ee20000300a00 */
[----:B--2---:R-:W-:-:S03]  /*32260*/  IMAD.MOV.U32 R0, RZ, RZ, R7 ;  /* 0x000000ffff007224 */ /* 0x004fc600078e0007 */
[----:B------:R0:W-:Y:S04]  /*32270*/  STL [R1+0x313c], R6 ;  /* 0x00313c0601007387 */ /* 0x0001e80000100800 */
[----:B------:R-:W2:Y:S04]  /*32280*/  LDL.LU.64 R14, [R1+0x3198] ;  /* 0x00319800010e7983 */ /* 0x000ea80000300a00 */
[----:B------:R1:W-:Y:S04]  /*32290*/  STL [R1+0x3138], R0 ;  /* 0x0031380001007387 */ /* 0x0003e80000100800 */
[----:B------:R1:W-:Y:S04]  /*322a0*/  STL [R1+0x3144], R4 ;  /* 0x0031440401007387 */ /* 0x0003e80000100800 */
[----:B0-----:R-:W2:Y:S01]  /*322b0*/  LDL.LU.64 R6, [R1+0x31a0] ;  /* 0x0031a00001067983 */ /* 0x001ea20000300a00 */
[----:B-1----:R-:W-:-:S03]  /*322c0*/  IMAD.MOV.U32 R0, RZ, RZ, R5 ;  /* 0x000000ffff007224 */ /* 0x002fc600078e0005 */
[----:B------:R-:W2:Y:S04]  /*322d0*/  LDL.LU.64 R4, [R1+0x31a8] ;  /* 0x0031a80001047983 */ /* 0x000ea80000300a00 */
[----:B------:R0:W-:Y:S04]  /*322e0*/  STL [R1+0x3140], R0 ;  /* 0x0031400001007387 */ /* 0x0001e80000100800 */
[----:B------:R1:W-:Y:S01]  /*322f0*/  STL [R1+0x314c], R28 ;  /* 0x00314c1c01007387 */ /* 0x0003e20000100800 */
[----:B0-----:R-:W-:-:S03]  /*32300*/  IMAD.MOV.U32 R0, RZ, RZ, R29 ;  /* 0x000000ffff007224 */ /* 0x001fc600078e001d */
[----:B-1----:R-:W2:Y:S04]  /*32310*/  LDL.LU.64 R28, [R1+0x31b0] ;  /* 0x0031b000011c7983 */ /* 0x002ea80000300a00 */
[----:B------:R0:W-:Y:S04]  /*32320*/  STL [R1+0x3148], R0 ;  /* 0x0031480001007387 */ /* 0x0001e80000100800 */
[----:B----4-:R-:W-:Y:S01]  /*32330*/  STL [R1+0x3154], R16 ;  /* 0x0031541001007387 */ /* 0x010fe20000100800 */
        /* <DEDUP_REMOVED lines=20> */
[----:B---3--:R3:W-:Y:S04]  /*32480*/  STL [R1+0x3184], R8 ;  /* 0x0031840801007387 */ /* 0x0087e80000100800 */
[----:B0-----:R-:W4:Y:S01]  /*32490*/  LDL.LU.64 R12, [R1+0x31e0] ;  /* 0x0031e000010c7983 */ /* 0x001f220000300a00 */
[----:B-1----:R-:W-:-:S03]  /*324a0*/  IMAD.MOV.U32 R0, RZ, RZ, R9 ;  /* 0x000000ffff007224 */ /* 0x002fc600078e0009 */
[----:B---3--:R-:W3:Y:S04]  /*324b0*/  LDL.LU.64 R8, [R1+0x31e8] ;  /* 0x0031e80001087983 */ /* 0x008ee80000300a00 */
[----:B------:R0:W-:Y:S04]  /*324c0*/  STL [R1+0x3180], R0 ;  /* 0x0031800001007387 */ /* 0x0001e80000100800 */
[----:B------:R1:W-:Y:S01]  /*324d0*/  STL [R1+0x318c], R2 ;  /* 0x00318c0201007387 */ /* 0x0003e20000100800 */
[----:B0-----:R-:W-:-:S03]  /*324e0*/  IMAD.MOV.U32 R0, RZ, RZ, R3 ;  /* 0x000000ffff007224 */ /* 0x001fc600078e0003 */
[----:B-1----:R-:W3:Y:S04]  /*324f0*/  LDL.LU.64 R2, [R1+0x31f0] ;  /* 0x0031f00001027983 */ /* 0x002ee80000300a00 */
[----:B------:R0:W-:Y:S04]  /*32500*/  STL [R1+0x3188], R0 ;  /* 0x0031880001007387 */ /* 0x0001e80000100800 */
[----:B--2---:R-:W-:Y:S01]  /*32510*/  STL [R1+0x3194], R14 ;  /* 0x0031940e01007387 */ /* 0x004fe20000100800 */
[----:B0-----:R-:W-:-:S03]  /*32520*/  IMAD.MOV.U32 R0, RZ, RZ, R15 ;  /* 0x000000ffff007224 */ /* 0x001fc600078e000f */
[----:B------:R-:W-:Y:S04]  /*32530*/  STL [R1+0x319c], R6 ;  /* 0x00319c0601007387 */ /* 0x000fe80000100800 */
[----:B------:R0:W-:Y:S04]  /*32540*/  STL [R1+0x3190], R0 ;  /* 0x0031900001007387 */ /* 0x0001e80000100800 */
[----:B------:R-:W-:Y:S01]  /*32550*/  STL [R1+0x31a4], R4 ;  /* 0x0031a40401007387 */ /* 0x000fe20000100800 */
[----:B0-----:R-:W-:-:S05]  /*32560*/  MOV R0, R7 ;  /* 0x0000000700007202 */ /* 0x001fca0000000f00 */
        /* <DEDUP_REMOVED lines=11> */
[----:B----4-:R-:W-:-:S03]  /*32620*/  IMAD.MOV.U32 R0, RZ, RZ, R31 ;  /* 0x000000ffff007224 */ /* 0x010fc600078e001f */
        /* <DEDUP_REMOVED lines=16> */
[----:B---3--:R-:W-:Y:S01]  /*32730*/  STL [R1+0x31e4], R8 ;  /* 0x0031e40801007387 */ /* 0x008fe20000100800 */
        /* <DEDUP_REMOVED lines=42> */
[----:B---3--:R-:W-:-:S03]  /*329e0*/  IMAD.MOV.U32 R0, RZ, RZ, R13 ;  /* 0x000000ffff007224 */ /* 0x008fc600078e000d */
[----:B------:R0:W-:Y:S04]  /*329f0*/  STL [R1+0x323c], R12 ;  /* 0x00323c0c01007387 */ /* 0x0001e80000100800 */
[----:B------:R-:W3:Y:S04]  /*32a00*/  LDL.LU.64 R14, [R1+0x3298] ;  /* 0x00329800010e7983 */ /* 0x000ee80000300a00 */
[----:B------:R1:W-:Y:S04]  /*32a10*/  STL [R1+0x3238], R0 ;  /* 0x0032380001007387 */ /* 0x0003e80000100800 */
[----:B------:R1:W-:Y:S04]  /*32a20*/  STL [R1+0x3244], R8 ;  /* 0x0032440801007387 */ /* 0x0003e80000100800 */
[----:B0-----:R-:W3:Y:S01]  /*32a30*/  LDL.LU.64 R12, [R1+0x32a0] ;  /* 0x0032a000010c7983 */ /* 0x001ee20000300a00 */
[----:B-1----:R-:W-:-:S03]  /*32a40*/  MOV R0, R9 ;  /* 0x0000000900007202 */ /* 0x002fc60000000f00 */
[----:B------:R-:W3:Y:S04]  /*32a50*/  LDL.LU.64 R8, [R1+0x32a8] ;  /* 0x0032a80001087983 */ /* 0x000ee80000300a00 */
        /* <DEDUP_REMOVED lines=34> */
[----:B------:R3:W-:Y:S02]  /*32c80*/  STL [R1+0x3288], R0 ;  /* 0x0032880001007387 */ /* 0x0007e40000100800 */
[----:B---3--:R-:W-:Y:S02]  /*32c90*/  IMAD.MOV.U32 R0, RZ, RZ, R15 ;  /* 0x000000ffff007224 */ /* 0x008fe400078e000f */
[----:B------:R-:W-:Y:S04]  /*32ca0*/  STL [R1+0x3294], R14 ;  /* 0x0032940e01007387 */ /* 0x000fe80000100800 */
        /* <DEDUP_REMOVED lines=36> */
[----:B0-----:R-:W-:-:S03]  /*32ef0*/  MOV R0, R11 ;  /* 0x0000000b00007202 */ /* 0x001fc60000000f00 */
        /* <DEDUP_REMOVED lines=14> */
[----:B-1----:R-:W-:-:S03]  /*32fe0*/  IMAD.MOV.U32 R0, RZ, RZ, R9 ;  /* 0x000000ffff007224 */ /* 0x002fc600078e0009 */
        /* <DEDUP_REMOVED lines=21> */
[----:B------:R-:W2:Y:S04]  /*33140*/  LDL.LU.64 R28, [R1+0x3390] ;  /* 0x00339000011c7983 */ /* 0x000ea80000300a00 */
[----:B------:R-:W-:Y:S01]  /*33150*/  STL [R1+0x3330], R47 ;  /* 0x0033302f01007387 */ /* 0x000fe20000100800 */
        /* <DEDUP_REMOVED lines=19> */
[----:B------:R0:W-:Y:S02]  /*33290*/  STL [R1+0x3358], R0 ;  /* 0x0033580001007387 */ /* 0x0001e40000100800 */
[----:B0-----:R-:W-:Y:S02]  /*332a0*/  IMAD.MOV.U32 R0, RZ, RZ, R9 ;  /* 0x000000ffff007224 */ /* 0x001fe400078e0009 */
[----:B------:R-:W3:Y:S04]  /*332b0*/  LDL.LU.64 R8, [R1+0x33c0] ;  /* 0x0033c00001087983 */ /* 0x000ee80000300a00 */
[----:B------:R0:W-:Y:S04]  /*332c0*/  STL [R1+0x3360], R0 ;  /* 0x0033600001007387 */ /* 0x0001e80000100800 */
[----:B------:R1:W-:Y:S04]  /*332d0*/  STL [R1+0x336c], R2 ;  /* 0x00336c0201007387 */ /* 0x0003e80000100800 */
[----:B------:R-:W3:Y:S01]  /*332e0*/  LDL.LU.64 R18, [R1+0x33c8] ;  /* 0x0033c80001127983 */ /* 0x000ee20000300a00 */
[----:B0-----:R-:W-:-:S05]  /*332f0*/  IMAD.MOV.U32 R0, RZ, RZ, R3 ;  /* 0x000000ffff007224 */ /* 0x001fca00078e0003 */
[----:B------:R2:W-:Y:S04]  /*33300*/  STL [R1+0x3368], R0 ;  /* 0x0033680001007387 */ /* 0x0005e80000100800 */
[----:B------:R-:W-:Y:S04]  /*33310*/  STL [R1+0x3374], R48 ;  /* 0x0033743001007387 */ /* 0x000fe80000100800 */
[----:B------:R-:W-:Y:S04]  /*33320*/  STL [R1+0x3370], R49 ;  /* 0x0033703101007387 */ /* 0x000fe80000100800 */
[----:B-1----:R-:W3:Y:S01]  /*33330*/  LDL.LU.64 R2, [R1+0x33d0] ;  /* 0x0033d00001027983 */ /* 0x002ee20000300a00 */
[----:B--2---:R-:W-:-:S03]  /*33340*/  IMAD.MOV.U32 R0, RZ, RZ, R7 ;  /* 0x000000ffff007224 */ /* 0x004fc600078e0007 */
[----:B------:R0:W-:Y:S04]  /*33350*/  STL [R1+0x337c], R6 ;  /* 0x00337c0601007387 */ /* 0x0001e80000100800 */
[----:B0-----:R-:W2:Y:S04]  /*33360*/  LDL.LU.64 R6, [R1+0x33d8] ;  /* 0x0033d80001067983 */ /* 0x001ea80000300a00 */
[----:B------:R0:W-:Y:S04]  /*33370*/  STL [R1+0x3378], R0 ;  /* 0x0033780001007387 */ /* 0x0001e80000100800 */
[----:B------:R1:W-:Y:S04]  /*33380*/  STL [R1+0x3384], R4 ;  /* 0x0033840401007387 */ /* 0x0003e80000100800 */
[----:B------:R-:W2:Y:S01]  /*33390*/  LDL.LU.64 R16, [R1+0x33e0] ;  /* 0x0033e00001107983 */ /* 0x000ea20000300a00 */
[----:B0-----:R-:W-:-:S03]  /*333a0*/  IMAD.MOV.U32 R0, RZ, RZ, R5 ;  /* 0x000000ffff007224 */ /* 0x001fc600078e0005 */
[----:B------:R-:W-:Y:S04]  /*333b0*/  STL [R1+0x338c], R28 ;  /* 0x00338c1c01007387 */ /* 0x000fe80000100800 */
[----:B------:R0:W-:Y:S04]  /*333c0*/  STL [R1+0x3380], R0 ;  /* 0x0033800001007387 */ /* 0x0001e80000100800 */
[----:B-1----:R-:W2:Y:S01]  /*333d0*/  LDL.LU.64 R4, [R1+0x33e8] ;  /* 0x0033e80001047983 */ /* 0x002ea20000300a00 */
[----:B0-----:R-:W-:-:S03]  /*333e0*/  MOV R0, R29 ;  /* 0x0000001d00007202 */ /* 0x001fc60000000f00 */
[----:B------:R-:W2:Y:S04]  /*333f0*/  LDL.LU.64 R28, [R1+0x33f0] ;  /* 0x0033f000011c7983 */ /* 0x000ea80000300a00 */
        /* <DEDUP_REMOVED lines=15> */
[----:B------:R0:W-:Y:S04]  /*334f0*/  STL [R1+0x33a8], R0 ;  /* 0x0033a80001007387 */ /* 0x0001e80000100800 */
[----:B------:R-:W-:Y:S04]  /*33500*/  STL [R1+0x33b4], R50 ;  /* 0x0033b43201007387 */ /* 0x000fe80000100800 */
[----:B------:R-:W4:Y:S04]  /*33510*/  LDL.LU.64 R32, [R1+0x3418] ;  /* 0x0034180001207983 */ /* 0x000f280000300a00 */
[----:B------:R-:W-:Y:S04]  /*33520*/  STL [R1+0x33b0], R51 ;  /* 0x0033b03301007387 */ /* 0x000fe80000100800 */
[----:B---3--:R1:W-:Y:S04]  /*33530*/  STL [R1+0x33bc], R8 ;  /* 0x0033bc0801007387 */ /* 0x0083e80000100800 */
[----:B------:R-:W3:Y:S01]  /*33540*/  LDL.LU.64 R10, [R1+0x3420] ;  /* 0x00342000010a7983 */ /* 0x000ee20000300a00 */
[----:B0-----:R-:W-:-:S03]  /*33550*/  IMAD.MOV.U32 R0, RZ, RZ, R9 ;  /* 0x000000ffff007224 */ /* 0x001fc600078e0009 */
[----:B------:R-:W-:Y:S04]  /*33560*/  STL [R1+0x33c4], R18 ;  /* 0x0033c41201007387 */ /* 0x000fe80000100800 */
[----:B------:R0:W-:Y:S04]  /*33570*/  STL [R1+0x33b8], R0 ;  /* 0x0033b80001007387 */ /* 0x0001e80000100800 */
[----:B-1----:R-:W3:Y:S01]  /*33580*/  LDL.LU.64 R8, [R1+0x3428] ;  /* 0x0034280001087983 */ /* 0x002ee20000300a00 */
[----:B0-----:R-:W-:-:S03]  /*33590*/  IMAD.MOV.U32 R0, RZ, RZ, R19 ;  /* 0x000000ffff007224 */ /* 0x001fc600078e0013 */
[----:B------:R-:W-:Y:S04]  /*335a0*/  STL [R1+0x33cc], R2 ;  /* 0x0033cc0201007387 */ /* 0x000fe80000100800 */
[----:B------:R0:W-:Y:S02]  /*335b0*/  STL [R1+0x33c0], R0 ;  /* 0x0033c00001007387 */ /* 0x0001e40000100800 */
[----:B0-----:R-:W-:Y:S02]  /*335c0*/  IMAD.MOV.U32 R0, RZ, RZ, R3 ;  /* 0x000000ffff007224 */ /* 0x001fe400078e0003 */
[----:B------:R-:W3:Y:S04]  /*335d0*/  LDL.LU.64 R2, [R1+0x3430] ;  /* 0x0034300001027983 */ /* 0x000ee80000300a00 */
[----:B------:R0:W-:Y:S04]  /*335e0*/  STL [R1+0x33c8], R0 ;  /* 0x0033c80001007387 */ /* 0x0001e80000100800 */
[----:B--2---:R1:W-:Y:S01]  /*335f0*/  STL [R1+0x33d4], R6 ;  /* 0x0033d40601007387 */ /* 0x0043e20000100800 */
[----:B0-----:R-:W-:-:S03]  /*33600*/  IMAD.MOV.U32 R0, RZ, RZ, R7 ;  /* 0x000000ffff007224 */ /* 0x001fc600078e0007 */
[----:B------:R-:W-:Y:S04]  /*33610*/  STL [R1+0x33dc], R16 ;  /* 0x0033dc1001007387 */ /* 0x000fe80000100800 */
[----:B------:R0:W-:Y:S04]  /*33620*/  STL [R1+0x33d0], R0 ;  /* 0x0033d00001007387 */ /* 0x0001e80000100800 */
[----:B-1----:R-:W2:Y:S01]  /*33630*/  LDL.LU.64 R6, [R1+0x3438] ;  /* 0x0034380001067983 */ /* 0x002ea20000300a00 */
        /* <DEDUP_REMOVED lines=14> */
[----:B0-----:R-:W4:Y:S04]  /*33720*/  LDL.LU.64 R30, [R1+0x3458] ;  /* 0x00345800011e7983 */ /* 0x001f280000300a00 */
        /* <DEDUP_REMOVED lines=16> */
[----:B------:R-:W3:Y:S04]  /*33830*/  LDL.LU.64 R14, [R1+0x3478] ;  /* 0x00347800010e7983 */ /* 0x000ee80000300a00 */
[----:B------:R-:W3:Y:S01]  /*33840*/  LDL.LU.64 R12, [R1+0x3480] ;  /* 0x00348000010c7983 */ /* 0x000ee20000300a00 */
[----:B0-----:R-:W-:-:S05]  /*33850*/  IMAD.MOV.U32 R0, RZ, RZ, R9 ;  /* 0x000000ffff007224 */ /* 0x001fca00078e0009 */
[----:B------:R0:W-:Y:S04]  /*33860*/  STL [R1+0x3420], R0 ;  /* 0x0034200001007387 */ /* 0x0001e80000100800 */
[----:B------:R1:W-:Y:S01]  /*33870*/  STL [R1+0x342c], R2 ;  /* 0x00342c0201007387 */ /* 0x0003e20000100800 */
[----:B0-----:R-:W-:-:S03]  /*33880*/  MOV R0, R3 ;  /* 0x0000000300007202 */ /* 0x001fc60000000f00 */
[----:B------:R-:W3:Y:S04]  /*33890*/  LDL.LU.64 R10, [R1+0x3488] ;  /* 0x00348800010a7983 */ /* 0x000ee80000300a00 */
[----:B-1----:R-:W3:Y:S04]  /*338a0*/  LDL.LU.64 R2, [R1+0x3490] ;  /* 0x0034900001027983 */ /* 0x002ee80000300a00 */
[----:B------:R0:W-:Y:S04]  /*338b0*/  STL [R1+0x3428], R0 ;  /* 0x0034280001007387 */ /* 0x0001e80000100800 */
[----:B--2---:R-:W-:Y:S01]  /*338c0*/  STL [R1+0x3434], R6 ;  /* 0x0034340601007387 */ /* 0x004fe20000100800 */
[----:B0-----:R-:W-:-:S03]  /*338d0*/  IMAD.MOV.U32 R0, RZ, RZ, R7 ;  /* 0x000000ffff007224 */ /* 0x001fc600078e0007 */
[----:B------:R-:W2:Y:S04]  /*338e0*/  LDL.LU.64 R8, [R1+0x3498] ;  /* 0x0034980001087983 */ /* 0x000ea80000300a00 */
[----:B------:R0:W-:Y:S04]  /*338f0*/  STL [R1+0x3430], R0 ;  /* 0x0034300001007387 */ /* 0x0001e80000100800 */
[----:B------:R-:W-:Y:S01]  /*33900*/  STL [R1+0x343c], R60 ;  /* 0x00343c3c01007387 */ /* 0x000fe20000100800 */
[----:B0-----:R-:W-:-:S03]  /*33910*/  IMAD.MOV.U32 R0, RZ, RZ, R61 ;  /* 0x000000ffff007224 */ /* 0x001fc600078e003d */
[----:B------:R-:W2:Y:S04]  /*33920*/  LDL.LU R61, [R1+0x3f98] ;  /* 0x003f9800013d7983 */ /* 0x000ea80000300800 */
[----:B------:R-:W-:Y:S04]  /*33930*/  STL [R1+0x3444], R4 ;  /* 0x0034440401007387 */ /* 0x000fe80000100800 */
[----:B------:R0:W-:Y:S04]  /*33940*/  STL [R1+0x3438], R0 ;  /* 0x0034380001007387 */ /* 0x0001e80000100800 */
[----:B------:R-:W2:Y:S01]  /*33950*/  LDL.LU.64 R6, [R1+0x34a8] ;  /* 0x0034a80001067983 */ /* 0x000ea20000300a00 */
[----:B0-----:R-:W-:-:S03]  /*33960*/  IMAD.MOV.U32 R0, RZ, RZ, R5 ;  /* 0x000000ffff007224 */ /* 0x001fc600078e0005 */
[----:B------:R-:W2:Y:S04]  /*33970*/  LDL.LU.64 R4, [R1+0x34b0] ;  /* 0x0034b00001047983 */ /* 0x000ea80000300a00 */
[----:B------:R0:W-:Y:S04]  /*33980*/  STL [R1+0x3440], R0 ;  /* 0x0034400001007387 */ /* 0x0001e80000100800 */
[----:B------:R1:W-:Y:S01]  /*33990*/  STL [R1+0x344c], R28 ;  /* 0x00344c1c01007387 */ /* 0x0003e20000100800 */
[----:B0-----:R-:W-:Y:S02]  /*339a0*/  IMAD.MOV.U32 R0, RZ, RZ, R29 ;  /* 0x000000ffff007224 */ /* 0x001fe400078e001d */
[----:B----4-:R-:W-:Y:S01]  /*339b0*/  IMAD.MOV.U32 R18, RZ, RZ, R31 ;  /* 0x000000ffff127224 */ /* 0x010fe200078e001f */
[----:B-1----:R-:W4:Y:S04]  /*339c0*/  LDL.LU.64 R28, [R1+0x34b8] ;  /* 0x0034b800011c7983 */ /* 0x002f280000300a00 */
[----:B------:R0:W-:Y:S04]  /*339d0*/  STL [R1+0x3448], R0 ;  /* 0x0034480001007387 */ /* 0x0001e80000100800 */
[----:B------:R1:W-:Y:S04]  /*339e0*/  STL [R1+0x3454], R30 ;  /* 0x0034541e01007387 */ /* 0x0003e80000100800 */
[----:B0-----:R-:W4:Y:S04]  /*339f0*/  LDL.LU R0, [R1+0x1134] ;  /* 0x0011340001007983 */ /* 0x001f280000300800 */
[----:B------:R-:W4:Y:S04]  /*33a00*/  LDL.LU R60, [R1+0x1790] ;  /* 0x00179000013c7983 */ /* 0x000f280000300800 */
[----:B------:R-:W-:Y:S04]  /*33a10*/  STL [R1+0x3450], R18 ;  /* 0x0034501201007387 */ /* 0x000fe80000100800 */
[----:B------:R-:W-:Y:S04]  /*33a20*/  STL [R1+0x345c], R56 ;  /* 0x00345c3801007387 */ /* 0x000fe80000100800 */
[----:B------:R-:W-:Y:S04]  /*33a30*/  STL [R1+0x3458], R57 ;  /* 0x0034583901007387 */ /* 0x000fe80000100800 */
[----:B------:R0:W-:Y:S04]  /*33a40*/  STL [R1+0x3464], R16 ;  /* 0x0034641001007387 */ /* 0x0001e80000100800 */
[----:B-1----:R-:W4:Y:S01]  /*33a50*/  LDL.LU.64 R30, [R1+0x34c0] ;  /* 0x0034c000011e7983 */ /* 0x002f220000300a00 */
[----:B0-----:R-:W-:-:S03]  /*33a60*/  IMAD.MOV.U32 R16, RZ, RZ, R17 ;  /* 0x000000ffff107224 */ /* 0x001fc600078e0011 */
[----:B---3--:R-:W-:Y:S04]  /*33a70*/  STL [R1+0x346c], R32 ;  /* 0x00346c2001007387 */ /* 0x008fe80000100800 */
[----:B------:R0:W-:Y:S02]  /*33a80*/  STL [R1+0x3460], R16 ;  /* 0x0034601001007387 */ /* 0x0001e40000100800 */
[----:B0-----:R-:W-:Y:S02]  /*33a90*/  IMAD.MOV.U32 R16, RZ, RZ, R33 ;  /* 0x000000ffff107224 */ /* 0x001fe400078e0021 */
[----:B------:R-:W3:Y:S04]  /*33aa0*/  LDL.LU.64 R32, [R1+0x34c8] ;  /* 0x0034c80001207983 */ /* 0x000ee80000300a00 */
[----:B------:R-:W-:Y:S04]  /*33ab0*/  STL [R1+0x3468], R16 ;  /* 0x0034681001007387 */ /* 0x000fe80000100800 */
[----:B------:R0:W-:Y:S04]  /*33ac0*/  STL [R1+0x3474], R14 ;  /* 0x0034740e01007387 */ /* 0x0001e80000100800 */
[----:B------:R1:W-:Y:S01]  /*33ad0*/  STL [R1+0x347c], R12 ;  /* 0x00347c0c01007387 */ /* 0x0003e20000100800 */
[----:B0-----:R-:W-:-:S02]  /*33ae0*/  IMAD.MOV.U32 R14, RZ, RZ, R15 ;  /* 0x000000ffff0e7224 */ /* 0x001fc400078e000f */
[----:B-1----:R-:W-:-:S03]  /*33af0*/  IMAD.MOV.U32 R12, RZ, RZ, R13 ;  /* 0x000000ffff0c7224 */ /* 0x002fc600078e000d */
[----:B------:R-:W-:Y:S04]  /*33b00*/  STL [R1+0x3470], R14 ;  /* 0x0034700e01007387 */ /* 0x000fe80000100800 */
[----:B------:R0:W-:Y:S04]  /*33b10*/  STL [R1+0x3484], R10 ;  /* 0x0034840a01007387 */ /* 0x0001e80000100800 */
[----:B------:R-:W-:Y:S04]  /*33b20*/  STL [R1+0x3478], R12 ;  /* 0x0034780c01007387 */ /* 0x000fe80000100800 */
[----:B------:R1:W-:Y:S01]  /*33b30*/  STL [R1+0x348c], R2 ;  /* 0x00348c0201007387 */ /* 0x0003e20000100800 */
[----:B0-----:R-:W-:-:S05]  /*33b40*/  IMAD.MOV.U32 R10, RZ, RZ, R11 ;  /* 0x000000ffff0a7224 */ /* 0x001fca00078e000b */
[----:B------:R-:W-:Y:S01]  /*33b50*/  STL [R1+0x3480], R10 ;  /* 0x0034800a01007387 */ /* 0x000fe20000100800 */
[----:B-1----:R-:W0:Y:S03]  /*33b60*/  LDC R2, c[0x0][0x238] ;  /* 0x00008e00ff027b82 */ /* 0x002e260000000800 */
[----:B------:R1:W-:Y:S04]  /*33b70*/  STL [R1+0x3488], R3 ;  /* 0x0034880301007387 */ /* 0x0003e80000100800 */
[----:B--2---:R-:W-:Y:S01]  /*33b80*/  STL [R1+0x3494], R8 ;  /* 0x0034940801007387 */ /* 0x004fe20000100800 */
[----:B-1----:R-:W-:-:S03]  /*33b90*/  IMAD.MOV.U32 R3, RZ, RZ, R9 ;  /* 0x000000ffff037224 */ /* 0x002fc600078e0009 */
[----:B------:R-:W-:Y:S04]  /*33ba0*/  STL [R1+0x349c], R58 ;  /* 0x00349c3a01007387 */ /* 0x000fe80000100800 */
[----:B------:R1:W-:Y:S04]  /*33bb0*/  STL [R1+0x3490], R3 ;  /* 0x0034900301007387 */ /* 0x0003e80000100800 */
[----:B------:R-:W-:Y:S01]  /*33bc0*/  STL [R1+0x3498], R59 ;  /* 0x0034983b01007387 */ /* 0x000fe20000100800 */
[----:B-1----:R-:W-:-:S03]  /*33bd0*/  IMAD.MOV.U32 R3, RZ, RZ, R7 ;  /* 0x000000ffff037224 */ /* 0x002fc600078e0007 */
[----:B------:R-:W-:Y:S04]  /*33be0*/  STL [R1+0x34a4], R6 ;  /* 0x0034a40601007387 */ /* 0x000fe80000100800 */
[----:B------:R-:W-:Y:S04]  /*33bf0*/  STL [R1+0x34ac], R4 ;  /* 0x0034ac0401007387 */ /* 0x000fe80000100800 */
[----:B------:R1:W-:Y:S02]  /*33c00*/  STL [R1+0x34a0], R3 ;  /* 0x0034a00301007387 */ /* 0x0003e40000100800 */
[----:B-1----:R-:W-:-:S05]  /*33c10*/  IMAD.MOV.U32 R3, RZ, RZ, R5 ;  /* 0x000000ffff037224 */ /* 0x002fca00078e0005 */
[----:B------:R1:W-:Y:S04]  /*33c20*/  STL [R1+0x34a8], R3 ;  /* 0x0034a80301007387 */ /* 0x0003e80000100800 */
[----:B----4-:R-:W-:Y:S01]  /*33c30*/  STL [R1+0x34b4], R28 ;  /* 0x0034b41c01007387 */ /* 0x010fe20000100800 */
[----:B-1----:R-:W-:Y:S02]  /*33c40*/  IMAD.MOV.U32 R3, RZ, RZ, R29 ;  /* 0x000000ffff037224 */ /* 0x002fe400078e001d */
[----:B------:R-:W-:-:S03]  /*33c50*/  IMAD R0, R0, UR5, RZ ;  /* 0x0000000500007c24 */ /* 0x000fc6000f8e02ff */
[----:B------:R1:W-:Y:S02]  /*33c60*/  STL [R1+0x34b0], R3 ;  /* 0x0034b00301007387 */ /* 0x0003e40000100800 */
[----:B------:R-:W-:Y:S01]  /*33c70*/  LEA R12, P1, R0, UR8, 0x1 ;  /* 0x00000008000c7c11 */ /* 0x000fe2000f8208ff */
[----:B-1----:R-:W-:Y:S01]  /*33c80*/  IMAD R3, R60, UR5, RZ ;  /* 0x000000053c037c24 */ /* 0x002fe2000f8e02ff */
[----:B------:R-:W-:Y:S02]  /*33c90*/  STL [R1+0x34bc], R26 ;  /* 0x0034bc1a01007387 */ /* 0x000fe40000100800 */
[----:B------:R-:W-:Y:S01]  /*33ca0*/  LEA.HI.X.SX32 R13, R0, UR9, 0x1, P1 ;  /* 0x00000009000d7c11 */ /* 0x000fe200088f0eff */
[----:B0-----:R-:W-:Y:S01]  /*33cb0*/  IMAD R6, R2, 0x7f, RZ ;  /* 0x0000007f02067824 */ /* 0x001fe200078e02ff */
[C---:B------:R-:W-:Y:S01]  /*33cc0*/  LEA R10, P0, R3.reuse, UR8, 0x1 ;  /* 0x00000008030a7c11 */ /* 0x040fe2000f8008ff */
[----:B------:R-:W-:Y:S03]  /*33cd0*/  STL [R1+0x34b8], R27 ;  /* 0x0034b81b01007387 */ /* 0x000fe60000100800 */
[----:B------:R-:W-:Y:S01]  /*33ce0*/  LEA.HI.X.SX32 R11, R3, UR9, 0x1, P0 ;  /* 0x00000009030b7c11 */ /* 0x000fe200080f0eff */
[----:B------:R-:W-:Y:S01]  /*33cf0*/  IMAD.MOV.U32 R4, RZ, RZ, R31 ;  /* 0x000000ffff047224 */ /* 0x000fe200078e001f */
[----:B------:R-:W-:Y:S04]  /*33d00*/  STL [R1+0x3cb4], R30 ;  /* 0x003cb41e01007387 */ /* 0x000fe80000100800 */
[----:B------:R0:W-:Y:S02]  /*33d10*/  STL [R1+0x3cb0], R4 ;  /* 0x003cb00401007387 */ /* 0x0001e40000100800 */
[----:B0-----:R-:W-:-:S04]  /*33d20*/  IMAD.WIDE R4, R6, 0x2, R12 ;  /* 0x0000000206047825 */ /* 0x001fc800078e020c */
[----:B------:R-:W-:-:S04]  /*33d30*/  IMAD.WIDE R6, R6, 0x2, R10 ;  /* 0x0000000206067825 */ /* 0x000fc800078e020a */
[C---:B------:R-:W-:Y:S02]  /*33d40*/  IMAD R8, R2.reuse, 0x7d, RZ ;  /* 0x0000007d02087824 */ /* 0x040fe400078e02ff */
[----:B---3--:R-:W-:Y:S01]  /*33d50*/  IMAD.MOV.U32 R0, RZ, RZ, R33 ;  /* 0x000000ffff007224 */ /* 0x008fe200078e0021 */
[----:B------:R-:W-:Y:S04]  /*33d60*/  STL [R1+0x3cbc], R32 ;  /* 0x003cbc2001007387 */ /* 0x000fe80000100800 */
[----:B------:R-:W-:Y:S04]  /*33d70*/  STL.64 [R1+0x9c8], R12 ;  /* 0x0009c80c01007387 */ /* 0x000fe80000100a00 */
[----:B------:R0:W-:Y:S04]  /*33d80*/  STL [R1+0x3cb8], R0 ;  /* 0x003cb80001007387 */ /* 0x0001e80000100800 */
[----:B------:R-:W-:Y:S04]  /*33d90*/  STL [R1+0x3cc4], R54 ;  /* 0x003cc43601007387 */ /* 0x000fe80000100800 */
[----:B------:R-:W-:Y:S01]  /*33da0*/  STL.64 [R1+0x9d0], R10 ;  /* 0x0009d00a01007387 */ /* 0x000fe20000100a00 */
[----:B0-----:R-:W-:-:S03]  /*33db0*/  IMAD R0, R2, 0x7e, RZ ;  /* 0x0000007e02007824 */ /* 0x001fc600078e02ff */
[----:B------:R-:W-:Y:S04]  /*33dc0*/  STL [R1+0x3cc0], R55 ;  /* 0x003cc03701007387 */ /* 0x000fe80000100800 */
[----:B------:R-:W-:Y:S04]  /*33dd0*/  STL [R1+0x34c4], R4 ;  /* 0x0034c40401007387 */ /* 0x000fe80000100800 */
[----:B------:R0:W-:Y:S04]  /*33de0*/  STL [R1+0x34c0], R5 ;  /* 0x0034c00501007387 */ /* 0x0001e80000100800 */
[----:B------:R-:W-:Y:S01]  /*33df0*/  STL [R1+0x34cc], R6 ;  /* 0x0034cc0601007387 */ /* 0x000fe20000100800 */
[----:B0-----:R-:W-:-:S03]  /*33e00*/  IMAD.WIDE R4, R0, 0x2, R12 ;  /* 0x0000000200047825 */ /* 0x001fc600078e020c */
[----:B------:R0:W-:Y:S04]  /*33e10*/  STL [R1+0x34c8], R7 ;  /* 0x0034c80701007387 */ /* 0x0001e80000100800 */
[----:B------:R-:W-:Y:S04]  /*33e20*/  STL [R1+0x34d4], R4 ;  /* 0x0034d40401007387 */ /* 0x000fe80000100800 */
[----:B------:R1:W-:Y:S01]  /*33e30*/  STL [R1+0x34d0], R5 ;  /* 0x0034d00501007387 */ /* 0x0003e20000100800 */
[----:B0-----:R-:W-:-:S04]  /*33e40*/  IMAD.WIDE R6, R0, 0x2, R10 ;  /* 0x0000000200067825 */ /* 0x001fc800078e020a */
[----:B------:R-:W-:Y:S01]  /*33e50*/  IMAD R0, R2, 0x7c, RZ ;  /* 0x0000007c02007824 */ /* 0x000fe200078e02ff */
[----:B------:R-:W-:Y:S01]  /*33e60*/  STL [R1+0x34dc], R6 ;  /* 0x0034dc0601007387 */ /* 0x000fe20000100800 */
[----:B-1----:R-:W-:-:S03]  /*33e70*/  IMAD.WIDE R4, R8, 0x2, R12 ;  /* 0x0000000208047825 */ /* 0x002fc600078e020c */
[----:B------:R0:W-:Y:S01]  /*33e80*/  STL [R1+0x34d8], R7 ;  /* 0x0034d80701007387 */ /* 0x0001e20000100800 */
[----:B------:R-:W-:-:S03]  /*33e90*/  IMAD.WIDE R8, R8, 0x2, R10 ;  /* 0x0000000208087825 */ /* 0x000fc600078e020a */
[----:B------:R-:W-:Y:S04]  /*33ea0*/  STL [R1+0x34e4], R4 ;  /* 0x0034e40401007387 */ /* 0x000fe80000100800 */
[----:B------:R1:W-:Y:S04]  /*33eb0*/  STL [R1+0x34e0], R5 ;  /* 0x0034e00501007387 */ /* 0x0003e80000100800 */
[----:B------:R2:W-:Y:S01]  /*33ec0*/  STL [R1+0x34ec], R8 ;  /* 0x0034ec0801007387 */ /* 0x0005e20000100800 */
[----:B0-----:R-:W-:-:S04]  /*33ed0*/  IMAD.WIDE R6, R0, 0x2, R10 ;  /* 0x0000000200067825 */ /* 0x001fc800078e020a */
[----:B-1----:R-:W-:Y:S01]  /*33ee0*/  IMAD.WIDE R4, R0, 0x2, R12 ;  /* 0x0000000200047825 */ /* 0x002fe200078e020c */
[----:B------:R-:W-:Y:S03]  /*33ef0*/  STL [R1+0x34e8], R9 ;  /* 0x0034e80901007387 */ /* 0x000fe60000100800 */
[C---:B--2---:R-:W-:Y:S01]  /*33f00*/  IMAD R8, R2.reuse, 0x7b, RZ ;  /* 0x0000007b02087824 */ /* 0x044fe200078e02ff */
[----:B------:R-:W-:Y:S04]  /*33f10*/  STL [R1+0x34f4], R4 ;  /* 0x0034f40401007387 */ /* 0x000fe80000100800 */
[----:B------:R0:W-:Y:S01]  /*33f20*/  STL [R1+0x34f0], R5 ;  /* 0x0034f00501007387 */ /* 0x0001e20000100800 */
[----:B------:R-:W-:-:S03]  /*33f30*/  IMAD R0, R2, 0x7a, RZ ;  /* 0x0000007a02007824 */ /* 0x000fc600078e02ff */
[----:B------:R-:W-:Y:S01]  /*33f40*/  STL [R1+0x34fc], R6 ;  /* 0x0034fc0601007387 */ /* 0x000fe20000100800 */
[----:B0-----:R-:W-:-:S03]  /*33f50*/  IMAD.WIDE R4, R8, 0x2, R12 ;  /* 0x0000000208047825 */ /* 0x001fc600078e020c */
        /* <DEDUP_REMOVED lines=403> */
[----:B------:R-:W-:-:S03]  /*35890*/  IMAD.SHL.U32 R0, R2, 0x40, RZ ;  /* 0x0000004002007824 */ /* 0x000fc600078e00ff */
        /* <DEDUP_REMOVED lines=221> */
[----:B------:R-:W-:Y:S01]  /*36670*/  STL [R1+0x3a94], R4 ;  /* 0x003a940401007387 */ /* 0x000fe20000100800 */
[----:B------:R-:W-:-:S03]  /*36680*/  SHF.L.U32 R0, R2, 0x5, RZ ;  /* 0x0000000502007819 */ /* 0x000fc600000006ff */
[----:B------:R0:W-:Y:S04]  /*36690*/  STL [R1+0x3a90], R5 ;  /* 0x003a900501007387 */ /* 0x0001e80000100800 */
        /* <DEDUP_REMOVED lines=215> */
[----:B------:R1:W-:Y:S01]  /*37410*/  STL [R1+0x3c80], R5 ;  /* 0x003c800501007387 */ /* 0x0003e20000100800 */
[----:B0-----:R-:W-:-:S03]  /*37420*/  IMAD.WIDE R6, R0, 0x2, R10 ;  /* 0x0000000200067825 */ /* 0x001fc600078e020a */
[----:B------:R-:W-:Y:S01]  /*37430*/  STL [R1+0x3c8c], R8 ;  /* 0x003c8c0801007387 */ /* 0x000fe20000100800 */
[----:B-1----:R-:W-:-:S03]  /*37440*/  IMAD.WIDE R4, R0, 0x2, R12 ;  /* 0x0000000200047825 */ /* 0x002fc600078e020c */
[----:B------:R0:W-:Y:S04]  /*37450*/  STL [R1+0x3c88], R9 ;  /* 0x003c880901007387 */ /* 0x0001e80000100800 */
[----:B------:R-:W-:Y:S04]  /*37460*/  STL [R1+0x3c94], R4 ;  /* 0x003c940401007387 */ /* 0x000fe80000100800 */
[----:B------:R1:W-:Y:S01]  /*37470*/  STL [R1+0x3c90], R5 ;  /* 0x003c900501007387 */ /* 0x0003e20000100800 */
[----:B0-----:R-:W-:-:S03]  /*37480*/  IMAD.WIDE R8, R2, 0x2, R12 ;  /* 0x0000000202087825 */ /* 0x001fc600078e020c */
[----:B------:R-:W-:Y:S04]  /*37490*/  STL [R1+0x3c9c], R6 ;  /* 0x003c9c0601007387 */ /* 0x000fe80000100800 */
[----:B------:R-:W-:Y:S01]  /*374a0*/  STL [R1+0x3c98], R7 ;  /* 0x003c980701007387 */ /* 0x000fe20000100800 */
[----:B-1----:R-:W-:-:S03]  /*374b0*/  IMAD.WIDE R4, R2, 0x2, R10 ;  /* 0x0000000202047825 */ /* 0x002fc600078e020a */
[----:B------:R-:W-:Y:S04]  /*374c0*/  STL [R1+0x3ca4], R8 ;  /* 0x003ca40801007387 */ /* 0x000fe80000100800 */
[----:B------:R-:W-:Y:S04]  /*374d0*/  STL [R1+0x3ca0], R9 ;  /* 0x003ca00901007387 */ /* 0x000fe80000100800 */
[----:B------:R0:W-:Y:S04]  /*374e0*/  STL [R1+0x3cac], R4 ;  /* 0x003cac0401007387 */ /* 0x0001e80000100800 */
[----:B------:R1:W-:Y:S04]  /*374f0*/  STL [R1+0x3ca8], R5 ;  /* 0x003ca80501007387 */ /* 0x0003e80000100800 */
[----:B------:R2:W-:Y:S04]  /*37500*/  STL [R1+0x1790], RZ ;  /* 0x001790ff01007387 */ /* 0x0005e80000100800 */
        /* <DEDUP_REMOVED lines=282> */
[----:B------:R2:W-:Y:S01]  /*386b0*/  STL [R1+0xfc8], RZ ;  /* 0x000fc8ff01007387 */ /* 0x0005e20000100800 */
[----:B------:R-:W3:Y:S03]  /*386c0*/  S2R R60, SR_TID.X ;  /* 0x00000000003c7919 */ /* 0x000ee60000002100 */
        /* <DEDUP_REMOVED lines=29> */
[----:B---3--:R-:W-:-:S03]  /*388a0*/  LOP3.LUT R60, R60, 0x1f, RZ, 0xc0, !PT ;  /* 0x0000001f3c3c7812 */ /* 0x008fc600078ec0ff */
[----:B------:R2:W-:Y:S04]  /*388b0*/  STL [R1+0xde0], RZ ;  /* 0x000de0ff01007387 */ /* 0x0005e80000100800 */
[----:B------:R2:W-:Y:S04]  /*388c0*/  STL [R1+0xde4], RZ ;  /* 0x000de4ff01007387 */ /* 0x0005e80000100800 */
[----:B------:R2:W-:Y:S04]  /*388d0*/  STL [R1+0xde8], RZ ;  /* 0x000de8ff01007387 */ /* 0x0005e80000100800 */
[----:B------:R2:W-:Y:S04]  /*388e0*/  STL [R1+0xdec], RZ ;  /* 0x000decff01007387 */ /* 0x0005e80000100800 */
[----:B------:R2:W-:Y:S01]  /*388f0*/  STL [R1+0xda0], RZ ;  /* 0x000da0ff01007387 */ /* 0x0005e20000100800 */
[----:B------:R-:W-:-:S02]  /*38900*/  IMAD.SHL.U32 R0, R60, 0x2, RZ ;  /* 0x000000023c007824 */ /* 0x000fc400078e00ff */
[----:B------:R-:W3:Y:S01]  /*38910*/  LDC R60, c[0x0][0x23c] ;  /* 0x00008f00ff3c7b82 */ /* 0x000ee20000000800 */
        /* <DEDUP_REMOVED lines=14> */
[----:B---3--:R-:W-:-:S02]  /*38a00*/  IMAD.SHL.U32 R60, R60, 0x80, RZ ;  /* 0x000000803c3c7824 */ /* 0x008fc400078e00ff */
[----:B0-----:R-:W-:-:S03]  /*38a10*/  IMAD.SHL.U32 R4, R2, 0x80, RZ ;  /* 0x0000008002047824 */ /* 0x001fc600078e00ff */
[----:B------:R-:W-:Y:S01]  /*38a20*/  SHF.R.S32.HI R2, RZ, 0x1f, R60 ;  /* 0x0000001fff027819 */ /* 0x000fe2000001143c */
[----:B------:R2:W-:Y:S01]  /*38a30*/  STL [R1+0xcfc], RZ ;  /* 0x000cfcff01007387 */ /* 0x0005e20000100800 */
[----:B------:R-:W0:Y:S01]  /*38a40*/  LDC R32, c[0x0][0x230] ;  /* 0x00008c00ff207b82 */ /* 0x000e220000000800 */
[----:B------:R-:W-:Y:S02]  /*38a50*/  SHF.R.S32.HI R3, RZ, 0x1f, R4 ;  /* 0x0000001fff037819 */ /* 0x000fe40000011404 */
[----:B------:R2:W-:Y:S01]  /*38a60*/  STL [R1+0xcc0], RZ ;  /* 0x000cc0ff01007387 */ /* 0x0005e20000100800 */
[C---:B------:R-:W-:Y:S01]  /*38a70*/  SHF.L.U64.HI R2, R60.reuse, 0x1, R2 ;  /* 0x000000013c027819 */ /* 0x040fe20000010202 */
[----:B------:R-:W-:Y:S01]  /*38a80*/  IMAD.SHL.U32 R60, R60, 0x2, RZ ;  /* 0x000000023c3c7824 */ /* 0x000fe200078e00ff */
[----:B------:R-:W-:Y:S01]  /*38a90*/  SHF.L.U64.HI R3, R4, 0x1, R3 ;  /* 0x0000000104037819 */ /* 0x000fe20000010203 */
[----:B------:R2:W-:Y:S01]  /*38aa0*/  STL [R1+0xcc4], RZ ;  /* 0x000cc4ff01007387 */ /* 0x0005e20000100800 */
[----:B------:R-:W-:-:S02]  /*38ab0*/  LOP3.LUT R4, R0, 0x10, RZ, 0x3c, !PT ;  /* 0x0000001000047812 */ /* 0x000fc400078e3cff */
[----:B------:R-:W-:Y:S01]  /*38ac0*/  LOP3.LUT R6, R0, 0x20, RZ, 0x3c, !PT ;  /* 0x0000002000067812 */ /* 0x000fe200078e3cff */
[----:B------:R2:W-:Y:S01]  /*38ad0*/  STL [R1+0xcc8], RZ ;  /* 0x000cc8ff01007387 */ /* 0x0005e20000100800 */
[----:B------:R-:W-:-:S03]  /*38ae0*/  LOP3.LUT R4, R61, 0x40, RZ, 0x3c, !PT ;  /* 0x000000403d047812 */ /* 0x000fc600078e3cff */
[----:B------:R2:W-:Y:S04]  /*38af0*/  STL [R1+0xccc], RZ ;  /* 0x000cccff01007387 */ /* 0x0005e80000100800 */
[----:B------:R2:W-:Y:S04]  /*38b00*/  STL [R1+0xc80], RZ ;  /* 0x000c80ff01007387 */ /* 0x0005e80000100800 */
[----:B------:R2:W-:Y:S01]  /*38b10*/  STL [R1+0xc84], RZ ;  /* 0x000c84ff01007387 */ /* 0x0005e20000100800 */
[----:B0-----:R-:W-:-:S03]  /*38b20*/  VIADD R32, R32, 0x7f ;  /* 0x0000007f20207836 */ /* 0x001fc60000000000 */
[----:B------:R2:W-:Y:S02]  /*38b30*/  STL [R1+0xc88], RZ ;  /* 0x000c88ff01007387 */ /* 0x0005e40000100800 */
[----:B------:R-:W-:Y:S02]  /*38b40*/  SHF.R.S32.HI R33, RZ, 0x1f, R32 ;  /* 0x0000001fff217819 */ /* 0x000fe40000011420 */
[----:B------:R2:W-:Y:S02]  /*38b50*/  STL [R1+0xc8c], RZ ;  /* 0x000c8cff01007387 */ /* 0x0005e40000100800 */
[----:B------:R-:W-:Y:S02]  /*38b60*/  LEA.HI R33, R33, R32, RZ, 0x7 ;  /* 0x0000002021217211 */ /* 0x000fe400078f38ff */
[----:B------:R2:W-:Y:S02]  /*38b70*/  STL [R1+0xc40], RZ ;  /* 0x000c40ff01007387 */ /* 0x0005e40000100800 */
[----:B-1----:R-:W-:-:S02]  /*38b80*/  SHF.R.S32.HI R5, RZ, 0x7, R33 ;  /* 0x00000007ff057819 */ /* 0x002fc40000011421 */
[----:B------:R2:W-:Y:S01]  /*38b90*/  STL [R1+0xc44], RZ ;  /* 0x000c44ff01007387 */ /* 0x0005e20000100800 */
[----:B------:R-:W-:-:S03]  /*38ba0*/  LOP3.LUT R5, R0, 0x30, RZ, 0x3c, !PT ;  /* 0x0000003000057812 */ /* 0x000fc600078e3cff */
        /* <DEDUP_REMOVED lines=140> */
[----:B------:R-:W0:Y:S03]  /*39470*/  S2R R32, SR_TID.X ;  /* 0x0000000000207919 */ /* 0x000e260000002100 */
        /* <DEDUP_REMOVED lines=8> */
[C---:B0-----:R-:W-:Y:S01]  /*39500*/  LOP3.LUT R33, R32.reuse, 0x7, RZ, 0xc0, !PT ;  /* 0x0000000720217812 */ /* 0x041fe200078ec0ff */
[----:B------:R-:W-:-:S02]  /*39510*/  IMAD.SHL.U32 R31, R32, 0x2, RZ ;  /* 0x00000002201f7824 */ /* 0x000fc400078e00ff */
[----:B------:R2:W-:Y:S01]  /*39520*/  STL [R1+0x988], RZ ;  /* 0x000988ff01007387 */ /* 0x0005e20000100800 */
[----:B------:R-:W-:Y:S02]  /*39530*/  IMAD.SHL.U32 R32, R32, 0x40, RZ ;  /* 0x0000004020207824 */ /* 0x000fe400078e00ff */
[----:B------:R-:W-:Y:S01]  /*39540*/  IMAD R33, R33, 0x90, RZ ;  /* 0x0000009021217824 */ /* 0x000fe200078e02ff */
[----:B------:R2:W-:Y:S04]  /*39550*/  STL [R1+0x98c], RZ ;  /* 0x00098cff01007387 */ /* 0x0005e80000100800 */
[----:B------:R2:W-:Y:S01]  /*39560*/  STL [R1+0x970], RZ ;  /* 0x000970ff01007387 */ /* 0x0005e20000100800 */
[----:B------:R-:W-:-:S03]  /*39570*/  LOP3.LUT R33, R33, 0x10, R31, 0x78, !PT ;  /* 0x0000001021217812 */ /* 0x000fc600078e781f */
[----:B------:R2:W-:Y:S01]  /*39580*/  STL [R1+0x974], RZ ;  /* 0x000974ff01007387 */ /* 0x0005e20000100800 */
[----:B------:R-:W-:-:S03]  /*39590*/  LOP3.LUT R33, R33, 0x400, R32, 0xf8, !PT ;  /* 0x0000040021217812 */ /* 0x000fc600078ef820 */
[----:B------:R2:W-:Y:S01]  /*395a0*/  STL [R1+0x978], RZ ;  /* 0x000978ff01007387 */ /* 0x0005e20000100800 */
[C---:B------:R-:W-:Y:S02]  /*395b0*/  LOP3.LUT R6, R33.reuse, 0x20, RZ, 0x3c, !PT ;  /* 0x0000002021067812 */ /* 0x040fe400078e3cff */
[C---:B------:R-:W-:Y:S01]  /*395c0*/  LOP3.LUT R5, R33.reuse, 0x40, RZ, 0x3c, !PT ;  /* 0x0000004021057812 */ /* 0x040fe200078e3cff */
        /* <DEDUP_REMOVED lines=17> */
[----:B------:R2:W-:Y:S02]  /*396e0*/  STL [R1+0x93c], RZ ;  /* 0x00093cff01007387 */ /* 0x0005e40000100800 */
.L_x_1:
[----:B0-----:R-:W3:Y:S01]  /*396f0*/  LDL.64 R6, [R1+0x9d0] ;  /* 0x0009d00001067983 */ /* 0x001ee20000100a00 */
[----:B------:R-:W0:Y:S03]  /*39700*/  LDC R4, c[0x0][0x230] ;  /* 0x00008c00ff047b82 */ /* 0x000e260000000800 */
[----:B---3--:R1:W-:Y:S04]  /*39710*/  STL [R1+0x51c0], R7 ;  /* 0x0051c00701007387 */ /* 0x0083e80000100800 */
[----:B-1----:R-:W0:Y:S04]  /*39720*/  LDL R7, [R1+0x1790] ;  /* 0x0017900001077983 */ /* 0x002e280000100800 */
[----:B-----5:R-:W-:Y:S04]  /*39730*/  STL [R1+0x5010], R29 ;  /* 0x0050101d01007387 */ /* 0x020fe80000100800 */
[----:B------:R-:W-:Y:S04]  /*39740*/  STL [R1+0x5018], R29 ;  /* 0x0050181d01007387 */ /* 0x000fe80000100800 */
        /* <DEDUP_REMOVED lines=72> */
[----:B------:R-:W-:Y:S01]  /*39bd0*/  STL [R1+0x50ac], R28 ;  /* 0x0050ac1c01007387 */ /* 0x000fe20000100800 */
[----:B0-----:R-:W-:-:S03]  /*39be0*/  IMAD R4, R7, -0x80, R4 ;  /* 0xffffff8007047824 */ /* 0x001fc600078e0204 */
        /* <DEDUP_REMOVED lines=33> */
[----:B------:R0:W-:Y:S04]  /*39e00*/  STL [R1+0x51bc], R28 ;  /* 0x0051bc1c01007387 */ /* 0x0001e80000100800 */
        /* <DEDUP_REMOVED lines=60> */
[----:B------:R-:W3:Y:S01]  /*3a1d0*/  LDL.LU R7, [R1+0x51c0] ;  /* 0x0051c00001077983 */ /* 0x000ee20000300800 */
[----:B------:R-:W-:-:S02]  /*3a1e0*/  ISETP.GT.AND P0, PT, R4, RZ, PT ;  /* 0x000000ff0400720c */ /* 0x000fc40003f04270 */
[----:B0-----:R-:W-:Y:S02]  /*3a1f0*/  PRMT R28, RZ, 0x7610, R28 ;  /* 0x00007610ff1c7816 */ /* 0x001fe4000000001c */
[----:B------:R-:W-:Y:S02]  /*3a200*/  PRMT R29, RZ, 0x7610, R29 ;  /* 0x00007610ff1d7816 */ /* 0x000fe4000000001d */
[C---:B------:R-:W-:Y:S02]  /*3a210*/  ISETP.GT.AND P1, PT, R4.reuse, 0x1, PT ;  /* 0x000000010400780c */ /* 0x040fe40003f24270 */
[----:B------:R-:W-:-:S05]  /*3a220*/  ISETP.GT.AND P2, PT, R4, 0x2, PT ;  /* 0x000000020400780c */ /* 0x000fca0003f44270 */
[----:B---3--:R-:W3:Y:S04]  /*3a230*/  @P0 LDG.E.U16 R28, desc[UR6][R6.64] ;  /* 0x00000006061c0981 */ /* 0x008ee8000c1e1500 */
[----:B---3--:R0:W-:Y:S04]  /*3a240*/  STL [R1+0x248], R28 ;  /* 0x0002481c01007387 */ /* 0x0081e80000100800 */
[----:B0-----:R-:W3:Y:S04]  /*3a250*/  LDL.LU R28, [R1+0x51bc] ;  /* 0x0051bc00011c7983 */ /* 0x001ee80000300800 */
[----:B------:R-:W4:Y:S01]  /*3a260*/  LDL.64 R6, [R1+0x9c8] ;  /* 0x0009c80001067983 */ /* 0x000f220000100a00 */
[----:B---3--:R-:W-:-:S03]  /*3a270*/  PRMT R28, RZ, 0x7610, R28 ;  /* 0x00007610ff1c7816 */ /* 0x008fc6000000001c */
[----:B----4-:R-:W3:Y:S04]  /*3a280*/  @P0 LDG.E.U16 R29, desc[UR6][R6.64] ;  /* 0x00000006061d0981 */ /* 0x010ee8000c1e1500 */
[----:B---3--:R0:W-:Y:S04]  /*3a290*/  STL [R1+0x244], R29 ;  /* 0x0002441d01007387 */ /* 0x0081e80000100800 */
[----:B0-----:R-:W3:Y:S04]  /*3a2a0*/  LDL.LU R29, [R1+0x51b8] ;  /* 0x0051b800011d7983 */ /* 0x001ee80000300800 */
[----:B------:R-:W4:Y:S04]  /*3a2b0*/  LDL R6, [R1+0x3ca8] ;  /* 0x003ca80001067983 */ /* 0x000f280000100800 */
[----:B------:R-:W4:Y:S01]  /*3a2c0*/  LDL R7, [R1+0x3cac] ;  /* 0x003cac0001077983 */ /* 0x000f220000100800 */
[----:B---3--:R-:W-:-:S02]  /*3a2d0*/  PRMT R29, RZ, 0x7610, R29 ;  /* 0x00007610ff1d7816 */ /* 0x008fc4000000001d */
[----:B----4-:R-:W-:-:S04]  /*3a2e0*/  @P1 LOP3.LUT R7, R7, R6, RZ, 0x3c, !PT ;  /* 0x0000000607071212 */ /* 0x010fc800078e3cff */
[----:B------:R-:W-:-:S04]  /*3a2f0*/  @P1 LOP3.LUT R6, R7, R6, RZ, 0x3c, !PT ;  /* 0x0000000607061212 */ /* 0x000fc800078e3cff */
[----:B------:R-:W-:-:S05]  /*3a300*/  @P1 LOP3.LUT R7, R7, R6, RZ, 0x3c, !PT ;  /* 0x0000000607071212 */ /* 0x000fca00078e3cff */
[----:B------:R-:W3:Y:S04]  /*3a310*/  @P1 LDG.E.U16 R28, desc[UR6][R6.64] ;  /* 0x00000006061c1981 */ /* 0x000ee8000c1e1500 */
[----:B---3--:R0:W-:Y:S04]  /*3a320*/  STL [R1+0x240], R28 ;  /* 0x0002401c01007387 */ /* 0x0081e80000100800 */
[----:B0-----:R-:W3:Y:S04]  /*3a330*/  LDL.LU R28, [R1+0x51b4] ;  /* 0x0051b400011c7983 */ /* 0x001ee80000300800 */
[----:B------:R-:W4:Y:S04]  /*3a340*/  LDL R6, [R1+0x3ca0] ;  /* 0x003ca00001067983 */ /* 0x000f280000100800 */
[----:B------:R-:W4:Y:S01]  /*3a350*/  LDL R7, [R1+0x3ca4] ;  /* 0x003ca40001077983 */ /* 0x000f220000100800 */
[----:B------:R-:W-:-:S02]  /*3a360*/  ISETP.GT.AND P0, PT, R4, 0x3, PT ;  /* 0x000000030400780c */ /* 0x000fc40003f04270 */
[----:B---3--:R-:W-:Y:S02]  /*3a370*/  PRMT R28, RZ, 0x7610, R28 ;  /* 0x00007610ff1c7816 */ /* 0x008fe4000000001c */
        /* <DEDUP_REMOVED lines=986> */
[----:B------:R-:W-:-:S02]  /*3e120*/  PRMT R59, RZ, 0x7610, R59 ;  /* 0x00007610ff3b7816 */ /* 0x000fc4000000003b */
[----:B------:R-:W-:Y:S02]  /*3e130*/  ISETP.GT.AND P1, PT, R4, 0x37, PT ;  /* 0x000000370400780c */ /* 0x000fe40003f24270 */
        /* <DEDUP_REMOVED lines=8> */
[----:B------:R-:W4:Y:S02]  /*3e1c0*/  LDL R7, [R1+0x395c] ;  /* 0x00395c0001077983 */ /* 0x000f240000100800 */
[----:B----4-:R-:W-:-:S04]  /*3e1d0*/  @P0 LOP3.LUT R7, R7, R6, RZ, 0x3c, !PT ;  /* 0x0000000607070212 */ /* 0x010fc800078e3cff */
[----:B------:R-:W-:-:S04]  /*3e1e0*/  @P0 LOP3.LUT R6, R7, R6, RZ, 0x3c, !PT ;  /* 0x0000000607060212 */ /* 0x000fc800078e3cff */
[----:B------:R-:W-:-:S05]  /*3e1f0*/  @P0 LOP3.LUT R7, R7, R6, RZ, 0x3c, !PT ;  /* 0x0000000607070212 */ /* 0x000fca00078e3cff */
[----:B------:R-:W4:Y:S04]  /*3e200*/  @P0 LDG.E.U16 R28, desc[UR6][R6.64] ;  /* 0x00000006061c0981 */ /* 0x000f28000c1e1500 */
[----:B----4-:R0:W-:Y:S04]  /*3e210*/  STL [R1+0xe0], R28 ;  /* 0x0000e01c01007387 */ /* 0x0101e80000100800 */
[----:B0-----:R-:W4:Y:S04]  /*3e220*/  LDL.LU R28, [R1+0x500c] ;  /* 0x00500c00011c7983 */ /* 0x001f280000300800 */
[----:B------:R-:W2:Y:S04]  /*3e230*/  LDL R6, [R1+0x3950] ;  /* 0x0039500001067983 */ /* 0x000ea80000100800 */
[----:B------:R-:W2:Y:S01]  /*3e240*/  LDL R7, [R1+0x3954] ;  /* 0x0039540001077983 */ /* 0x000ea20000100800 */
[----:B------:R-:W-:-:S02]  /*3e250*/  PRMT R61, RZ, 0x7610, R61 ;  /* 0x00007610ff3d7816 */ /* 0x000fc4000000003d */
[----:B------:R-:W-:Y:S02]  /*3e260*/  PRMT R3, RZ, 0x7610, R3 ;  /* 0x00007610ff037816 */ /* 0x000fe40000000003 */
[----:B------:R-:W-:Y:S02]  /*3e270*/  ISETP.GT.AND P2, PT, R4, 0x38, PT ;  /* 0x000000380400780c */ /* 0x000fe40003f44270 */
[----:B--2---:R-:W-:-:S04]  /*3e280*/  @P0 LOP3.LUT R7, R7, R6, RZ, 0x3c, !PT ;  /* 0x0000000607070212 */ /* 0x004fc800078e3cff */
[----:B------:R-:W-:-:S04]  /*3e290*/  @P0 LOP3.LUT R6, R7, R6, RZ, 0x3c, !PT ;  /* 0x0000000607060212 */ /* 0x000fc800078e3cff */
[----:B------:R-:W-:-:S05]  /*3e2a0*/  @P0 LOP3.LUT R7, R7, R6, RZ, 0x3c, !PT ;  /* 0x0000000607070212 */ /* 0x000fca00078e3cff */
[----:B------:R-:W2:Y:S04]  /*3e2b0*/  @P0 LDG.E.U16 R59, desc[UR6][R6.64] ;  /* 0x00000006063b0981 */ /* 0x000ea8000c1e1500 */
[----:B--2---:R0:W-:Y:S04]  /*3e2c0*/  STL [R1+0xdc], R59 ;  /* 0x0000dc3b01007387 */ /* 0x0041e80000100800 */
[----:B0-----:R-:W2:Y:S04]  /*3e2d0*/  LDL.LU R59, [R1+0x5008] ;  /* 0x00500800013b7983 */ /* 0x001ea80000300800 */
[----:B------:R-:W3:Y:S04]  /*3e2e0*/  LDL R6, [R1+0x3948] ;  /* 0x0039480001067983 */ /* 0x000ee80000100800 */
[----:B------:R-:W3:Y:S01]  /*3e2f0*/  LDL R7, [R1+0x394c] ;  /* 0x00394c0001077983 */ /* 0x000ee20000100800 */
[----:B------:R-:W-:-:S02]  /*3e300*/  PRMT R56, RZ, 0x7610, R56 ;  /* 0x00007610ff387816 */ /* 0x000fc40000000038 */
[----:B------:R-:W-:Y:S02]  /*3e310*/  PRMT R55, RZ, 0x7610, R55 ;  /* 0x00007610ff377816 */ /* 0x000fe40000000037 */
[----:B------:R-:W-:Y:S02]  /*3e320*/  ISETP.GT.AND P0, PT, R4, 0x39, PT ;  /* 0x000000390400780c */ /* 0x000fe40003f04270 */
[----:B---3--:R-:W-:-:S04]  /*3e330*/  @P1 LOP3.LUT R7, R7, R6, RZ, 0x3c, !PT ;  /* 0x0000000607071212 */ /* 0x008fc800078e3cff */
[----:B------:R-:W-:-:S04]  /*3e340*/  @P1 LOP3.LUT R6, R7, R6, RZ, 0x3c, !PT ;  /* 0x0000000607061212 */ /* 0x000fc800078e3cff */
[----:B------:R-:W-:-:S05]  /*3e350*/  @P1 LOP3.LUT R7, R7, R6, RZ, 0x3c, !PT ;  /* 0x0000000607071212 */ /* 0x000fca00078e3cff */
[----:B------:R-:W3:Y:S04]  /*3e360*/  @P1 LDG.E.U16 R61, desc[UR6][R6.64] ;  /* 0x00000006063d1981 */ /* 0x000ee8000c1e1500 */
[----:B------:R-:W4:Y:S04]  /*3e370*/  LDL R6, [R1+0x3940] ;  /* 0x0039400001067983 */ /* 0x000f280000100800 */
[----:B------:R-:W4:Y:S04]  /*3e380*/  LDL R7, [R1+0x3944] ;  /* 0x0039440001077983 */ /* 0x000f280000100800 */
[----:B---3--:R-:W-:Y:S04]  /*3e390*/  STL [R1+0x406c], R61 ;  /* 0x00406c3d01007387 */ /* 0x008fe80000100800 */
[----:B------:R-:W-:Y:S04]  /*3e3a0*/  STL [R1+0x40b0], R61 ;  /* 0x0040b03d01007387 */ /* 0x000fe80000100800 */
[----:B------:R-:W-:Y:S04]  /*3e3b0*/  STL [R1+0x40b4], R61 ;  /* 0x0040b43d01007387 */ /* 0x000fe80000100800 */
[----:B------:R-:W-:Y:S01]  /*3e3c0*/  STL [R1+0x40b8], R61 ;  /* 0x0040b83d01007387 */ /* 0x000fe20000100800 */
[----:B----4-:R-:W-:-:S03]  /*3e3d0*/  @P1 LOP3.LUT R7, R7, R6, RZ, 0x3c, !PT ;  /* 0x0000000607071212 */ /* 0x010fc600078e3cff */
[----:B------:R-:W-:Y:S01]  /*3e3e0*/  STL [R1+0x40bc], R61 ;  /* 0x0040bc3d01007387 */ /* 0x000fe20000100800 */
[----:B------:R-:W-:-:S03]  /*3e3f0*/  @P1 LOP3.LUT R6, R7, R6, RZ, 0x3c, !PT ;  /* 0x0000000607061212 */ /* 0x000fc600078e3cff */
[----:B------:R-:W-:Y:S01]  /*3e400*/  STL [R1+0x40c0], R61 ;  /* 0x0040c03d01007387 */ /* 0x000fe20000100800 */
[----:B------:R-:W-:-:S03]  /*3e410*/  @P1 LOP3.LUT R7, R7, R6, RZ, 0x3c, !PT ;  /* 0x0000000607071212 */ /* 0x000fc600078e3cff */
        /* <DEDUP_REMOVED lines=550> */
[----:B------:R-:W3:Y:S04]  /*40680*/  @P1 LDG.E.U16 R3, desc[UR6][R6.64] ;  /* 0x0000000606031981 */ /* 0x000ee8000c1e1500 */
        /* <DEDUP_REMOVED lines=13> */
[----:B------:R-:W4:Y:S04]  /*40760*/  LDL R6, [R1+0x3938] ;  /* 0x0039380001067983 */ /* 0x000f280000100800 */
[----:B------:R-:W4:Y:S04]  /*40770*/  LDL R7, [R1+0x393c] ;  /* 0x00393c0001077983 */ /* 0x000f280000100800 */
[----:B---3--:R-:W-:Y:S04]  /*40780*/  STL [R1+0x4070], R3 ;  /* 0x0040700301007387 */ /* 0x008fe80000100800 */
        /* <DEDUP_REMOVED lines=14> */
[----:B----4-:R-:W-:-:S03]  /*40870*/  @P2 LOP3.LUT R7, R7, R6, RZ, 0x3c, !PT ;  /* 0x0000000607072212 */ /* 0x010fc600078e3cff */
[----:B------:R-:W-:Y:S04]  /*40880*/  STL [R1+0x44cc], R3 ;  /* 0x0044cc0301007387 */ /* 0x000fe80000100800 */
[----:B------:R-:W-:Y:S01]  /*40890*/  STL [R1+0x44d4], R3 ;  /* 0x0044d40301007387 */ /* 0x000fe20000100800 */
[----:B------:R-:W-:-:S03]  /*408a0*/  @P2 LOP3.LUT R6, R7, R6, RZ, 0x3c, !PT ;  /* 0x0000000607062212 */ /* 0x000fc600078e3cff */
[----:B------:R-:W-:Y:S04]  /*408b0*/  STL [R1+0x44dc], R3 ;  /* 0x0044dc0301007387 */ /* 0x000fe80000100800 */
        /* <DEDUP_REMOVED lines=333> */
[----:B---3--:R-:W-:-:S04]  /*41d90*/  @P0 LOP3.LUT R7, R7, R6, RZ, 0x3c, !PT ;  /* 0x0000000607070212 */ /* 0x008fc800078e3cff */
[----:B------:R-:W-:-:S04]  /*41da0*/  @P0 LOP3.LUT R6, R7, R6, RZ, 0x3c, !PT ;  /* 0x0000000607060212 */ /* 0x000fc800078e3cff */
[----:B------:R-:W-:-:S05]  /*41db0*/  @P0 LOP3.LUT R7, R7, R6, RZ, 0x3c, !PT ;  /* 0x0000000607070212 */ /* 0x000fca00078e3cff */
[----:B------:R-:W3:Y:S01]  /*41dc0*/  @P0 LDG.E.U16 R51, desc[UR6][R6.64] ;  /* 0x0000000606330981 */ /* 0x000ee2000c1e1500 */
[----:B------:R-:W-:-:S03]  /*41dd0*/  ISETP.GT.AND P1, PT, R4, 0x3a, PT ;  /* 0x0000003a0400780c */ /* 0x000fc60003f24270 */
[----:B---3--:R0:W-:Y:S04]  /*41de0*/  STL [R1+0xcc], R51 ;  /* 0x0000cc3301007387 */ /* 0x0081e80000100800 */
[----:B0-----:R-:W3:Y:S04]  /*41df0*/  LDL.LU R51, [R1+0x4ff8] ;  /* 0x004ff80001337983 */ /* 0x001ee80000300800 */
[----:B------:R-:W4:Y:S04]  /*41e00*/  LDL R6, [R1+0x3918] ;  /* 0x0039180001067983 */ /* 0x000f280000100800 */
[----:B------:R-:W4:Y:S01]  /*41e10*/  LDL R7, [R1+0x391c] ;  /* 0x00391c0001077983 */ /* 0x000f220000100800 */
[----:B------:R-:W-:-:S02]  /*41e20*/  PRMT R48, RZ, 0x7610, R48 ;  /* 0x00007610ff307816 */ /* 0x000fc40000000030 */
        /* <DEDUP_REMOVED lines=12> */
[----:B------:R-:W2:Y:S01]  /*41ef0*/  @P1 LDG.E.U16 R41, desc[UR6][R6.64] ;  /* 0x0000000606291981 */ /* 0x000ea2000c1e1500 */
[----:B------:R-:W-:-:S03]  /*41f00*/  ISETP.GT.AND P2, PT, R4, 0x3b, PT ;  /* 0x0000003b0400780c */ /* 0x000fc60003f44270 */
        /* <DEDUP_REMOVED lines=17> */
[----:B------:R0:W4:Y:S04]  /*42020*/  @P2 LDG.E.U16 R2, desc[UR6][R6.64] ;  /* 0x0000000606022981 */ /* 0x000128000c1e1500 */
[----:B------:R-:W0:Y:S04]  /*42030*/  LDL R6, [R1+0x38f8] ;  /* 0x0038f80001067983 */ /* 0x000e280000100800 */
[----:B------:R-:W0:Y:S01]  /*42040*/  LDL R7, [R1+0x38fc] ;  /* 0x0038fc0001077983 */ /* 0x000e220000100800 */
[----:B------:R-:W-:Y:S02]  /*42050*/  ISETP.GT.AND P0, PT, R4, 0x3c, PT ;  /* 0x0000003c0400780c */ /* 0x000fe40003f04270 */
[----:B------:R-:W-:-:S11]  /*42060*/  PRMT R35, RZ, 0x7610, R35 ;  /* 0x00007610ff237816 */ /* 0x000fd60000000023 */
[----:B0-----:R-:W-:-:S04]  /*42070*/  @P0 LOP3.LUT R7, R7, R6, RZ, 0x3c, !PT ;  /* 0x0000000607070212 */ /* 0x001fc800078e3cff */
[----:B------:R-:W-:-:S04]  /*42080*/  @P0 LOP3.LUT R6, R7, R6, RZ, 0x3c, !PT ;  /* 0x0000000607060212 */ /* 0x000fc800078e3cff */
[----:B------:R-:W-:-:S05]  /*42090*/  @P0 LOP3.LUT R7, R7, R6, RZ, 0x3c, !PT ;  /* 0x0000000607070212 */ /* 0x000fca00078e3cff */
[----:B------:R-:W2:Y:S04]  /*420a0*/  @P0 LDG.E.U16 R35, desc[UR6][R6.64] ;  /* 0x0000000606230981 */ /* 0x000ea8000c1e1500 */
[----:B----4-:R-:W-:Y:S04]  /*420b0*/  STL [R1+0x4078], R2 ;  /* 0x0040780201007387 */ /* 0x010fe80000100800 */
[----:B------:R-:W-:Y:S04]  /*420c0*/  STL [R1+0x407c], R2 ;  /* 0x00407c0201007387 */ /* 0x000fe80000100800 */
[----:B------:R-:W-:Y:S04]  /*420d0*/  STL [R1+0x4e8c], R2 ;  /* 0x004e8c0201007387 */ /* 0x000fe80000100800 */
[----:B--2---:R0:W-:Y:S04]  /*420e0*/  STL [R1+0xc0], R35 ;  /* 0x0000c02301007387 */ /* 0x0041e80000100800 */
[----:B0-----:R-:W2:Y:S04]  /*420f0*/  LDL.LU R35, [R1+0x4fe8] ;  /* 0x004fe80001237983 */ /* 0x001ea80000300800 */
[----:B------:R-:W4:Y:S04]  /*42100*/  LDL R6, [R1+0x38f0] ;  /* 0x0038f00001067983 */ /* 0x000f280000100800 */
[----:B------:R-:W4:Y:S01]  /*42110*/  LDL R7, [R1+0x38f4] ;  /* 0x0038f40001077983 */ /* 0x000f220000100800 */
[----:B------:R-:W-:-:S02]  /*42120*/  PRMT R30, RZ, 0x7610, R30 ;  /* 0x00007610ff1e7816 */ /* 0x000fc4000000001e */
[----:B----4-:R-:W-:-:S04]  /*42130*/  @P0 LOP3.LUT R7, R7, R6, RZ, 0x3c, !PT ;  /* 0x0000000607070212 */ /* 0x010fc800078e3cff */
[----:B------:R-:W-:-:S04]  /*42140*/  @P0 LOP3.LUT R6, R7, R6, RZ, 0x3c, !PT ;  /* 0x0000000607060212 */ /* 0x000fc800078e3cff */
[----:B------:R-:W-:-:S05]  /*42150*/  @P0 LOP3.LUT R7, R7, R6, RZ, 0x3c, !PT ;  /* 0x0000000607070212 */ /* 0x000fca00078e3cff */
[----:B------:R-:W4:Y:S01]  /*42160*/  @P0 LDG.E.U16 R30, desc[UR6][R6.64] ;  /* 0x00000006061e0981 */ /* 0x000f22000c1e1500 */
[----:B------:R-:W-:-:S03]  /*42170*/  ISETP.GT.AND P1, PT, R4, 0x3d, PT ;  /* 0x0000003d0400780c */ /* 0x000fc60003f24270 */
[----:B----4-:R0:W-:Y:S04]  /*42180*/  STL [R1+0xbc], R30 ;  /* 0x0000bc1e01007387 */ /* 0x0101e80000100800 */
[----:B0-----:R-:W4:Y:S04]  /*42190*/  LDL.LU R30, [R1+0x4fe4] ;  /* 0x004fe400011e7983 */ /* 0x001f280000300800 */
        /* <DEDUP_REMOVED lines=44> */
[----:B------:R0:W2:Y:S04]  /*42460*/  @P0 LDG.E.U16 R60, desc[UR6][R6.64] ;  /* 0x00000006063c0981 */ /* 0x0000a8000c1e1500 */
[----:B------:R-:W0:Y:S04]  /*42470*/  LDL R6, [R1+0x38c0] ;  /* 0x0038c00001067983 */ /* 0x000e280000100800 */
[----:B------:R-:W0:Y:S01]  /*42480*/  LDL R7, [R1+0x38c4] ;  /* 0x0038c40001077983 */ /* 0x000e220000100800 */
[----:B------:R-:W-:Y:S02]  /*42490*/  PRMT R23, RZ, 0x7610, R23 ;  /* 0x00007610ff177816 */ /* 0x000fe40000000017 */
[----:B0-----:R-:W-:-:S04]  /*424a0*/  @P0 LOP3.LUT R7, R7, R6, RZ, 0x3c, !PT ;  /* 0x0000000607070212 */ /* 0x001fc800078e3cff */
[----:B------:R-:W-:-:S04]  /*424b0*/  @P0 LOP3.LUT R6, R7, R6, RZ, 0x3c, !PT ;  /* 0x0000000607060212 */ /* 0x000fc800078e3cff */
[----:B------:R-:W-:-:S05]  /*424c0*/  @P0 LOP3.LUT R7, R7, R6, RZ, 0x3c, !PT ;  /* 0x0000000607070212 */ /* 0x000fca00078e3cff */
[----:B------:R-:W4:Y:S04]  /*424d0*/  @P0 LDG.E.U16 R23, desc[UR6][R6.64] ;  /* 0x0000000606170981 */ /* 0x000f28000c1e1500 */
[----:B--2---:R-:W-:Y:S04]  /*424e0*/  STL [R1+0x4080], R60 ;  /* 0x0040803c01007387 */ /* 0x004fe80000100800 */
[----:B------:R-:W-:Y:S04]  /*424f0*/  STL [R1+0x4084], R60 ;  /* 0x0040843c01007387 */ /* 0x000fe80000100800 */
[----:B------:R-:W-:Y:S04]  /*42500*/  STL [R1+0x4e90], R60 ;  /* 0x004e903c01007387 */ /* 0x000fe80000100800 */
[----:B----4-:R0:W-:Y:S04]  /*42510*/  STL [R1+0x1734], R23 ;  /* 0x0017341701007387 */ /* 0x0101e80000100800 */
[----:B0-----:R-:W2:Y:S04]  /*42520*/  LDL.LU R23, [R1+0x4fd0] ;  /* 0x004fd00001177983 */ /* 0x001ea80000300800 */
[----:B------:R-:W4:Y:S04]  /*42530*/  LDL R6, [R1+0x38b8] ;  /* 0x0038b80001067983 */ /* 0x000f280000100800 */
[----:B------:R-:W4:Y:S01]  /*42540*/  LDL R7, [R1+0x38bc] ;  /* 0x0038bc0001077983 */ /* 0x000f220000100800 */
[----:B------:R-:W-:-:S02]  /*42550*/  ISETP.GT.AND P1, PT, R4, 0x40, PT ;  /* 0x000000400400780c */ /* 0x000fc40003f24270 */
[----:B------:R-:W-:-:S11]  /*42560*/  PRMT R22, RZ, 0x7610, R22 ;  /* 0x00007610ff167816 */ /* 0x000fd60000000016 */
        /* <DEDUP_REMOVED lines=196> */
[----:B------:R-:W-:Y:S02]  /*431b0*/  ISETP.GT.AND P2, PT, R4, 0x4d, PT ;  /* 0x0000004d0400780c */ /* 0x000fe40003f44270 */
[----:B------:R-:W-:-:S11]  /*431c0*/  PRMT R47, RZ, 0x7610, R47 ;  /* 0x00007610ff2f7816 */ /* 0x000fd6000000002f */
[----:B0-----:R-:W-:-:S04]  /*431d0*/  @P2 LOP3.LUT R7, R7, R6, RZ, 0x3c, !PT ;  /* 0x0000000607072212 */ /* 0x001fc800078e3cff */
[----:B------:R-:W-:-:S04]  /*431e0*/  @P2 LOP3.LUT R6, R7, R6, RZ, 0x3c, !PT ;  /* 0x0000000607062212 */ /* 0x000fc800078e3cff */
[----:B------:R-:W-:-:S05]  /*431f0*/  @P2 LOP3.LUT R7, R7, R6, RZ, 0x3c, !PT ;  /* 0x0000000607072212 */ /* 0x000fca00078e3cff */
[----:B------:R-:W4:Y:S04]  /*43200*/  @P2 LDG.E.U16 R47, desc[UR6][R6.64] ;  /* 0x00000006062f2981 */ /* 0x000f28000c1e1500 */
[----:B--2---:R0:W-:Y:S04]  /*43210*/  STL [R1+0x5c], R29 ;  /* 0x00005c1d01007387 */ /* 0x0041e80000100800 */
[----:B0-----:R-:W2:Y:S04]  /*43220*/  LDL R29, [R1+0x37bc] ;  /* 0x0037bc00011d7983 */ /* 0x001ea80000100800 */
        /* <DEDUP_REMOVED lines=28> */
[----:B------:R-:W-:Y:S02]  /*433f0*/  ISETP.GT.AND P1, PT, R4, 0x50, PT ;  /* 0x000000500400780c */ /* 0x000fe40003f24270 */
[----:B------:R-:W-:Y:S01]  /*43400*/  PRMT R43, RZ, 0x7610, R43 ;  /* 0x00007610ff2b7816 */ /* 0x000fe2000000002b */
[----:B----4-:R0:W-:Y:S04]  /*43410*/  STL [R1+0x4c], R44 ;  /* 0x00004c2c01007387 */ /* 0x0101e80000100800 */
[----:B0-----:R-:W4:Y:S04]  /*43420*/  LDL.LU R44, [R1+0x4f70] ;  /* 0x004f7000012c7983 */ /* 0x001f280000300800 */
[----:B------:R-:W3:Y:S02]  /*43430*/  LDL R7, [R1+0x37b8] ;  /* 0x0037b80001077983 */ /* 0x000ee40000100800 */
[----:B------:R-:W-:-:S02]  /*43440*/  @P1 IMAD.MOV.U32 R6, RZ, RZ, R29 ;  /* 0x000000ffff061224 */ /* 0x000fc400078e001d */
[----:B------:R-:W2:Y:S04]  /*43450*/  LDL R29, [R1+0x3794] ;  /* 0x00379400011d7983 */ /* 0x000ea80000100800 */
[----:B---3--:R-:W3:Y:S04]  /*43460*/  @P1 LDG.E.U16 R43, desc[UR6][R6.64] ;  /* 0x00000006062b1981 */ /* 0x008ee8000c1e1500 */
        /* <DEDUP_REMOVED lines=38> */
[----:B------:R-:W-:-:S03]  /*436d0*/  PRMT R28, RZ, 0x7610, R28 ;  /* 0x00007610ff1c7816 */ /* 0x000fc6000000001c */
[----:B----4-:R0:W-:Y:S04]  /*436e0*/  STL [R1+0x38], R32 ;  /* 0x0000382001007387 */ /* 0x0101e80000100800 */
[----:B0-----:R-:W4:Y:S04]  /*436f0*/  LDL.LU R32, [R1+0x4f5c] ;  /* 0x004f5c0001207983 */ /* 0x001f280000300800 */
[----:B------:R-:W2:Y:S01]  /*43700*/  LDL R7, [R1+0x3790] ;  /* 0x0037900001077983 */ /* 0x000ea20000100800 */
[----:B------:R-:W-:Y:S01]  /*43710*/  @P3 IMAD.MOV.U32 R6, RZ, RZ, R29 ;  /* 0x000000ffff063224 */ /* 0x000fe200078e001d */
[----:B------:R-:W-:-:S02]  /*43720*/  ISETP.GT.AND P1, PT, R4, 0x54, PT ;  /* 0x000000540400780c */ /* 0x000fc40003f24270 */
[----:B------:R-:W-:Y:S01]  /*43730*/  PRMT R31, RZ, 0x7610, R31 ;  /* 0x00007610ff1f7816 */ /* 0x000fe2000000001f */
[----:B------:R-:W3:Y:S04]  /*43740*/  LDL R29, [R1+0x3758] ;  /* 0x00375800011d7983 */ /* 0x000ee80000100800 */
[----:B--2---:R0:W2:Y:S04]  /*43750*/  @P3 LDG.E.U16 R28, desc[UR6][R6.64] ;  /* 0x00000006061c3981 */ /* 0x0040a8000c1e1500 */
[----:B------:R-:W0:Y:S04]  /*43760*/  LDL R6, [R1+0x3778] ;  /* 0x0037780001067983 */ /* 0x000e280000100800 */
[----:B------:R-:W0:Y:S02]  /*43770*/  LDL R7, [R1+0x377c] ;  /* 0x00377c0001077983 */ /* 0x000e240000100800 */
        /* <DEDUP_REMOVED lines=30> */
[----:B------:R-:W-:Y:S02]  /*43960*/  ISETP.GT.AND P3, PT, R4, 0x56, PT ;  /* 0x000000560400780c */ /* 0x000fe40003f64270 */
[----:B----4-:R-:W-:-:S04]  /*43970*/  @P2 LOP3.LUT R7, R7, R6, RZ, 0x3c, !PT ;  /* 0x0000000607072212 */ /* 0x010fc800078e3cff */
[----:B------:R-:W-:-:S04]  /*43980*/  @P2 LOP3.LUT R6, R7, R6, RZ, 0x3c, !PT ;  /* 0x0000000607062212 */ /* 0x000fc800078e3cff */
[----:B------:R-:W-:-:S05]  /*43990*/  @P2 LOP3.LUT R7, R7, R6, RZ, 0x3c, !PT ;  /* 0x0000000607072212 */ /* 0x000fca00078e3cff */
[----:B------:R0:W4:Y:S01]  /*439a0*/  @P2 LDG.E.U16 R10, desc[UR6][R6.64] ;  /* 0x00000006060a2981 */ /* 0x000122000c1e1500 */
[----:B------:R-:W-:Y:S01]  /*439b0*/  PRMT R61, RZ, 0x7610, R61 ;  /* 0x00007610ff3d7816 */ /* 0x000fe2000000003d */
[----:B0-----:R-:W-:Y:S02]  /*439c0*/  @P3 IMAD.MOV.U32 R6, RZ, RZ, R28 ;  /* 0x000000ffff063224 */ /* 0x001fe400078e001c */
[----:B------:R-:W-:-:S05]  /*439d0*/  @P3 IMAD.MOV.U32 R7, RZ, RZ, R29 ;  /* 0x000000ffff073224 */ /* 0x000fca00078e001d */
[----:B------:R-:W3:Y:S04]  /*439e0*/  @P3 LDG.E.U16 R61, desc[UR6][R6.64] ;  /* 0x00000006063d3981 */ /* 0x000ee8000c1e1500 */
[----:B----4-:R0:W-:Y:S04]  /*439f0*/  STL [R1+0x24], R10 ;  /* 0x0000240a01007387 */ /* 0x0101e80000100800 */
[----:B0-----:R-:W4:Y:S04]  /*43a00*/  LDL.LU R10, [R1+0x4f4c] ;  /* 0x004f4c00010a7983 */ /* 0x001f280000300800 */
[----:B------:R-:W2:Y:S04]  /*43a10*/  LDL R6, [R1+0x3750] ;  /* 0x0037500001067983 */ /* 0x000ea80000100800 */
[----:B------:R-:W2:Y:S01]  /*43a20*/  LDL R7, [R1+0x3754] ;  /* 0x0037540001077983 */ /* 0x000ea20000100800 */
[----:B------:R-:W-:-:S03]  /*43a30*/  PRMT R3, RZ, 0x7610, R3 ;  /* 0x00007610ff037816 */ /* 0x000fc60000000003 */
[----:B------:R-:W4:Y:S04]  /*43a40*/  LDL R29, [R1+0x3720] ;  /* 0x00372000011d7983 */ /* 0x000f280000100800 */
[----:B------:R-:W4:Y:S04]  /*43a50*/  LDL R28, [R1+0x3724] ;  /* 0x00372400011c7983 */ /* 0x000f280000100800 */
[----:B---3--:R-:W-:Y:S01]  /*43a60*/  STL [R1+0x4eb0], R61 ;  /* 0x004eb03d01007387 */ /* 0x008fe20000100800 */
        /* <DEDUP_REMOVED lines=11> */
[----:B------:R-:W3:Y:S04]  /*43b20*/  @P1 LDG.E.U16 R9, desc[UR6][R6.64] ;  /* 0x0000000606091981 */ /* 0x000ee8000c1e1500 */
[----:B--2---:R-:W-:Y:S04]  /*43b30*/  STL [R1+0x4eb4], R3 ;  /* 0x004eb40301007387 */ /* 0x004fe80000100800 */
[----:B---3--:R0:W-:Y:S04]  /*43b40*/  STL [R1+0x18], R9 ;  /* 0x0000180901007387 */ /* 0x0081e80000100800 */
        /* <DEDUP_REMOVED lines=17> */
[----:B------:R0:W4:Y:S01]  /*43c60*/  @P2 LDG.E.U16 R61, desc[UR6][R6.64] ;  /* 0x00000006063d2981 */ /* 0x000122000c1e1500 */
[----:B------:R-:W-:Y:S01]  /*43c70*/  PRMT R3, RZ, 0x7610, R3 ;  /* 0x00007610ff037816 */ /* 0x000fe20000000003 */
[----:B0-----:R-:W-:Y:S02]  /*43c80*/  @P2 IMAD.MOV.U32 R6, RZ, RZ, R28 ;  /* 0x000000ffff062224 */ /* 0x001fe400078e001c */
[----:B------:R-:W-:-:S05]  /*43c90*/  @P2 IMAD.MOV.U32 R7, RZ, RZ, R29 ;  /* 0x000000ffff072224 */ /* 0x000fca00078e001d */
[----:B------:R-:W2:Y:S04]  /*43ca0*/  @P2 LDG.E.U16 R3, desc[UR6][R6.64] ;  /* 0x0000000606032981 */ /* 0x000ea8000c1e1500 */
[----:B----4-:R-:W-:Y:S04]  /*43cb0*/  STL [R1+0x4f10], R61 ;  /* 0x004f103d01007387 */ /* 0x010fe80000100800 */
[----:B------:R-:W4:Y:S04]  /*43cc0*/  LDL R6, [R1+0x3718] ;  /* 0x0037180001067983 */ /* 0x000f280000100800 */
[----:B------:R-:W4:Y:S01]  /*43cd0*/  LDL R7, [R1+0x371c] ;  /* 0x00371c0001077983 */ /* 0x000f220000100800 */
[----:B------:R-:W-:-:S02]  /*43ce0*/  ISETP.GT.AND P3, PT, R4, 0x5a, PT ;  /* 0x0000005a0400780c */ /* 0x000fc40003f64270 */
[----:B------:R-:W-:Y:S01]  /*43cf0*/  PRMT R60, RZ, 0x7610, R60 ;  /* 0x00007610ff3c7816 */ /* 0x000fe2000000003c */
[----:B------:R-:W3:Y:S04]  /*43d00*/  LDL R29, [R1+0x36f0] ;  /* 0x0036f000011d7983 */ /* 0x000ee80000100800 */
[----:B------:R-:W3:Y:S04]  /*43d10*/  LDL R28, [R1+0x36f4] ;  /* 0x0036f400011c7983 */ /* 0x000ee80000100800 */
[----:B--2---:R-:W-:Y:S02]  /*43d20*/  STL [R1+0x4f14], R3 ;  /* 0x004f140301007387 */ /* 0x004fe40000100800 */
[----:B----4-:R-:W-:-:S04]  /*43d30*/  @P3 LOP3.LUT R7, R7, R6, RZ, 0x3c, !PT ;  /* 0x0000000607073212 */ /* 0x010fc800078e3cff */
        /* <DEDUP_REMOVED lines=10> */
[----:B--2---:R-:W-:Y:S01]  /*43de0*/  STL [R1+0x4eb8], R60 ;  /* 0x004eb83c01007387 */ /* 0x004fe20000100800 */
[----:B------:R-:W-:-:S03]  /*43df0*/  ISETP.GT.AND P1, PT, R4, 0x5c, PT ;  /* 0x0000005c0400780c */ /* 0x000fc60003f24270 */
[----:B----4-:R0:W-:Y:S04]  /*43e00*/  STL [R1+0x4], R5 ;  /* 0x0000040501007387 */ /* 0x0101e80000100800 */
[----:B0-----:R-:W2:Y:S04]  /*43e10*/  LDL.LU R5, [R1+0x4f40] ;  /* 0x004f400001057983 */ /* 0x001ea80000300800 */
[----:B------:R-:W4:Y:S04]  /*43e20*/  LDL R6, [R1+0x36f8] ;  /* 0x0036f80001067983 */ /* 0x000f280000100800 */
[----:B------:R-:W4:Y:S01]  /*43e30*/  LDL R7, [R1+0x36fc] ;  /* 0x0036fc0001077983 */ /* 0x000f220000100800 */
[----:B------:R-:W-:-:S02]  /*43e40*/  PRMT R3, RZ, 0x7610, R3 ;  /* 0x00007610ff037816 */ /* 0x000fc40000000003 */
[----:B----4-:R-:W-:-:S04]  /*43e50*/  @P1 LOP3.LUT R7, R7, R6, RZ, 0x3c, !PT ;  /* 0x0000000607071212 */ /* 0x010fc800078e3cff */
[----:B------:R-:W-:-:S04]  /*43e60*/  @P1 LOP3.LUT R6, R7, R6, RZ, 0x3c, !PT ;  /* 0x0000000607061212 */ /* 0x000fc800078e3cff */
[----:B------:R-:W-:-:S05]  /*43e70*/  @P1 LOP3.LUT R7, R7, R6, RZ, 0x3c, !PT ;  /* 0x0000000607071212 */ /* 0x000fca00078e3cff */
[----:B------:R3:W4:Y:S01]  /*43e80*/  @P1 LDG.E.U16 R3, desc[UR6][R6.64] ;  /* 0x0000000606031981 */ /* 0x000722000c1e1500 */
[----:B------:R-:W-:Y:S02]  /*43e90*/  PRMT R59, RZ, 0x7610, R59 ;  /* 0x00007610ff3b7816 */ /* 0x000fe4000000003b */
[----:B---3--:R-:W-:Y:S01]  /*43ea0*/  @P1 MOV R6, R28 ;  /* 0x0000001c00061202 */ /* 0x008fe20000000f00 */
[----:B------:R-:W-:-:S05]  /*43eb0*/  @P1 IMAD.MOV.U32 R7, RZ, RZ, R29 ;  /* 0x000000ffff071224 */ /* 0x000fca00078e001d */
[----:B------:R-:W3:Y:S04]  /*43ec0*/  @P1 LDG.E.U16 R59, desc[UR6][R6.64] ;  /* 0x00000006063b1981 */ /* 0x000ee8000c1e1500 */
[----:B----4-:R-:W-:Y:S04]  /*43ed0*/  STL [R1+0x4f1c], R3 ;  /* 0x004f1c0301007387 */ /* 0x010fe80000100800 */
[----:B------:R-:W4:Y:S04]  /*43ee0*/  LDL R6, [R1+0x36b8] ;  /* 0x0036b80001067983 */ /* 0x000f280000100800 */
[----:B------:R-:W4:Y:S01]  /*43ef0*/  LDL R7, [R1+0x36bc] ;  /* 0x0036bc0001077983 */ /* 0x000f220000100800 */
[----:B------:R-:W-:-:S02]  /*43f00*/  ISETP.GT.AND P2, PT, R4, 0x60, PT ;  /* 0x000000600400780c */ /* 0x000fc40003f44270 */
[----:B------:R-:W-:Y:S01]  /*43f10*/  PRMT R56, RZ, 0x7610, R56 ;  /* 0x00007610ff387816 */ /* 0x000fe20000000038 */
[----:B------:R-:W2:Y:S04]  /*43f20*/  LDL R29, [R1+0x3670] ;  /* 0x00367000011d7983 */ /* 0x000ea80000100800 */
[----:B------:R-:W2:Y:S04]  /*43f30*/  LDL R28, [R1+0x3674] ;  /* 0x00367400011c7983 */ /* 0x000ea80000100800 */
[----:B---3--:R0:W-:Y:S01]  /*43f40*/  STL [R1+0x4f20], R59 ;  /* 0x004f203b01007387 */ /* 0x0081e20000100800 */
[----:B------:R-:W-:-:S03]  /*43f50*/  PRMT R55, RZ, 0x7610, R55 ;  /* 0x00007610ff377816 */ /* 0x000fc60000000037 */
[----:B0-----:R-:W3:Y:S01]  /*43f60*/  LDL R59, [R1+0x367c] ;  /* 0x00367c00013b7983 */ /* 0x001ee20000100800 */
[----:B----4-:R-:W-:-:S04]  /*43f70*/  @P2 LOP3.LUT R7, R7, R6, RZ, 0x3c, !PT ;  /* 0x0000000607072212 */ /* 0x010fc800078e3cff */
[----:B------:R-:W-:-:S04]  /*43f80*/  @P2 LOP3.LUT R6, R7, R6, RZ, 0x3c, !PT ;  /* 0x0000000607062212 */ /* 0x000fc800078e3cff */
[----:B------:R-:W-:-:S05]  /*43f90*/  @P2 LOP3.LUT R7, R7, R6, RZ, 0x3c, !PT ;  /* 0x0000000607072212 */ /* 0x000fca00078e3cff */
[----:B------:R0:W4:Y:S04]  /*43fa0*/  @P2 LDG.E.U16 R56, desc[UR6][R6.64] ;  /* 0x0000000606382981 */ /* 0x000128000c1e1500 */
[----:B------:R-:W0:Y:S04]  /*43fb0*/  LDL R6, [R1+0x36b0] ;  /* 0x0036b00001067983 */ /* 0x000e280000100800 */
[----:B------:R-:W0:Y:S01]  /*43fc0*/  LDL R7, [R1+0x36b4] ;  /* 0x0036b40001077983 */ /* 0x000e220000100800 */
[----:B------:R-:W-:Y:S02]  /*43fd0*/  ISETP.GT.AND P3, PT, R4, 0x64, PT ;  /* 0x000000640400780c */ /* 0x000fe40003f64270 */
[----:B0-----:R-:W-:-:S04]  /*43fe0*/  @P2 LOP3.LUT R7, R7, R6, RZ, 0x3c, !PT ;  /* 0x0000000607072212 */ /* 0x001fc800078e3cff */
[----:B------:R-:W-:-:S04]  /*43ff0*/  @P2 LOP3.LUT R6, R7, R6, RZ, 0x3c, !PT ;  /* 0x0000000607062212 */ /* 0x000fc800078e3cff */
[----:B------:R-:W-:Y:S01]  /*44000*/  @P2 LOP3.LUT R7, R7, R6, RZ, 0x3c, !PT ;  /* 0x0000000607072212 */ /* 0x000fe200078e3cff */
[----:B----4-:R-:W-:Y:S04]  /*44010*/  STL [R1+0x4f24], R56 ;  /* 0x004f243801007387 */ /* 0x010fe80000100800 */
[----:B------:R3:W4:Y:S04]  /*44020*/  @P2 LDG.E.U16 R55, desc[UR6][R6.64] ;  /* 0x0000000606372981 */ /* 0x000728000c1e1500 */
[----:B------:R-:W2:Y:S01]  /*44030*/  LDL R7, [R1+0x3678] ;  /* 0x0036780001077983 */ /* 0x000ea20000100800 */
[----:B------:R-:W-:Y:S01]  /*44040*/  PRMT R52, RZ, 0x7610, R52 ;  /* 0x00007610ff347816 */ /* 0x000fe20000000034 */
[----:B---3--:R-:W-:Y:S01]  /*44050*/  @P3 IMAD.MOV.U32 R6, RZ, RZ, R59 ;  /* 0x000000ffff063224 */ /* 0x008fe200078e003b */
[----:B------:R-:W-:-:S04]  /*44060*/  PRMT R51, RZ, 0x7610, R51 ;  /* 0x00007610ff337816 */ /* 0x000fc80000000033 */
[----:B--2---:R0:W2:Y:S04]  /*44070*/  @P3 LDG.E.U16 R52, desc[UR6][R6.64] ;  /* 0x0000000606343981 */ /* 0x0040a8000c1e1500 */
[----:B----4-:R-:W-:Y:S04]  /*44080*/  STL [R1+0x4f28], R55 ;  /* 0x004f283701007387 */ /* 0x010fe80000100800 */
[----:B------:R-:W3:Y:S01]  /*44090*/  LDL R59, [R1+0x35fc] ;  /* 0x0035fc00013b7983 */ /* 0x000ee20000100800 */
[----:B0-----:R-:W-:Y:S02]  /*440a0*/  @P3 IMAD.MOV.U32 R6, RZ, RZ, R28 ;  /* 0x000000ffff063224 */ /* 0x001fe400078e001c */
[----:B------:R-:W-:-:S05]  /*440b0*/  @P3 IMAD.MOV.U32 R7, RZ, RZ, R29 ;  /* 0x000000ffff073224 */ /* 0x000fca00078e001d */
[----:B------:R-:W4:Y:S04]  /*440c0*/  @P3 LDG.E.U16 R51, desc[UR6][R6.64] ;  /* 0x0000000606333981 */ /* 0x000f28000c1e1500 */
[----:B--2---:R-:W-:Y:S04]  /*440d0*/  STL [R1+0x4f2c], R52 ;  /* 0x004f2c3401007387 */ /* 0x004fe80000100800 */
[----:B------:R-:W2:Y:S04]  /*440e0*/  LDL R6, [R1+0x3638] ;  /* 0x0036380001067983 */ /* 0x000ea80000100800 */
[----:B------:R-:W2:Y:S01]  /*440f0*/  LDL R7, [R1+0x363c] ;  /* 0x00363c0001077983 */ /* 0x000ea20000100800 */
[----:B------:R-:W-:-:S02]  /*44100*/  ISETP.GT.AND P1, PT, R4, 0x68, PT ;  /* 0x000000680400780c */ /* 0x000fc40003f24270 */
[----:B------:R-:W-:Y:S01]  /*44110*/  PRMT R48, RZ, 0x7610, R48 ;  /* 0x00007610ff307816 */ /* 0x000fe20000000030 */
[----:B------:R-:W3:Y:S04]  /*44120*/  LDL R29, [R1+0x35f0] ;  /* 0x0035f000011d7983 */ /* 0x000ee80000100800 */
[----:B------:R-:W3:Y:S04]  /*44130*/  LDL R28, [R1+0x35f4] ;  /* 0x0035f400011c7983 */ /* 0x000ee80000100800 */
[----:B----4-:R-:W-:Y:S02]  /*44140*/  STL [R1+0x4f30], R51 ;  /* 0x004f303301007387 */ /* 0x010fe40000100800 */
[----:B--2---:R-:W-:-:S04]  /*44150*/  @P1 LOP3.LUT R7, R7, R6, RZ, 0x3c, !PT ;  /* 0x0000000607071212 */ /* 0x004fc800078e3cff */
[----:B------:R-:W-:-:S04]  /*44160*/  @P1 LOP3.LUT R6, R7, R6, RZ, 0x3c, !PT ;  /* 0x0000000607061212 */ /* 0x000fc800078e3cff */
[----:B------:R-:W-:-:S05]  /*44170*/  @P1 LOP3.LUT R7, R7, R6, RZ, 0x3c, !PT ;  /* 0x0000000607071212 */ /* 0x000fca00078e3cff */
[----:B------:R0:W2:Y:S04]  /*44180*/  @P1 LDG.E.U16 R48, desc[UR6][R6.64] ;  /* 0x0000000606301981 */ /* 0x0000a8000c1e1500 */
[----:B------:R-:W0:Y:S04]  /*44190*/  LDL R6, [R1+0x3630] ;  /* 0x0036300001067983 */ /* 0x000e280000100800 */
[----:B------:R-:W0:Y:S01]  /*441a0*/  LDL R7, [R1+0x3634] ;  /* 0x0036340001077983 */ /* 0x000e220000100800 */
[----:B------:R-:W-:Y:S02]  /*441b0*/  PRMT R41, RZ, 0x7610, R41 ;  /* 0x00007610ff297816 */ /* 0x000fe40000000029 */
[----:B------:R-:W-:-:S02]  /*441c0*/  ISETP.GT.AND P2, PT, R4, 0x6c, PT ;  /* 0x0000006c0400780c */ /* 0x000fc40003f44270 */
[----:B0-----:R-:W-:-:S04]  /*441d0*/  @P1 LOP3.LUT R7, R7, R6, RZ, 0x3c, !PT ;  /* 0x0000000607071212 */ /* 0x001fc800078e3cff */
[----:B------:R-:W-:-:S04]  /*441e0*/  @P1 LOP3.LUT R6, R7, R6, RZ, 0x3c, !PT ;  /* 0x0000000607061212 */ /* 0x000fc800078e3cff */
[----:B------:R-:W-:Y:S01]  /*441f0*/  @P1 LOP3.LUT R7, R7, R6, RZ, 0x3c, !PT ;  /* 0x0000000607071212 */ /* 0x000fe200078e3cff */
[----:B--2---:R-:W-:Y:S04]  /*44200*/  STL [R1+0x4f34], R48 ;  /* 0x004f343001007387 */ /* 0x004fe80000100800 */
[----:B------:R3:W2:Y:S04]  /*44210*/  @P1 LDG.E.U16 R41, desc[UR6][R6.64] ;  /* 0x0000000606291981 */ /* 0x0006a8000c1e1500 */
[----:B------:R-:W4:Y:S01]  /*44220*/  LDL R7, [R1+0x35f8] ;  /* 0x0035f80001077983 */ /* 0x000f220000100800 */
[----:B------:R-:W-:Y:S01]  /*44230*/  PRMT R36, RZ, 0x7610, R36 ;  /* 0x00007610ff247816 */ /* 0x000fe20000000024 */
[----:B---3--:R-:W-:Y:S01]  /*44240*/  @P2 IMAD.MOV.U32 R6, RZ, RZ, R59 ;  /* 0x000000ffff062224 */ /* 0x008fe200078e003b */
[----:B------:R-:W-:-:S02]  /*44250*/  PRMT R35, RZ, 0x7610, R35 ;  /* 0x00007610ff237816 */ /* 0x000fc40000000023 */
[C---:B------:R-:W-:Y:S02]  /*44260*/  ISETP.GT.AND P3, PT, R4.reuse, 0x70, PT ;  /* 0x000000700400780c */ /* 0x040fe40003f64270 */
[----:B------:R-:W-:Y:S02]  /*44270*/  PRMT R30, RZ, 0x7610, R30 ;  /* 0x00007610ff1e7816 */ /* 0x000fe4000000001e */
[----:B------:R-:W-:Y:S02]  /*44280*/  PRMT R27, RZ, 0x7610, R27 ;  /* 0x00007610ff1b7816 */ /* 0x000fe4000000001b */
[----:B------:R-:W-:Y:S02]  /*44290*/  ISETP.GT.AND P1, PT, R4, 0x74, PT ;  /* 0x000000740400780c */ /* 0x000fe40003f24270 */
[----:B------:R-:W-:Y:S01]  /*442a0*/  PRMT R26, RZ, 0x7610, R26 ;  /* 0x00007610ff1a7816 */ /* 0x000fe2000000001a */
[----:B------:R-:W3:Y:S04]  /*442b0*/  LDL R59, [R1+0x3574] ;  /* 0x00357400013b7983 */ /* 0x000ee80000100800 */
[----:B----4-:R0:W4:Y:S02]  /*442c0*/  @P2 LDG.E.U16 R36, desc[UR6][R6.64] ;  /* 0x0000000606242981 */ /* 0x010124000c1e1500 */
[----:B0-----:R-:W-:-:S02]  /*442d0*/  @P2 IMAD.MOV.U32 R6, RZ, RZ, R28 ;  /* 0x000000ffff062224 */ /* 0x001fc400078e001c */
[----:B------:R-:W-:Y:S01]  /*442e0*/  @P2 IMAD.MOV.U32 R7, RZ, RZ, R29 ;  /* 0x000000ffff072224 */ /* 0x000fe200078e001d */
[----:B------:R-:W2:Y:S04]  /*442f0*/  LDL R28, [R1+0x353c] ;  /* 0x00353c00011c7983 */ /* 0x000ea80000100800 */
[----:B------:R-:W4:Y:S04]  /*44300*/  LDL R29, [R1+0x3538] ;  /* 0x00353800011d7983 */ /* 0x000f280000100800 */
[----:B------:R0:W4:Y:S04]  /*44310*/  @P2 LDG.E.U16 R35, desc[UR6][R6.64] ;  /* 0x0000000606232981 */ /* 0x000128000c1e1500 */
[----:B------:R-:W0:Y:S04]  /*44320*/  LDL R6, [R1+0x35b8] ;  /* 0x0035b80001067983 */ /* 0x000e280000100800 */
[----:B------:R-:W0:Y:S02]  /*44330*/  LDL R7, [R1+0x35bc] ;  /* 0x0035bc0001077983 */ /* 0x000e240000100800 */
[----:B0-----:R-:W-:-:S04]  /*44340*/  @P3 LOP3.LUT R7, R7, R6, RZ, 0x3c, !PT ;  /* 0x0000000607073212 */ /* 0x001fc800078e3cff */
[----:B------:R-:W-:-:S04]  /*44350*/  @P3 LOP3.LUT R6, R7, R6, RZ, 0x3c, !PT ;  /* 0x0000000607063212 */ /* 0x000fc800078e3cff */
[----:B------:R-:W-:-:S05]  /*44360*/  @P3 LOP3.LUT R7, R7, R6, RZ, 0x3c, !PT ;  /* 0x0000000607073212 */ /* 0x000fca00078e3cff */
        /* <DEDUP_REMOVED lines=13> */
[----:B------:R-:W2:Y:S01]  /*44440*/  LDL R7, [R1+0x3570] ;  /* 0x0035700001077983 */ /* 0x000ea20000100800 */
[----:B------:R-:W-:Y:S02]  /*44450*/  ISETP.GT.AND P2, PT, R4, 0x78, PT ;  /* 0x000000780400780c */ /* 0x000fe40003f44270 */
[----:B------:R-:W-:Y:S01]  /*44460*/  PRMT R25, RZ, 0x7610, R25 ;  /* 0x00007610ff197816 */ /* 0x000fe20000000019 */
[----:B---3--:R-:W-:Y:S01]  /*44470*/  @P1 IMAD.MOV.U32 R6, RZ, RZ, R59 ;  /* 0x000000ffff061224 */ /* 0x008fe200078e003b */
[----:B------:R-:W-:Y:S02]  /*44480*/  PRMT R24, RZ, 0x7610, R24 ;  /* 0x00007610ff187816 */ /* 0x000fe40000000018 */
[----:B------:R-:W-:-:S02]  /*44490*/  PRMT R23, RZ, 0x7610, R23 ;  /* 0x00007610ff177816 */ /* 0x000fc40000000017 */
[----:B------:R-:W-:Y:S02]  /*444a0*/  ISETP.GT.AND P3, PT, R4, 0x7c, PT ;  /* 0x0000007c0400780c */ /* 0x000fe40003f64270 */
[----:B------:R-:W-:Y:S02]  /*444b0*/  PRMT R22, RZ, 0x7610, R22 ;  /* 0x00007610ff167816 */ /* 0x000fe40000000016 */
[----:B------:R-:W-:Y:S01]  /*444c0*/  PRMT R21, RZ, 0x7610, R21 ;  /* 0x00007610ff157816 */ /* 0x000fe20000000015 */
[----:B------:R-:W3:Y:S04]  /*444d0*/  LDL R59, [R1+0x36ec] ;  /* 0x0036ec00013b7983 */ /* 0x000ee80000100800 */
[----:B--2---:R0:W2:Y:S02]  /*444e0*/  @P1 LDG.E.U16 R25, desc[UR6][R6.64] ;  /* 0x0000000606191981 */ /* 0x0040a4000c1e1500 */
[----:B0-----:R-:W-:-:S02]  /*444f0*/  @P2 IMAD.MOV.U32 R6, RZ, RZ, R28 ;  /* 0x000000ffff062224 */ /* 0x001fc400078e001c */
[----:B----4-:R-:W-:Y:S01]  /*44500*/  @P2 IMAD.MOV.U32 R7, RZ, RZ, R29 ;  /* 0x000000ffff072224 */ /* 0x010fe200078e001d */
[----:B------:R-:W-:Y:S02]  /*44510*/  ISETP.GT.AND P1, PT, R4, 0x5d, PT ;  /* 0x0000005d0400780c */ /* 0x000fe40003f24270 */
[----:B------:R-:W-:Y:S01]  /*44520*/  PRMT R58, RZ, 0x7610, R58 ;  /* 0x00007610ff3a7816 */ /* 0x000fe2000000003a */
[----:B------:R-:W4:Y:S04]  /*44530*/  LDL R29, [R1+0x36e0] ;  /* 0x0036e000011d7983 */ /* 0x000f280000100800 */
[----:B------:R0:W2:Y:S04]  /*44540*/  @P2 LDG.E.U16 R24, desc[UR6][R6.64] ;  /* 0x0000000606182981 */ /* 0x0000a8000c1e1500 */
[----:B------:R-:W4:Y:S04]  /*44550*/  LDL R28, [R1+0x36e4] ;  /* 0x0036e400011c7983 */ /* 0x000f280000100800 */
[----:B------:R-:W0:Y:S04]  /*44560*/  LDL R6, [R1+0x3530] ;  /* 0x0035300001067983 */ /* 0x000e280000100800 */
[----:B------:R-:W0:Y:S02]  /*44570*/  LDL R7, [R1+0x3534] ;  /* 0x0035340001077983 */ /* 0x000e240000100800 */
[----:B0-----:R-:W-:-:S04]  /*44580*/  @P2 LOP3.LUT R7, R7, R6, RZ, 0x3c, !PT ;  /* 0x0000000607072212 */ /* 0x001fc800078e3cff */
[----:B------:R-:W-:-:S04]  /*44590*/  @P2 LOP3.LUT R6, R7, R6, RZ, 0x3c, !PT ;  /* 0x0000000607062212 */ /* 0x000fc800078e3cff */
[----:B------:R-:W-:-:S05]  /*445a0*/  @P2 LOP3.LUT R7, R7, R6, RZ, 0x3c, !PT ;  /* 0x0000000607072212 */ /* 0x000fca00078e3cff */
[----:B------:R0:W2:Y:S04]  /*445b0*/  @P2 LDG.E.U16 R23, desc[UR6][R6.64] ;  /* 0x0000000606172981 */ /* 0x0000a8000c1e1500 */
        /* <DEDUP_REMOVED lines=12> */
[----:B------:R-:W4:Y:S01]  /*44680*/  LDL R7, [R1+0x36e8] ;  /* 0x0036e80001077983 */ /* 0x000f220000100800 */
[----:B---3--:R-:W-:Y:S01]  /*44690*/  @P1 IMAD.MOV.U32 R6, RZ, RZ, R59 ;  /* 0x000000ffff061224 */ /* 0x008fe200078e003b */
[----:B------:R-:W-:Y:S02]  /*446a0*/  PRMT R57, RZ, 0x7610, R57 ;  /* 0x00007610ff397816 */ /* 0x000fe40000000039 */
[----:B------:R-:W3:Y:S04]  /*446b0*/  LDL R59, [R1+0x3664] ;  /* 0x00366400013b7983 */ /* 0x000ee80000100800 */
[----:B----4-:R0:W4:Y:S02]  /*446c0*/  @P1 LDG.E.U16 R58, desc[UR6][R6.64] ;  /* 0x00000006063a1981 */ /* 0x010124000c1e1500 */
[----:B0-----:R-:W-:-:S02]  /*446d0*/  @P1 IMAD.MOV.U32 R6, RZ, RZ, R28 ;  /* 0x000000ffff061224 */ /* 0x001fc400078e001c */
[----:B------:R-:W-:-:S05]  /*446e0*/  @P1 IMAD.MOV.U32 R7, RZ, RZ, R29 ;  /* 0x000000ffff071224 */ /* 0x000fca00078e001d */
[----:B------:R0:W2:Y:S04]  /*446f0*/  @P1 LDG.E.U16 R57, desc[UR6][R6.64] ;  /* 0x0000000606391981 */ /* 0x0000a8000c1e1500 */
[----:B----4-:R-:W-:Y:S04]  /*44700*/  STL [R1+0x4f18], R58 ;  /* 0x004f183a01007387 */ /* 0x010fe80000100800 */
[----:B------:R-:W0:Y:S04]  /*44710*/  LDL R6, [R1+0x36a8] ;  /* 0x0036a80001067983 */ /* 0x000e280000100800 */
[----:B------:R-:W0:Y:S01]  /*44720*/  LDL R7, [R1+0x36ac] ;  /* 0x0036ac0001077983 */ /* 0x000e220000100800 */
[----:B------:R-:W-:-:S02]  /*44730*/  ISETP.GT.AND P2, PT, R4, 0x61, PT ;  /* 0x000000610400780c */ /* 0x000fc40003f44270 */
[----:B------:R-:W-:Y:S02]  /*44740*/  PRMT R54, RZ, 0x7610, R54 ;  /* 0x00007610ff367816 */ /* 0x000fe40000000036 */
[----:B------:R-:W-:Y:S02]  /*44750*/  PRMT R53, RZ, 0x7610, R53 ;  /* 0x00007610ff357816 */ /* 0x000fe40000000035 */
[----:B------:R-:W-:Y:S02]  /*44760*/  ISETP.GT.AND P3, PT, R4, 0x65, PT ;  /* 0x000000650400780c */ /* 0x000fe40003f64270 */
[----:B------:R-:W-:Y:S01]  /*44770*/  PRMT R50, RZ, 0x7610, R50 ;  /* 0x00007610ff327816 */ /* 0x000fe20000000032 */
[----:B------:R-:W4:Y:S04]  /*44780*/  LDL R29, [R1+0x3628] ;  /* 0x00362800011d7983 */ /* 0x000f280000100800 */
[----:B------:R-:W2:Y:S01]  /*44790*/  LDL R28, [R1+0x362c] ;  /* 0x00362c00011c7983 */ /* 0x000ea20000100800 */
        /* <DEDUP_REMOVED lines=29> */
[----:B------:R-:W4:Y:S04]  /*44970*/  LDL R28, [R1+0x35a4] ;  /* 0x0035a400011c7983 */ /* 0x000f280000100800 */
[----:B------:R-:W2:Y:S04]  /*44980*/  LDL R29, [R1+0x35a0] ;  /* 0x0035a000011d7983 */ /* 0x000ea80000100800 */
        /* <DEDUP_REMOVED lines=14> */
[----:B------:R-:W0:Y:S01]  /*44a70*/  LDL R7, [R1+0x35e4] ;  /* 0x0035e40001077983 */ /* 0x000e220000100800 */
[----:B------:R-:W-:Y:S02]  /*44a80*/  ISETP.GT.AND P3, PT, R4, 0x71, PT ;  /* 0x000000710400780c */ /* 0x000fe40003f64270 */
[----:B0-----:R-:W-:-:S04]  /*44a90*/  @P2 LOP3.LUT R7, R7, R6, RZ, 0x3c, !PT ;  /* 0x0000000607072212 */ /* 0x001fc800078e3cff */
[----:B------:R-:W-:-:S04]  /*44aa0*/  @P2 LOP3.LUT R6, R7, R6, RZ, 0x3c, !PT ;  /* 0x0000000607062212 */ /* 0x000fc800078e3cff */
[----:B------:R-:W-:-:S05]  /*44ab0*/  @P2 LOP3.LUT R7, R7, R6, RZ, 0x3c, !PT ;  /* 0x0000000607072212 */ /* 0x000fca00078e3cff */
[----:B------:R3:W2:Y:S04]  /*44ac0*/  @P2 LDG.E.U16 R33, desc[UR6][R6.64] ;  /* 0x0000000606212981 */ /* 0x0006a8000c1e1500 */
[----:B------:R-:W4:Y:S01]  /*44ad0*/  LDL R7, [R1+0x35a8] ;  /* 0x0035a80001077983 */ /* 0x000f220000100800 */
[----:B------:R-:W-:Y:S01]  /*44ae0*/  PRMT R20, RZ, 0x7610, R20 ;  /* 0x00007610ff147816 */ /* 0x000fe20000000014 */
[----:B---3--:R-:W-:Y:S01]  /*44af0*/  @P3 IMAD.MOV.U32 R6, RZ, RZ, R59 ;  /* 0x000000ffff063224 */ /* 0x008fe200078e003b */
[----:B------:R-:W-:Y:S02]  /*44b00*/  PRMT R19, RZ, 0x7610, R19 ;  /* 0x00007610ff137816 */ /* 0x000fe40000000013 */
[----:B------:R-:W-:Y:S02]  /*44b10*/  ISETP.GT.AND P1, PT, R4, 0x75, PT ;  /* 0x000000750400780c */ /* 0x000fe40003f24270 */
[----:B------:R-:W-:-:S02]  /*44b20*/  PRMT R18, RZ, 0x7610, R18 ;  /* 0x00007610ff127816 */ /* 0x000fc40000000012 */
[----:B------:R-:W-:Y:S02]  /*44b30*/  PRMT R17, RZ, 0x7610, R17 ;  /* 0x00007610ff117816 */ /* 0x000fe40000000011 */
[----:B------:R-:W-:Y:S02]  /*44b40*/  ISETP.GT.AND P2, PT, R4, 0x79, PT ;  /* 0x000000790400780c */ /* 0x000fe40003f44270 */
[----:B------:R-:W-:Y:S01]  /*44b50*/  PRMT R16, RZ, 0x7610, R16 ;  /* 0x00007610ff107816 */ /* 0x000fe20000000010 */
[----:B------:R-:W3:Y:S04]  /*44b60*/  LDL R59, [R1+0x3524] ;  /* 0x00352400013b7983 */ /* 0x000ee80000100800 */
[----:B----4-:R0:W4:Y:S02]  /*44b70*/  @P3 LDG.E.U16 R20, desc[UR6][R6.64] ;  /* 0x0000000606143981 */ /* 0x010124000c1e1500 */
[----:B0-----:R-:W-:Y:S01]  /*44b80*/  @P3 MOV R6, R28 ;  /* 0x0000001c00063202 */ /* 0x001fe20000000f00 */
[----:B--2---:R-:W-:Y:S01]  /*44b90*/  @P3 IMAD.MOV.U32 R7, RZ, RZ, R29 ;  /* 0x000000ffff073224 */ /* 0x004fe200078e001d */
        /* <DEDUP_REMOVED lines=28> */
[----:B------:R-:W-:Y:S01]  /*44d60*/  PRMT R47, RZ, 0x7610, R47 ;  /* 0x00007610ff2f7816 */ /* 0x000fe2000000002f */
[----:B------:R-:W3:Y:S04]  /*44d70*/  LDL R59, [R1+0x36d4] ;  /* 0x0036d400013b7983 */ /* 0x000ee80000100800 */
[----:B--2---:R0:W2:Y:S02]  /*44d80*/  @P2 LDG.E.U16 R15, desc[UR6][R6.64] ;  /* 0x00000006060f2981 */ /* 0x0040a4000c1e1500 */
[----:B0-----:R-:W-:Y:S02]  /*44d90*/  @P3 IMAD.MOV.U32 R6, RZ, RZ, R28 ;  /* 0x000000ffff063224 */ /* 0x001fe400078e001c */
[----:B----4-:R-:W-:Y:S01]  /*44da0*/  @P3 IMAD.MOV.U32 R7, RZ, RZ, R29 ;  /* 0x000000ffff073224 */ /* 0x010fe200078e001d */
        /* <DEDUP_REMOVED lines=15> */
[----:B------:R3:W4:Y:S04]  /*44ea0*/  @P1 LDG.E.U16 R47, desc[UR6][R6.64] ;  /* 0x00000006062f1981 */ /* 0x000728000c1e1500 */
[----:B------:R-:W2:Y:S01]  /*44eb0*/  LDL R7, [R1+0x36d0] ;  /* 0x0036d00001077983 */ /* 0x000ea20000100800 */
[----:B---3--:R-:W-:Y:S01]  /*44ec0*/  @P1 IMAD.MOV.U32 R6, RZ, RZ, R59 ;  /* 0x000000ffff061224 */ /* 0x008fe200078e003b */
[----:B------:R-:W-:Y:S02]  /*44ed0*/  ISETP.GT.AND P2, PT, R4, 0x62, PT ;  /* 0x000000620400780c */ /* 0x000fe40003f44270 */
[----:B------:R-:W-:Y:S02]  /*44ee0*/  PRMT R45, RZ, 0x7610, R45 ;  /* 0x00007610ff2d7816 */ /* 0x000fe4000000002d */
[----:B--2---:R0:W2:Y:S04]  /*44ef0*/  @P1 LDG.E.U16 R46, desc[UR6][R6.64] ;  /* 0x00000006062e1981 */ /* 0x0040a8000c1e1500 */
[----:B----4-:R-:W-:Y:S04]  /*44f00*/  STL [R1+0x4ebc], R47 ;  /* 0x004ebc2f01007387 */ /* 0x010fe80000100800 */
[----:B------:R-:W3:Y:S01]  /*44f10*/  LDL R59, [R1+0x3654] ;  /* 0x00365400013b7983 */ /* 0x000ee20000100800 */
[----:B0-----:R-:W-:-:S02]  /*44f20*/  @P2 IMAD.MOV.U32 R6, RZ, RZ, R28 ;  /* 0x000000ffff062224 */ /* 0x001fc400078e001c */
[----:B------:R-:W-:-:S05]  /*44f30*/  @P2 IMAD.MOV.U32 R7, RZ, RZ, R29 ;  /* 0x000000ffff072224 */ /* 0x000fca00078e001d */
[----:B------:R-:W4:Y:S04]  /*44f40*/  @P2 LDG.E.U16 R45, desc[UR6][R6.64] ;  /* 0x00000006062d2981 */ /* 0x000f28000c1e1500 */
[----:B--2---:R-:W-:Y:S04]  /*44f50*/  STL [R1+0x4ec0], R46 ;  /* 0x004ec02e01007387 */ /* 0x004fe80000100800 */
[----:B------:R-:W2:Y:S04]  /*44f60*/  LDL R6, [R1+0x3690] ;  /* 0x0036900001067983 */ /* 0x000ea80000100800 */
[----:B------:R-:W2:Y:S01]  /*44f70*/  LDL R7, [R1+0x3694] ;  /* 0x0036940001077983 */ /* 0x000ea20000100800 */
[----:B------:R-:W-:-:S03]  /*44f80*/  PRMT R44, RZ, 0x7610, R44 ;  /* 0x00007610ff2c7816 */ /* 0x000fc6000000002c */
[----:B------:R-:W3:Y:S04]  /*44f90*/  LDL R29, [R1+0x3618] ;  /* 0x00361800011d7983 */ /* 0x000ee80000100800 */
[----:B------:R-:W3:Y:S04]  /*44fa0*/  LDL R28, [R1+0x361c] ;  /* 0x00361c00011c7983 */ /* 0x000ee80000100800 */
[----:B----4-:R-:W-:Y:S01]  /*44fb0*/  STL [R1+0x4ec4], R45 ;  /* 0x004ec42d01007387 */ /* 0x010fe20000100800 */
        /* <DEDUP_REMOVED lines=16> */
[----:B------:R-:W-:-:S02]  /*450c0*/  ISETP.GT.AND P1, PT, R4, 0x6a, PT ;  /* 0x0000006a0400780c */ /* 0x000fc40003f24270 */
[----:B------:R-:W-:Y:S02]  /*450d0*/  PRMT R38, RZ, 0x7610, R38 ;  /* 0x00007610ff267816 */ /* 0x000fe40000000026 */
[----:B----4-:R0:W3:Y:S04]  /*450e0*/  @P3 LDG.E.U16 R42, desc[UR6][R6.64] ;  /* 0x00000006062a3981 */ /* 0x0100e8000c1e1500 */
[----:B--2---:R-:W-:Y:S04]  /*450f0*/  STL [R1+0x4ecc], R43 ;  /* 0x004ecc2b01007387 */ /* 0x004fe80000100800 */
[----:B------:R-:W2:Y:S01]  /*45100*/  LDL R59, [R1+0x35d4] ;  /* 0x0035d400013b7983 */ /* 0x000ea20000100800 */
[----:B0-----:R-:W-:-:S02]  /*45110*/  @P1 IMAD.MOV.U32 R6, RZ, RZ, R28 ;  /* 0x000000ffff061224 */ /* 0x001fc400078e001c */
[----:B------:R-:W-:-:S05]  /*45120*/  @P1 IMAD.MOV.U32 R7, RZ, RZ, R29 ;  /* 0x000000ffff071224 */ /* 0x000fca00078e001d */
[----:B------:R-:W4:Y:S04]  /*45130*/  @P1 LDG.E.U16 R38, desc[UR6][R6.64] ;  /* 0x0000000606261981 */ /* 0x000f28000c1e1500 */
[----:B---3--:R-:W-:Y:S04]  /*45140*/  STL [R1+0x4ed0], R42 ;  /* 0x004ed02a01007387 */ /* 0x008fe80000100800 */
[----:B------:R-:W3:Y:S04]  /*45150*/  LDL R6, [R1+0x3610] ;  /* 0x0036100001067983 */ /* 0x000ee80000100800 */
[----:B------:R-:W3:Y:S01]  /*45160*/  LDL R7, [R1+0x3614] ;  /* 0x0036140001077983 */ /* 0x000ee20000100800 */
[----:B------:R-:W-:-:S03]  /*45170*/  PRMT R37, RZ, 0x7610, R37 ;  /* 0x00007610ff257816 */ /* 0x000fc60000000025 */
[----:B------:R-:W2:Y:S04]  /*45180*/  LDL R29, [R1+0x3598] ;  /* 0x00359800011d7983 */ /* 0x000ea80000100800 */
[----:B------:R-:W2:Y:S04]  /*45190*/  LDL R28, [R1+0x359c] ;  /* 0x00359c00011c7983 */ /* 0x000ea80000100800 */
[----:B----4-:R-:W-:Y:S01]  /*451a0*/  STL [R1+0x4ed4], R38 ;  /* 0x004ed42601007387 */ /* 0x010fe20000100800 */
[----:B---3--:R-:W-:-:S04]  /*451b0*/  @P1 LOP3.LUT R7, R7, R6, RZ, 0x3c, !PT ;  /* 0x0000000607071212 */ /* 0x008fc800078e3cff */
[----:B------:R-:W-:-:S04]  /*451c0*/  @P1 LOP3.LUT R6, R7, R6, RZ, 0x3c, !PT ;  /* 0x0000000607061212 */ /* 0x000fc800078e3cff */
[----:B------:R-:W-:-:S05]  /*451d0*/  @P1 LOP3.LUT R7, R7, R6, RZ, 0x3c, !PT ;  /* 0x0000000607071212 */ /* 0x000fca00078e3cff */
[----:B------:R0:W3:Y:S04]  /*451e0*/  @P1 LDG.E.U16 R37, desc[UR6][R6.64] ;  /* 0x0000000606251981 */ /* 0x0000e8000c1e1500 */
[----:B------:R-:W0:Y:S04]  /*451f0*/  LDL R6, [R1+0x35d8] ;  /* 0x0035d80001067983 */ /* 0x000e280000100800 */
[----:B------:R-:W0:Y:S01]  /*45200*/  LDL R7, [R1+0x35dc] ;  /* 0x0035dc0001077983 */ /* 0x000e220000100800 */
[----:B------:R-:W-:Y:S02]  /*45210*/  ISETP.GT.AND P2, PT, R4, 0x6e, PT ;  /* 0x0000006e0400780c */ /* 0x000fe40003f44270 */
[----:B------:R-:W-:-:S11]  /*45220*/  PRMT R32, RZ, 0x7610, R32 ;  /* 0x00007610ff207816 */ /* 0x000fd60000000020 */
[----:B0-----:R-:W-:-:S04]  /*45230*/  @P2 LOP3.LUT R7, R7, R6, RZ, 0x3c, !PT ;  /* 0x0000000607072212 */ /* 0x001fc800078e3cff */
[----:B------:R-:W-:-:S04]  /*45240*/  @P2 LOP3.LUT R6, R7, R6, RZ, 0x3c, !PT ;  /* 0x0000000607062212 */ /* 0x000fc800078e3cff */
[----:B------:R-:W-:Y:S01]  /*45250*/  @P2 LOP3.LUT R7, R7, R6, RZ, 0x3c, !PT ;  /* 0x0000000607072212 */ /* 0x000fe200078e3cff */
[----:B---3--:R-:W-:Y:S04]  /*45260*/  STL [R1+0x4ed8], R37 ;  /* 0x004ed82501007387 */ /* 0x008fe80000100800 */
[----:B------:R2:W3:Y:S04]  /*45270*/  @P2 LDG.E.U16 R32, desc[UR6][R6.64] ;  /* 0x0000000606202981 */ /* 0x0004e8000c1e1500 */
[----:B------:R-:W4:Y:S01]  /*45280*/  LDL R7, [R1+0x35d0] ;  /* 0x0035d00001077983 */ /* 0x000f220000100800 */
[----:B------:R-:W-:Y:S01]  /*45290*/  PRMT R31, RZ, 0x7610, R31 ;  /* 0x00007610ff1f7816 */ /* 0x000fe2000000001f */
[----:B--2---:R-:W-:Y:S01]  /*452a0*/  @P2 IMAD.MOV.U32 R6, RZ, RZ, R59 ;  /* 0x000000ffff062224 */ /* 0x004fe200078e003b */
[----:B------:R-:W-:-:S02]  /*452b0*/  ISETP.GT.AND P3, PT, R4, 0x72, PT ;  /* 0x000000720400780c */ /* 0x000fc40003f64270 */
[----:B------:R-:W-:Y:S02]  /*452c0*/  PRMT R12, RZ, 0x7610, R12 ;  /* 0x00007610ff0c7816 */ /* 0x000fe4000000000c */
[----:B----4-:R0:W2:Y:S04]  /*452d0*/  @P2 LDG.E.U16 R31, desc[UR6][R6.64] ;  /* 0x00000006061f2981 */ /* 0x0100a8000c1e1500 */
[----:B---3--:R-:W-:Y:S04]  /*452e0*/  STL [R1+0x4edc], R32 ;  /* 0x004edc2001007387 */ /* 0x008fe80000100800 */
        /* <DEDUP_REMOVED lines=28> */
[----:B------:R-:W-:-:S11]  /*454b0*/  PRMT R8, RZ, 0x7610, R8 ;  /* 0x00007610ff087816 */ /* 0x000fd60000000008 */
[----:B------:R-:W3:Y:S04]  /*454c0*/  @P2 LDG.E.U16 R8, desc[UR6][R28.64] ;  /* 0x000000061c082981 */ /* 0x000ee8000c1e1500 */
[----:B----4-:R-:W4:Y:S04]  /*454d0*/  @P1 LDG.E.U16 R9, desc[UR6][R6.64] ;  /* 0x0000000606091981 */ /* 0x010f28000c1e1500 */
[----:B--2---:R-:W-:Y:S04]  /*454e0*/  STL [R1+0x4eec], R10 ;  /* 0x004eec0a01007387 */ /* 0x004fe80000100800 */
[----:B----4-:R-:W-:Y:S04]  /*454f0*/  STL [R1+0x4ef0], R9 ;  /* 0x004ef00901007387 */ /* 0x010fe80000100800 */
[----:B------:R-:W2:Y:S04]  /*45500*/  LDL R28, [R1+0x3510] ;  /* 0x00351000011c7983 */ /* 0x000ea80000100800 */
[----:B------:R-:W2:Y:S01]  /*45510*/  LDL R29, [R1+0x3514] ;  /* 0x00351400011d7983 */ /* 0x000ea20000100800 */
[----:B------:R-:W-:-:S03]  /*45520*/  PRMT R7, RZ, 0x7610, R7 ;  /* 0x00007610ff077816 */ /* 0x000fc60000000007 */
        /* <DEDUP_REMOVED lines=15> */
[----:B------:R-:W0:Y:S04]  /*45620*/  LDL R28, [R1+0x34d0] ;  /* 0x0034d000011c7983 */ /* 0x000e280000100800 */
[----:B------:R-:W0:Y:S01]  /*45630*/  LDL R29, [R1+0x34d4] ;  /* 0x0034d400011d7983 */ /* 0x000e220000100800 */
[----:B------:R-:W-:-:S02]  /*45640*/  PRMT R5, RZ, 0x7610, R5 ;  /* 0x00007610ff057816 */ /* 0x000fc40000000005 */
[----:B0-----:R-:W-:-:S04]  /*45650*/  @P3 LOP3.LUT R29, R29, R28, RZ, 0x3c, !PT ;  /* 0x0000001c1d1d3212 */ /* 0x001fc800078e3cff */
[----:B------:R-:W-:-:S04]  /*45660*/  @P3 LOP3.LUT R28, R29, R28, RZ, 0x3c, !PT ;  /* 0x0000001c1d1c3212 */ /* 0x000fc800078e3cff */
[----:B------:R-:W-:Y:S01]  /*45670*/  @P3 LOP3.LUT R29, R29, R28, RZ, 0x3c, !PT ;  /* 0x0000001c1d1d3212 */ /* 0x000fe200078e3cff */
[----:B--2---:R-:W-:Y:S04]  /*45680*/  STL [R1+0x4efc], R6 ;  /* 0x004efc0601007387 */ /* 0x004fe80000100800 */
[----:B------:R4:W2:Y:S04]  /*45690*/  @P3 LDG.E.U16 R5, desc[UR6][R28.64] ;  /* 0x000000061c053981 */ /* 0x0008a8000c1e1500 */
[----:B------:R-:W3:Y:S01]  /*456a0*/  LDL R29, [R1+0x3880] ;  /* 0x00388000011d7983 */ /* 0x000ee20000100800 */
[----:B------:R-:W-:Y:S01]  /*456b0*/  PRMT R0, RZ, 0x7610, R0 ;  /* 0x00007610ff007816 */ /* 0x000fe20000000000 */
[----:B----4-:R-:W-:-:S05]  /*456c0*/  @P0 IMAD.MOV.U32 R28, RZ, RZ, R59 ;  /* 0x000000ffff1c0224 */ /* 0x010fca00078e003b */
[----:B---3--:R-:W3:Y:S04]  /*456d0*/  @P0 LDG.E.U16 R0, desc[UR6][R28.64] ;  /* 0x000000061c000981 */ /* 0x008ee8000c1e1500 */
[----:B--2---:R0:W-:Y:S04]  /*456e0*/  STL [R1+0x4f00], R5 ;  /* 0x004f000501007387 */ /* 0x0041e80000100800 */
[----:B------:R-:W2:Y:S04]  /*456f0*/  LDL R59, [R1+0x3804] ;  /* 0x00380400013b7983 */ /* 0x000ea80000100800 */
[----:B0-----:R-:W4:Y:S01]  /*45700*/  LDL R5, [R1+0x384c] ;  /* 0x00384c0001057983 */ /* 0x001f220000100800 */
[----:B------:R-:W-:-:S03]  /*45710*/  ISETP.GT.AND P1, PT, R4, 0x47, PT ;  /* 0x000000470400780c */ /* 0x000fc60003f24270 */
[----:B---3--:R0:W-:Y:S04]  /*45720*/  STL [R1+0x16b0], R0 ;  /* 0x0016b00001007387 */ /* 0x0081e80000100800 */
[----:B0-----:R-:W3:Y:S04]  /*45730*/  LDL.LU R0, [R1+0x4f3c] ;  /* 0x004f3c0001007983 */ /* 0x001ee80000300800 */
[----:B------:R-:W2:Y:S01]  /*45740*/  LDL R29, [R1+0x3848] ;  /* 0x00384800011d7983 */ /* 0x000ea20000100800 */
[----:B------:R-:W-:Y:S01]  /*45750*/  PRMT R58, RZ, 0x7610, R58 ;  /* 0x00007610ff3a7816 */ /* 0x000fe2000000003a */
[----:B----4-:R-:W-:-:S05]  /*45760*/  @P1 IMAD.MOV.U32 R28, RZ, RZ, R5 ;  /* 0x000000ffff1c1224 */ /* 0x010fca00078e0005 */
[----:B--2---:R0:W2:Y:S04]  /*45770*/  @P1 LDG.E.U16 R58, desc[UR6][R28.64] ;  /* 0x000000061c3a1981 */ /* 0x0040a8000c1e1500 */
[----:B------:R-:W0:Y:S04]  /*45780*/  LDL R28, [R1+0x3840] ;  /* 0x00384000011c7983 */ /* 0x000e280000100800 */
[----:B------:R-:W0:Y:S01]  /*45790*/  LDL R29, [R1+0x3844] ;  /* 0x00384400011d7983 */ /* 0x000e220000100800 */
[----:B------:R-:W-:Y:S02]  /*457a0*/  PRMT R47, RZ, 0x7610, R47 ;  /* 0x00007610ff2f7816 */ /* 0x000fe4000000002f */
[----:B0-----:R-:W-:-:S04]  /*457b0*/  @P1 LOP3.LUT R29, R29, R28, RZ, 0x3c, !PT ;  /* 0x0000001c1d1d1212 */ /* 0x001fc800078e3cff */
[----:B------:R-:W-:-:S04]  /*457c0*/  @P1 LOP3.LUT R28, R29, R28, RZ, 0x3c, !PT ;  /* 0x0000001c1d1c1212 */ /* 0x000fc800078e3cff */
[----:B------:R-:W-:Y:S01]  /*457d0*/  @P1 LOP3.LUT R29, R29, R28, RZ, 0x3c, !PT ;  /* 0x0000001c1d1d1212 */ /* 0x000fe200078e3cff */
[----:B--2---:R0:W-:Y:S01]  /*457e0*/  STL [R1+0x16b4], R58 ;  /* 0x0016b43a01007387 */ /* 0x0041e20000100800 */
[----:B------:R-:W-:Y:S02]  /*457f0*/  ISETP.GT.AND P2, PT, R4, 0x4b, PT ;  /* 0x0000004b0400780c */ /* 0x000fe40003f44270 */
[----:B---3--:R-:W-:Y:S01]  /*45800*/  PRMT R0, RZ, 0x7610, R0 ;  /* 0x00007610ff007816 */ /* 0x008fe20000000000 */
[----:B------:R-:W2:Y:S04]  /*45810*/  LDL R5, [R1+0x37cc] ;  /* 0x0037cc0001057983 */ /* 0x000ea80000100800 */
[----:B------:R1:W3:Y:S04]  /*45820*/  @P1 LDG.E.U16 R47, desc[UR6][R28.64] ;  /* 0x000000061c2f1981 */ /* 0x0002e8000c1e1500 */
[----:B0-----:R-:W4:Y:S04]  /*45830*/  LDL R58, [R1+0x37c8] ;  /* 0x0037c800013a7983 */ /* 0x001f280000100800 */
[----:B------:R-:W1:Y:S04]  /*45840*/  LDL R28, [R1+0x3808] ;  /* 0x00380800011c7983 */ /* 0x000e680000100800 */
[----:B------:R-:W1:Y:S02]  /*45850*/  LDL R29, [R1+0x380c] ;  /* 0x00380c00011d7983 */ /* 0x000e640000100800 */
[----:B-1----:R-:W-:-:S04]  /*45860*/  @P2 LOP3.LUT R29, R29, R28, RZ, 0x3c, !PT ;  /* 0x0000001c1d1d2212 */ /* 0x002fc800078e3cff */
[----:B------:R-:W-:-:S04]  /*45870*/  @P2 LOP3.LUT R28, R29, R28, RZ, 0x3c, !PT ;  /* 0x0000001c1d1c2212 */ /* 0x000fc800078e3cff */
[----:B------:R-:W-:-:S05]  /*45880*/  @P2 LOP3.LUT R29, R29, R28, RZ, 0x3c, !PT ;  /* 0x0000001c1d1d2212 */ /* 0x000fca00078e3cff */
[----:B------:R-:W2:Y:S04]  /*45890*/  @P2 LDG.E.U16 R0, desc[UR6][R28.64] ;  /* 0x000000061c002981 */ /* 0x000ea8000c1e1500 */
[----:B---3--:R0:W-:Y:S04]  /*458a0*/  STL [R1+0x16b8], R47 ;  /* 0x0016b82f01007387 */ /* 0x0081e80000100800 */
[----:B0-----:R-:W3:Y:S04]  /*458b0*/  LDL R47, [R1+0x37c4] ;  /* 0x0037c400012f7983 */ /* 0x001ee80000100800 */
[----:B--2---:R0:W-:Y:S04]  /*458c0*/  STL [R1+0x16bc], R0 ;  /* 0x0016bc0001007387 */ /* 0x0041e80000100800 */
[----:B0-----:R-:W2:Y:S04]  /*458d0*/  LDL.LU R0, [R1+0x4f38] ;  /* 0x004f380001007983 */ /* 0x001ea80000300800 */
[----:B------:R-:W4:Y:S01]  /*458e0*/  LDL R29, [R1+0x3800] ;  /* 0x00380000011d7983 */ /* 0x000f220000100800 */
[----:B------:R-:W-:-:S02]  /*458f0*/  ISETP.GT.AND P0, PT, R4, 0x4f, PT ;  /* 0x0000004f0400780c */ /* 0x000fc40003f04270 */
[----:B------:R-:W-:Y:S01]  /*45900*/  PRMT R12, RZ, 0x7610, R12 ;  /* 0x00007610ff0c7816 */ /* 0x000fe2000000000c */
[----:B------:R-:W-:Y:S02]  /*45910*/  @P2 IMAD.MOV.U32 R28, RZ, RZ, R59 ;  /* 0x000000ffff1c2224 */ /* 0x000fe400078e003b */
[----:B------:R-:W3:Y:S01]  /*45920*/  LDL R59, [R1+0x3780] ;  /* 0x00378000013b7983 */ /* 0x000ee20000100800 */
[----:B--2---:R-:W-:-:S03]  /*45930*/  PRMT R0, RZ, 0x7610, R0 ;  /* 0x00007610ff007816 */ /* 0x004fc60000000000 */
[----:B----4-:R0:W2:Y:S04]  /*45940*/  @P2 LDG.E.U16 R12, desc[UR6][R28.64] ;  /* 0x000000061c0c2981 */ /* 0x0100a8000c1e1500 */
[----:B0-----:R-:W-:Y:S01]  /*45950*/  @P0 MOV R28, R5 ;  /* 0x00000005001c0202 */ /* 0x001fe20000000f00 */
[----:B------:R-:W-:-:S05]  /*45960*/  @P0 IMAD.MOV.U32 R29, RZ, RZ, R58 ;  /* 0x000000ffff1d0224 */ /* 0x000fca00078e003a */
[----:B------:R-:W4:Y:S04]  /*45970*/  @P0 LDG.E.U16 R0, desc[UR6][R28.64] ;  /* 0x000000061c000981 */ /* 0x000f28000c1e1500 */
[----:B--2---:R0:W-:Y:S04]  /*45980*/  STL [R1+0x16c8], R12 ;  /* 0x0016c80c01007387 */ /* 0x0041e80000100800 */
[----:B------:R-:W2:Y:S04]  /*45990*/  LDL R58, [R1+0x3748] ;  /* 0x00374800013a7983 */ /* 0x000ea80000100800 */
[----:B------:R-:W2:Y:S04]  /*459a0*/  LDL R5, [R1+0x374c] ;  /* 0x00374c0001057983 */ /* 0x000ea80000100800 */
[----:B0-----:R-:W2:Y:S04]  /*459b0*/  LDL R12, [R1+0x3784] ;  /* 0x00378400010c7983 */ /* 0x001ea80000100800 */
[----:B----4-:R-:W-:Y:S04]  /*459c0*/  STL [R1+0x16cc], R0 ;  /* 0x0016cc0001007387 */ /* 0x010fe80000100800 */
[----:B------:R-:W4:Y:S01]  /*459d0*/  LDL R29, [R1+0x37c0] ;  /* 0x0037c000011d7983 */ /* 0x000f220000100800 */
[----:B------:R-:W-:Y:S01]  /*459e0*/  PRMT R42, RZ, 0x7610, R42 ;  /* 0x00007610ff2a7816 */ /* 0x000fe2000000002a */
[----:B---3--:R-:W-:Y:S01]  /*459f0*/  @P0 IMAD.MOV.U32 R28, RZ, RZ, R47 ;  /* 0x000000ffff1c0224 */ /* 0x008fe200078e002f */
[----:B------:R-:W-:-:S02]  /*45a00*/  ISETP.GT.AND P1, PT, R4, 0x53, PT ;  /* 0x000000530400780c */ /* 0x000fc40003f24270 */
[----:B------:R-:W-:Y:S02]  /*45a10*/  ISETP.GT.AND P2, PT, R4, 0x57, PT ;  /* 0x000000570400780c */ /* 0x000fe40003f44270 */
[----:B------:R-:W-:Y:S02]  /*45a20*/  PRMT R61, RZ, 0x7610, R61 ;  /* 0x00007610ff3d7816 */ /* 0x000fe4000000003d */
[----:B------:R-:W-:Y:S02]  /*45a30*/  PRMT R60, RZ, 0x7610, R60 ;  /* 0x00007610ff3c7816 */ /* 0x000fe4000000003c */
[----:B------:R-:W-:Y:S01]  /*45a40*/  PRMT R56, RZ, 0x7610, R56 ;  /* 0x00007610ff387816 */ /* 0x000fe20000000038 */
[----:B------:R-:W3:Y:S04]  /*45a50*/  LDL R47, [R1+0x3740] ;  /* 0x00374000012f7983 */ /* 0x000ee80000100800 */
[----:B----4-:R0:W4:Y:S04]  /*45a60*/  @P0 LDG.E.U16 R42, desc[UR6][R28.64] ;  /* 0x000000061c2a0981 */ /* 0x010128000c1e1500 */
[----:B------:R-:W0:Y:S04]  /*45a70*/  LDL R28, [R1+0x3788] ;  /* 0x00378800011c7983 */ /* 0x000e280000100800 */
[----:B------:R-:W0:Y:S02]  /*45a80*/  LDL R29, [R1+0x378c] ;  /* 0x00378c00011d7983 */ /* 0x000e240000100800 */
[----:B0-----:R-:W-:-:S04]  /*45a90*/  @P1 LOP3.LUT R29, R29, R28, RZ, 0x3c, !PT ;  /* 0x0000001c1d1d1212 */ /* 0x001fc800078e3cff */
[----:B------:R-:W-:-:S04]  /*45aa0*/  @P1 LOP3.LUT R28, R29, R28, RZ, 0x3c, !PT ;  /* 0x0000001c1d1c1212 */ /* 0x000fc800078e3cff */
[----:B------:R-:W-:-:S05]  /*45ab0*/  @P1 LOP3.LUT R29, R29, R28, RZ, 0x3c, !PT ;  /* 0x0000001c1d1d1212 */ /* 0x000fca00078e3cff */
[----:B------:R2:W3:Y:S02]  /*45ac0*/  @P1 LDG.E.U16 R61, desc[UR6][R28.64] ;  /* 0x000000061c3d1981 */ /* 0x0004e4000c1e1500 */
[----:B--2---:R-:W-:Y:S02]  /*45ad0*/  @P1 IMAD.MOV.U32 R28, RZ, RZ, R12 ;  /* 0x000000ffff1c1224 */ /* 0x004fe400078e000c */
[----:B------:R-:W-:-:S05]  /*45ae0*/  @P1 IMAD.MOV.U32 R29, RZ, RZ, R59 ;  /* 0x000000ffff1d1224 */ /* 0x000fca00078e003b */
[----:B------:R0:W2:Y:S02]  /*45af0*/  @P1 LDG.E.U16 R60, desc[UR6][R28.64] ;  /* 0x000000061c3c1981 */ /* 0x0000a4000c1e1500 */
[----:B0-----:R-:W-:Y:S02]  /*45b00*/  @P2 IMAD.MOV.U32 R28, RZ, RZ, R5 ;  /* 0x000000ffff1c2224 */ /* 0x001fe400078e0005 */
[----:B------:R-:W-:-:S05]  /*45b10*/  @P2 IMAD.MOV.U32 R29, RZ, RZ, R58 ;  /* 0x000000ffff1d2224 */ /* 0x000fca00078e003a */
[----:B------:R3:W2:Y:S04]  /*45b20*/  @P2 LDG.E.U16 R56, desc[UR6][R28.64] ;  /* 0x000000061c382981 */ /* 0x0006a8000c1e1500 */
[----:B----4-:R0:W-:Y:S04]  /*45b30*/  STL [R1+0x16d4], R42 ;  /* 0x0016d42a01007387 */ /* 0x0101e80000100800 */
[----:B------:R-:W4:Y:S04]  /*45b40*/  LDL R59, [R1+0x3708] ;  /* 0x00370800013b7983 */ /* 0x000f280000100800 */
[----:B------:R-:W4:Y:S04]  /*45b50*/  LDL R12, [R1+0x370c] ;  /* 0x00370c00010c7983 */ /* 0x000f280000100800 */
[----:B------:R-:W4:Y:S04]  /*45b60*/  LDL R58, [R1+0x3700] ;  /* 0x00370000013a7983 */ /* 0x000f280000100800 */
[----:B------:R-:W4:Y:S04]  /*45b70*/  LDL R5, [R1+0x3704] ;  /* 0x0037040001057983 */ /* 0x000f280000100800 */
[----:B0-----:R-:W4:Y:S01]  /*45b80*/  LDL R42, [R1+0x3744] ;  /* 0x00374400012a7983 */ /* 0x001f220000100800 */
[----:B---3--:R-:W-:Y:S01]  /*45b90*/  @P2 IMAD.MOV.U32 R29, RZ, RZ, R47 ;  /* 0x000000ffff1d2224 */ /* 0x008fe200078e002f */
[----:B------:R-:W-:-:S02]  /*45ba0*/  ISETP.GT.AND P0, PT, R4, 0x5b, PT ;  /* 0x0000005b0400780c */ /* 0x000fc40003f04270 */
[----:B------:R-:W-:Y:S02]  /*45bb0*/  PRMT R38, RZ, 0x7610, R38 ;  /* 0x00007610ff267816 */ /* 0x000fe40000000026 */
[----:B------:R-:W-:Y:S01]  /*45bc0*/  PRMT R9, RZ, 0x7610, R9 ;  /* 0x00007610ff097816 */ /* 0x000fe20000000009 */
[----:B--2---:R0:W-:Y:S04]  /*45bd0*/  STL [R1+0x16e4], R56 ;  /* 0x0016e43801007387 */ /* 0x0041e80000100800 */
[----:B------:R-:W2:Y:S04]  /*45be0*/  LDL R47, [R1+0x36cc] ;  /* 0x0036cc00012f7983 */ /* 0x000ea80000100800 */
[----:B0-----:R-:W3:Y:S01]  /*45bf0*/  LDL R56, [R1+0x36c8] ;  /* 0x0036c80001387983 */ /* 0x001ee20000100800 */
[----:B----4-:R-:W-:Y:S01]  /*45c00*/  @P2 IMAD.MOV.U32 R28, RZ, RZ, R42 ;  /* 0x000000ffff1c2224 */ /* 0x010fe200078e002a */
[----:B------:R-:W-:-:S02]  /*45c10*/  ISETP.GT.AND P1, PT, R4, 0x5f, PT ;  /* 0x0000005f0400780c */ /* 0x000fc40003f24270 */
[----:B------:R-:W-:Y:S02]  /*45c20*/  PRMT R2, RZ, 0x7610, R2 ;  /* 0x00007610ff027816 */ /* 0x000fe40000000002 */
[----:B------:R-:W-:Y:S01]  /*45c30*/  PRMT R45, RZ, 0x7610, R45 ;  /* 0x00007610ff2d7816 */ /* 0x000fe2000000002d */
[----:B------:R-:W4:Y:S04]  /*45c40*/  LDL R42, [R1+0x36c0] ;  /* 0x0036c000012a7983 */ /* 0x000f280000100800 */
[----:B------:R0:W4:Y:S02]  /*45c50*/  @P2 LDG.E.U16 R38, desc[UR6][R28.64] ;  /* 0x000000061c262981 */ /* 0x000124000c1e1500 */
[----:B0-----:R-:W-:Y:S02]  /*45c60*/  @P0 IMAD.MOV.U32 R28, RZ, RZ, R12 ;  /* 0x000000ffff1c0224 */ /* 0x001fe400078e000c */
[----:B------:R-:W-:-:S05]  /*45c70*/  @P0 IMAD.MOV.U32 R29, RZ, RZ, R59 ;  /* 0x000000ffff1d0224 */ /* 0x000fca00078e003b */
[----:B------:R0:W4:Y:S02]  /*45c80*/  @P0 LDG.E.U16 R9, desc[UR6][R28.64] ;  /* 0x000000061c090981 */ /* 0x000124000c1e1500 */
[----:B0-----:R-:W-:Y:S02]  /*45c90*/  @P0 IMAD.MOV.U32 R28, RZ, RZ, R5 ;  /* 0x000000ffff1c0224 */ /* 0x001fe400078e0005 */
[----:B------:R-:W-:-:S05]  /*45ca0*/  @P0 IMAD.MOV.U32 R29, RZ, RZ, R58 ;  /* 0x000000ffff1d0224 */ /* 0x000fca00078e003a */
[----:B------:R2:W4:Y:S02]  /*45cb0*/  @P0 LDG.E.U16 R2, desc[UR6][R28.64] ;  /* 0x000000061c020981 */ /* 0x000524000c1e1500 */
[----:B--2---:R-:W-:Y:S02]  /*45cc0*/  @P1 IMAD.MOV.U32 R28, RZ, RZ, R47 ;  /* 0x000000ffff1c1224 */ /* 0x004fe400078e002f */
[----:B---3--:R-:W-:-:S05]  /*45cd0*/  @P1 IMAD.MOV.U32 R29, RZ, RZ, R56 ;  /* 0x000000ffff1d1224 */ /* 0x008fca00078e0038 */
[----:B------:R0:W2:Y:S04]  /*45ce0*/  @P1 LDG.E.U16 R45, desc[UR6][R28.64] ;  /* 0x000000061c2d1981 */ /* 0x0000a8000c1e1500 */
[----:B----4-:R1:W-:Y:S04]  /*45cf0*/  STL [R1+0x16e8], R38 ;  /* 0x0016e82601007387 */ /* 0x0103e80000100800 */
[----:B------:R-:W3:Y:S04]  /*45d00*/  LDL R12, [R1+0x3688] ;  /* 0x00368800010c7983 */ /* 0x000ee80000100800 */
[----:B-1----:R-:W4:Y:S04]  /*45d10*/  LDL R38, [R1+0x36c4] ;  /* 0x0036c40001267983 */ /* 0x002f280000100800 */
[----:B------:R1:W-:Y:S04]  /*45d20*/  STL [R1+0x16ec], R9 ;  /* 0x0016ec0901007387 */ /* 0x0003e80000100800 */
[----:B-1----:R-:W3:Y:S04]  /*45d30*/  LDL R9, [R1+0x368c] ;  /* 0x00368c0001097983 */ /* 0x002ee80000100800 */
[----:B------:R-:W-:Y:S04]  /*45d40*/  STL [R1+0x16dc], R61 ;  /* 0x0016dc3d01007387 */ /* 0x000fe80000100800 */
[----:B------:R-:W3:Y:S04]  /*45d50*/  LDL R5, [R1+0x3680] ;  /* 0x0036800001057983 */ /* 0x000ee80000100800 */
[----:B------:R1:W-:Y:S04]  /*45d60*/  STL [R1+0x16f0], R2 ;  /* 0x0016f00201007387 */ /* 0x0003e80000100800 */
[----:B-1----:R-:W3:Y:S04]  /*45d70*/  LDL R2, [R1+0x3684] ;  /* 0x0036840001027983 */ /* 0x002ee80000100800 */
[----:B------:R-:W-:Y:S04]  /*45d80*/  STL [R1+0x16e0], R60 ;  /* 0x0016e03c01007387 */ /* 0x000fe80000100800 */
[----:B------:R-:W3:Y:S01]  /*45d90*/  LDL R47, [R1+0x3648] ;  /* 0x00364800012f7983 */ /* 0x000ee20000100800 */
[----:B------:R-:W-:-:S02]  /*45da0*/  ISETP.GT.AND P2, PT, R4, 0x63, PT ;  /* 0x000000630400780c */ /* 0x000fc40003f44270 */
[----:B------:R-:W-:Y:S01]  /*45db0*/  PRMT R55, RZ, 0x7610, R55 ;  /* 0x00007610ff377816 */ /* 0x000fe20000000037 */
[----:B0-----:R-:W-:Y:S01]  /*45dc0*/  @P1 IMAD.MOV.U32 R29, RZ, RZ, R42 ;  /* 0x000000ffff1d1224 */ /* 0x001fe200078e002a */
[----:B--2---:R0:W-:Y:S04]  /*45dd0*/  STL [R1+0x1700], R45 ;  /* 0x0017002d01007387 */ /* 0x0041e80000100800 */
[----:B------:R-:W2:Y:S04]  /*45de0*/  LDL R42, [R1+0x3640] ;  /* 0x00364000012a7983 */ /* 0x000ea80000100800 */
[----:B0-----:R-:W2:Y:S01]  /*45df0*/  LDL R45, [R1+0x364c] ;  /* 0x00364c00012d7983 */ /* 0x001ea20000100800 */
[----:B----4-:R-:W-:-:S03]  /*45e00*/  @P1 IMAD.MOV.U32 R28, RZ, RZ, R38 ;  /* 0x000000ffff1c1224 */ /* 0x010fc600078e0026 */
[----:B------:R-:W4:Y:S04]  /*45e10*/  LDL R38, [R1+0x3644] ;  /* 0x0036440001267983 */ /* 0x000f280000100800 */
[----:B------:R3:W4:Y:S02]  /*45e20*/  @P1 LDG.E.U16 R55, desc[UR6][R28.64] ;  /* 0x000000061c371981 */ /* 0x000724000c1e1500 */
[----:B---3--:R-:W-:Y:S01]  /*45e30*/  @P2 IMAD.MOV.U32 R29, RZ, RZ, R12 ;  /* 0x000000ffff1d2224 */ /* 0x008fe200078e000c */
[----:B------:R-:W-:Y:S01]  /*45e40*/  @P2 MOV R28, R9 ;  /* 0x00000009001c2202 */ /* 0x000fe20000000f00 */
[----:B------:R-:W3:Y:S04]  /*45e50*/  LDL R12, [R1+0x3608] ;  /* 0x00360800010c7983 */ /* 0x000ee80000100800 */
[----:B------:R-:W3:Y:S01]  /*45e60*/  LDL R9, [R1+0x360c] ;  /* 0x00360c0001097983 */ /* 0x000ee20000100800 */
[----:B------:R-:W-:-:S02]  /*45e70*/  ISETP.GT.AND P0, PT, R4, 0x67, PT ;  /* 0x000000670400780c */ /* 0x000fc40003f04270 */
[----:B------:R-:W-:Y:S02]  /*45e80*/  PRMT R52, RZ, 0x7610, R52 ;  /* 0x00007610ff347816 */ /* 0x000fe40000000034 */
[----:B------:R-:W-:-:S04]  /*45e90*/  PRMT R48, RZ, 0x7610, R48 ;  /* 0x00007610ff307816 */ /* 0x000fc80000000030 */
[----:B------:R0:W3:Y:S01]  /*45ea0*/  @P2 LDG.E.U16 R52, desc[UR6][R28.64] ;  /* 0x000000061c342981 */ /* 0x0000e2000c1e1500 */
[----:B------:R-:W-:Y:S01]  /*45eb0*/  PRMT R44, RZ, 0x7610, R44 ;  /* 0x00007610ff2c7816 */ /* 0x000fe2000000002c */
[----:B0-----:R-:W-:Y:S02]  /*45ec0*/  @P2 IMAD.MOV.U32 R28, RZ, RZ, R2 ;  /* 0x000000ffff1c2224 */ /* 0x001fe400078e0002 */
[----:B------:R-:W-:Y:S01]  /*45ed0*/  @P2 IMAD.MOV.U32 R29, RZ, RZ, R5 ;  /* 0x000000ffff1d2224 */ /* 0x000fe200078e0005 */
[----:B------:R-:W-:Y:S02]  /*45ee0*/  ISETP.GT.AND P1, PT, R4, 0x6b, PT ;  /* 0x0000006b0400780c */ /* 0x000fe40003f24270 */
[----:B------:R-:W-:Y:S02]  /*45ef0*/  PRMT R32, RZ, 0x7610, R32 ;  /* 0x00007610ff207816 */ /* 0x000fe40000000020 */
[----:B------:R-:W-:Y:S01]  /*45f00*/  PRMT R8, RZ, 0x7610, R8 ;  /* 0x00007610ff087816 */ /* 0x000fe20000000008 */
[----:B------:R-:W3:Y:S04]  /*45f10*/  LDL R5, [R1+0x3600] ;  /* 0x0036000001057983 */ /* 0x000ee80000100800 */
[----:B------:R0:W3:Y:S04]  /*45f20*/  @P2 LDG.E.U16 R48, desc[UR6][R28.64] ;  /* 0x000000061c302981 */ /* 0x0000e8000c1e1500 */
[----:B------:R-:W3:Y:S01]  /*45f30*/  LDL R2, [R1+0x3604] ;  /* 0x0036040001027983 */ /* 0x000ee20000100800 */
[----:B0-----:R-:W-:-:S02]  /*45f40*/  @P0 IMAD.MOV.U32 R29, RZ, RZ, R47 ;  /* 0x000000ffff1d0224 */ /* 0x001fc400078e002f */
[----:B--2---:R-:W-:-:S05]  /*45f50*/  @P0 IMAD.MOV.U32 R28, RZ, RZ, R45 ;  /* 0x000000ffff1c0224 */ /* 0x004fca00078e002d */
[----:B------:R4:W2:Y:S02]  /*45f60*/  @P0 LDG.E.U16 R44, desc[UR6][R28.64] ;  /* 0x000000061c2c0981 */ /* 0x0008a4000c1e1500 */
[----:B----4-:R-:W-:Y:S02]  /*45f70*/  @P0 IMAD.MOV.U32 R28, RZ, RZ, R38 ;  /* 0x000000ffff1c0224 */ /* 0x010fe400078e0026 */
[----:B------:R-:W-:-:S05]  /*45f80*/  @P0 IMAD.MOV.U32 R29, RZ, RZ, R42 ;  /* 0x000000ffff1d0224 */ /* 0x000fca00078e002a */
[----:B------:R3:W4:Y:S02]  /*45f90*/  @P0 LDG.E.U16 R32, desc[UR6][R28.64] ;  /* 0x000000061c200981 */ /* 0x000724000c1e1500 */
[----:B---3--:R-:W-:Y:S02]  /*45fa0*/  @P1 IMAD.MOV.U32 R28, RZ, RZ, R9 ;  /* 0x000000ffff1c1224 */ /* 0x008fe400078e0009 */
[----:B------:R-:W-:-:S05]  /*45fb0*/  @P1 IMAD.MOV.U32 R29, RZ, RZ, R12 ;  /* 0x000000ffff1d1224 */ /* 0x000fca00078e000c */
[----:B------:R-:W3:Y:S04]  /*45fc0*/  @P1 LDG.E.U16 R8, desc[UR6][R28.64] ;  /* 0x000000061c081981 */ /* 0x000ee8000c1e1500 */
[----:B------:R0:W-:Y:S04]  /*45fd0*/  STL [R1+0x170c], R48 ;  /* 0x00170c3001007387 */ /* 0x0001e80000100800 */
[----:B------:R-:W3:Y:S04]  /*45fe0*/  LDL R47, [R1+0x35cc] ;  /* 0x0035cc00012f7983 */ /* 0x000ee80000100800 */
[----:B------:R-:W3:Y:S04]  /*45ff0*/  LDL R45, [R1+0x35c0] ;  /* 0x0035c000012d7983 */ /* 0x000ee80000100800 */
[----:B0-----:R-:W3:Y:S04]  /*46000*/  LDL R48, [R1+0x35c8] ;  /* 0x0035c80001307983 */ /* 0x001ee80000100800 */
[----:B--2---:R0:W-:Y:S04]  /*46010*/  STL [R1+0x1710], R44 ;  /* 0x0017102c01007387 */ /* 0x0041e80000100800 */
[----:B------:R-:W2:Y:S04]  /*46020*/  LDL R42, [R1+0x3588] ;  /* 0x00358800012a7983 */ /* 0x000ea80000100800 */
[----:B------:R-:W2:Y:S04]  /*46030*/  LDL R38, [R1+0x358c] ;  /* 0x00358c0001267983 */ /* 0x000ea80000100800 */
[----:B0-----:R-:W2:Y:S04]  /*46040*/  LDL R44, [R1+0x35c4] ;  /* 0x0035c400012c7983 */ /* 0x001ea80000100800 */
[----:B------:R-:W-:Y:S04]  /*46050*/  STL [R1+0x1704], R55 ;  /* 0x0017043701007387 */ /* 0x000fe80000100800 */
[----:B----4-:R0:W-:Y:S04]  /*46060*/  STL [R1+0x1714], R32 ;  /* 0x0017142001007387 */ /* 0x0101e80000100800 */
[----:B------:R-:W4:Y:S04]  /*46070*/  LDL R12, [R1+0x3584] ;  /* 0x00358400010c7983 */ /* 0x000f280000100800 */
[----:B------:R-:W4:Y:S04]  /*46080*/  LDL R9, [R1+0x3548] ;  /* 0x0035480001097983 */ /* 0x000f280000100800 */
[----:B0-----:R-:W4:Y:S04]  /*46090*/  LDL R32, [R1+0x3580] ;  /* 0x0035800001207983 */ /* 0x001f280000100800 */
[----:B---3--:R0:W-:Y:S04]  /*460a0*/  STL [R1+0x1724], R8 ;  /* 0x0017240801007387 */ /* 0x0081e80000100800 */
[----:B------:R-:W-:Y:S01]  /*460b0*/  STL [R1+0x1708], R52 ;  /* 0x0017083401007387 */ /* 0x000fe20000100800 */
[----:B------:R-:W-:-:S02]  /*460c0*/  @P1 IMAD.MOV.U32 R28, RZ, RZ, R2 ;  /* 0x000000ffff1c1224 */ /* 0x000fc400078e0002 */
[----:B------:R-:W-:Y:S01]  /*460d0*/  @P1 IMAD.MOV.U32 R29, RZ, RZ, R5 ;  /* 0x000000ffff1d1224 */ /* 0x000fe200078e0005 */
[----:B------:R-:W3:Y:S04]  /*460e0*/  LDL R2, [R1+0x3544] ;  /* 0x0035440001027983 */ /* 0x000ee80000100800 */
[----:B------:R-:W3:Y:S04]  /*460f0*/  LDL R5, [R1+0x3540] ;  /* 0x0035400001057983 */ /* 0x000ee80000100800 */
[----:B0-----:R-:W3:Y:S01]  /*46100*/  LDL R8, [R1+0x354c] ;  /* 0x00354c0001087983 */ /* 0x001ee20000100800 */
[----:B------:R-:W-:-:S02]  /*46110*/  ISETP.GT.AND P2, PT, R4, 0x6f, PT ;  /* 0x0000006f0400780c */ /* 0x000fc40003f44270 */
[----:B------:R-:W-:Y:S02]  /*46120*/  PRMT R51, RZ, 0x7610, R51 ;  /* 0x00007610ff337816 */ /* 0x000fe40000000033 */
[----:B------:R-:W-:Y:S02]  /*46130*/  ISETP.GT.AND P3, PT, R4, 0x73, PT ;  /* 0x000000730400780c */ /* 0x000fe40003f64270 */
[----:B------:R-:W-:Y:S02]  /*46140*/  PRMT R46, RZ, 0x7610, R46 ;  /* 0x00007610ff2e7816 */ /* 0x000fe4000000002e */
[----:B------:R0:W3:Y:S01]  /*46150*/  @P1 LDG.E.U16 R51, desc[UR6][R28.64] ;  /* 0x000000061c331981 */ /* 0x0000e2000c1e1500 */
[----:B------:R-:W-:-:S04]  /*46160*/  PRMT R43, RZ, 0x7610, R43 ;  /* 0x00007610ff2b7816 */ /* 0x000fc8000000002b */
[----:B0-----:R-:W-:Y:S02]  /*46170*/  @P2 IMAD.MOV.U32 R28, RZ, RZ, R47 ;  /* 0x000000ffff1c2224 */ /* 0x001fe400078e002f */
[----:B------:R-:W-:-:S05]  /*46180*/  @P2 IMAD.MOV.U32 R29, RZ, RZ, R48 ;  /* 0x000000ffff1d2224 */ /* 0x000fca00078e0030 */
[----:B------:R0:W3:Y:S01]  /*46190*/  @P2 LDG.E.U16 R46, desc[UR6][R28.64] ;  /* 0x000000061c2e2981 */ /* 0x0000e2000c1e1500 */
[----:B------:R-:W-:Y:S01]  /*461a0*/  PRMT R37, RZ, 0x7610, R37 ;  /* 0x00007610ff257816 */ /* 0x000fe20000000025 */
[----:B0-----:R-:W-:Y:S02]  /*461b0*/  @P2 IMAD.MOV.U32 R29, RZ, RZ, R45 ;  /* 0x000000ffff1d2224 */ /* 0x001fe400078e002d */
[----:B--2---:R-:W-:-:S05]  /*461c0*/  @P2 IMAD.MOV.U32 R28, RZ, RZ, R44 ;  /* 0x000000ffff1c2224 */ /* 0x004fca00078e002c */
[----:B------:R0:W2:Y:S02]  /*461d0*/  @P2 LDG.E.U16 R43, desc[UR6][R28.64] ;  /* 0x000000061c2b2981 */ /* 0x0000a4000c1e1500 */
[----:B0-----:R-:W-:Y:S02]  /*461e0*/  @P3 IMAD.MOV.U32 R28, RZ, RZ, R38 ;  /* 0x000000ffff1c3224 */ /* 0x001fe400078e0026 */
[----:B------:R-:W-:-:S05]  /*461f0*/  @P3 IMAD.MOV.U32 R29, RZ, RZ, R42 ;  /* 0x000000ffff1d3224 */ /* 0x000fca00078e002a */
[----:B------:R4:W2:Y:S01]  /*46200*/  @P3 LDG.E.U16 R37, desc[UR6][R28.64] ;  /* 0x000000061c253981 */ /* 0x0008a2000c1e1500 */
[----:B------:R-:W-:Y:S02]  /*46210*/  ISETP.GT.AND P1, PT, R4, 0x77, PT ;  /* 0x000000770400780c */ /* 0x000fe40003f24270 */
[----:B------:R-:W-:Y:S02]  /*46220*/  PRMT R11, RZ, 0x7610, R11 ;  /* 0x00007610ff0b7816 */ /* 0x000fe4000000000b */
[----:B------:R-:W-:Y:S02]  /*46230*/  PRMT R6, RZ, 0x7610, R6 ;  /* 0x00007610ff067816 */ /* 0x000fe40000000006 */
[----:B----4-:R-:W-:Y:S01]  /*46240*/  @P3 MOV R28, R12 ;  /* 0x0000000c001c3202 */ /* 0x010fe20000000f00 */
[----:B------:R-:W-:-:S05]  /*46250*/  @P3 IMAD.MOV.U32 R29, RZ, RZ, R32 ;  /* 0x000000ffff1d3224 */ /* 0x000fca00078e0020 */
[----:B------:R3:W4:Y:S01]  /*46260*/  @P3 LDG.E.U16 R11, desc[UR6][R28.64] ;  /* 0x000000061c0b3981 */ /* 0x000722000c1e1500 */
[----:B------:R-:W-:Y:S01]  /*46270*/  PRMT R3, RZ, 0x7610, R3 ;  /* 0x00007610ff037816 */ /* 0x000fe20000000003 */
[----:B---3--:R-:W-:Y:S02]  /*46280*/  @P1 IMAD.MOV.U32 R28, RZ, RZ, R8 ;  /* 0x000000ffff1c1224 */ /* 0x008fe400078e0008 */
[----:B------:R-:W-:-:S05]  /*46290*/  @P1 IMAD.MOV.U32 R29, RZ, RZ, R9 ;  /* 0x000000ffff1d1224 */ /* 0x000fca00078e0009 */
[----:B------:R0:W3:Y:S02]  /*462a0*/  @P1 LDG.E.U16 R6, desc[UR6][R28.64] ;  /* 0x000000061c061981 */ /* 0x0000e4000c1e1500 */
[----:B0-----:R-:W-:Y:S02]  /*462b0*/  @P1 IMAD.MOV.U32 R28, RZ, RZ, R2 ;  /* 0x000000ffff1c1224 */ /* 0x001fe400078e0002 */
[----:B------:R-:W-:-:S05]  /*462c0*/  @P1 IMAD.MOV.U32 R29, RZ, RZ, R5 ;  /* 0x000000ffff1d1224 */ /* 0x000fca00078e0005 */
[----:B------:R-:W3:Y:S04]  /*462d0*/  @P1 LDG.E.U16 R3, desc[UR6][R28.64] ;  /* 0x000000061c031981 */ /* 0x000ee8000c1e1500 */
[----:B--2---:R0:W-:Y:S04]  /*462e0*/  STL [R1+0x1718], R37 ;  /* 0x0017182501007387 */ /* 0x0041e80000100800 */
[----:B------:R-:W2:Y:S04]  /*462f0*/  LDL R32, [R1+0x350c] ;  /* 0x00350c0001207983 */ /* 0x000ea80000100800 */
[----:B0-----:R-:W2:Y:S04]  /*46300*/  LDL R37, [R1+0x3508] ;  /* 0x0035080001257983 */ /* 0x001ea80000100800 */
[----:B----4-:R0:W-:Y:S04]  /*46310*/  STL [R1+0x16fc], R11 ;  /* 0x0016fc0b01007387 */ /* 0x0101e80000100800 */
[----:B------:R-:W4:Y:S04]  /*46320*/  LDL R8, [R1+0x34cc] ;  /* 0x0034cc0001087983 */ /* 0x000f280000100800 */
[----:B------:R-:W4:Y:S04]  /*46330*/  LDL R5, [R1+0x34c4] ;  /* 0x0034c40001057983 */ /* 0x000f280000100800 */
[----:B0-----:R-:W4:Y:S04]  /*46340*/  LDL R11, [R1+0x3504] ;  /* 0x00350400010b7983 */ /* 0x001f280000100800 */
[----:B------:R-:W-:Y:S01]  /*46350*/  STL [R1+0x1728], R51 ;  /* 0x0017283301007387 */ /* 0x000fe20000100800 */
[----:B------:R-:W0:Y:S03]  /*46360*/  S2R R60, SR_TID.X ;  /* 0x00000000003c7919 */ /* 0x000e260000002100 */
[----:B---3--:R-:W-:Y:S04]  /*46370*/  STL [R1+0x16f4], R3 ;  /* 0x0016f40301007387 */ /* 0x008fe80000100800 */
[----:B------:R-:W-:Y:S04]  /*46380*/  STL [R1+0x1720], R46 ;  /* 0x0017202e01007387 */ /* 0x000fe80000100800 */
[----:B------:R-:W3:Y:S04]  /*46390*/  LDL R12, [R1+0x3500] ;  /* 0x00350000010c7983 */ /* 0x000ee80000100800 */
[----:B------:R-:W3:Y:S04]  /*463a0*/  LDL R9, [R1+0x34c8] ;  /* 0x0034c80001097983 */ /* 0x000ee80000100800 */
[----:B------:R-:W-:Y:S04]  /*463b0*/  STL [R1+0x171c], R43 ;  /* 0x00171c2b01007387 */ /* 0x000fe80000100800 */
[----:B------:R1:W-:Y:S04]  /*463c0*/  STL [R1+0x16f8], R6 ;  /* 0x0016f80601007387 */ /* 0x0003e80000100800 */
[----:B-1----:R-:W3:Y:S01]  /*463d0*/  LDL R6, [R1+0x34c0] ;  /* 0x0034c00001067983 */ /* 0x002ee20000100800 */
[----:B------:R-:W-:-:S03]  /*463e0*/  ISETP.GT.AND P0, PT, R4, 0x7b, PT ;  /* 0x0000007b0400780c */ /* 0x000fc60003f04270 */
[----:B------:R-:W3:Y:S04]  /*463f0*/  LDL.LU R43, [R1+0x248] ;  /* 0x00024800012b7983 */ /* 0x000ee80000300800 */
[----:B------:R-:W3:Y:S04]  /*46400*/  LDL.LU R44, [R1+0x244] ;  /* 0x00024400012c7983 */ /* 0x000ee80000300800 */
[----:B------:R-:W3:Y:S01]  /*46410*/  LDL.LU R45, [R1+0x228] ;  /* 0x00022800012d7983 */ /* 0x000ee20000300800 */
[----:B0-----:R-:W-:-:S03]  /*46420*/  LOP3.LUT R60, R60, 0x1f, RZ, 0xc0, !PT ;  /* 0x0000001f3c3c7812 */ /* 0x001fc600078ec0ff */
[----:B------:R-:W3:Y:S04]  /*46430*/  LDL.LU R46, [R1+0x224] ;  /* 0x00022400012e7983 */ /* 0x000ee80000300800 */
[----:B------:R-:W3:Y:S04]  /*46440*/  LDL.LU R47, [R1+0x208] ;  /* 0x00020800012f7983 */ /* 0x000ee80000300800 */
[----:B------:R-:W3:Y:S01]  /*46450*/  LDL.LU R58, [R1+0x204] ;  /* 0x00020400013a7983 */ /* 0x000ee20000300800 */
[----:B------:R-:W-:-:S03]  /*46460*/  PRMT R31, RZ, 0x7610, R31 ;  /* 0x00007610ff1f7816 */ /* 0x000fc6000000001f */
[----:B------:R-:W3:Y:S01]  /*46470*/  LDL.LU R48, [R1+0x1e8] ;  /* 0x0001e80001307983 */ /* 0x000ee20000300800 */
[----:B------:R-:W-:-:S03]  /*46480*/  LOP3.LUT R3, R60, 0x20, RZ, 0xfc, !PT ;  /* 0x000000203c037812 */ /* 0x000fc600078efcff */
[----:B------:R-:W3:Y:S04]  /*46490*/  LDL.LU R51, [R1+0x1e4] ;  /* 0x0001e40001337983 */ /* 0x000ee80000300800 */
[----:B------:R-:W3:Y:S04]  /*464a0*/  LDL.LU R52, [R1+0x1c8] ;  /* 0x0001c80001347983 */ /* 0x000ee80000300800 */
[----:B------:R-:W3:Y:S04]  /*464b0*/  LDL.LU R55, [R1+0x1c4] ;  /* 0x0001c40001377983 */ /* 0x000ee80000300800 */
[----:B------:R-:W3:Y:S01]  /*464c0*/  LDL.LU R56, [R1+0x1b0] ;  /* 0x0001b00001387983 */ /* 0x000ee20000300800 */
[----:B------:R-:W-:-:S03]  /*464d0*/  ISETP.GE.AND P3, PT, R3, R4, PT ;  /* 0x000000040300720c */ /* 0x000fc60003f66270 */
[----:B------:R-:W3:Y:S04]  /*464e0*/  LDL.LU R59, [R1+0x1ac] ;  /* 0x0001ac00013b7983 */ /* 0x000ee80000300800 */
[----:B------:R-:W3:Y:S01]  /*464f0*/  LDL.LU R3, [R1+0x198] ;  /* 0x0001980001037983 */ /* 0x000ee20000300800 */
[----:B------:R-:W0:Y:S01]  /*46500*/  S2R R61, SR_TID.X ;  /* 0x00000000003d7919 */ /* 0x000e220000002100 */
[----:B------:R-:W-:Y:S02]  /*46510*/  ISETP.GT.AND P1, PT, R4, 0x7f, PT ;  /* 0x0000007f0400780c */ /* 0x000fe40003f24270 */
[----:B------:R-:W-:Y:S01]  /*46520*/  PRMT R10, RZ, 0x7610, R10 ;  /* 0x00007610ff0a7816 */ /* 0x000fe2000000000a */
[----:B------:R-:W1:Y:S01]  /*46530*/  S2R R0, SR_TID.X ;  /* 0x0000000000007919 */ /* 0x000e620000002100 */
[----:B------:R-:W-:Y:S01]  /*46540*/  PRMT R7, RZ, 0x7610, R7 ;  /* 0x00007610ff077816 */ /* 0x000fe20000000007 */
[----:B------:R-:W3:Y:S01]  /*46550*/  LDL.LU R60, [R1+0x194] ;  /* 0x00019400013c7983 */ /* 0x000ee20000300800 */
[----:B--2---:R-:W-:-:S02]  /*46560*/  @P0 IMAD.MOV.U32 R28, RZ, RZ, R32 ;  /* 0x000000ffff1c0224 */ /* 0x004fc400078e0020 */
[----:B------:R-:W-:-:S05]  /*46570*/  @P0 IMAD.MOV.U32 R29, RZ, RZ, R37 ;  /* 0x000000ffff1d0224 */ /* 0x000fca00078e0025 */
[----:B------:R4:W2:Y:S01]  /*46580*/  @P0 LDG.E.U16 R31, desc[UR6][R28.64] ;  /* 0x000000061c1f0981 */ /* 0x0008a2000c1e1500 */
[C---:B0-----:R-:W-:Y:S02]  /*46590*/  LOP3.LUT R2, R61.reuse, 0x1f, RZ, 0xc0, !PT ;  /* 0x0000001f3d027812 */ /* 0x041fe400078ec0ff */
[----:B------:R-:W-:Y:S01]  /*465a0*/  LOP3.LUT R61, R61, 0x1f, RZ, 0xc0, !PT ;  /* 0x0000001f3d3d7812 */ /* 0x000fe200078ec0ff */
[----:B----4-:R-:W-:-:S03]  /*465b0*/  @P0 IMAD.MOV.U32 R28, RZ, RZ, R11 ;  /* 0x000000ffff1c0224 */ /* 0x010fc600078e000b */
[C---:B------:R-:W-:Y:S02]  /*465c0*/  LOP3.LUT R42, R61.reuse, 0x60, RZ, 0xfc, !PT ;  /* 0x000000603d2a7812 */ /* 0x040fe400078efcff */
[----:B------:R-:W-:Y:S02]  /*465d0*/  LOP3.LUT R38, R61, 0x40, RZ, 0xfc, !PT ;  /* 0x000000403d267812 */ /* 0x000fe400078efcff */
[-C--:B------:R-:W-:Y:S02]  /*465e0*/  ISETP.GE.AND P2, PT, R2, R4.reuse, PT ;  /* 0x000000040200720c */ /* 0x080fe40003f46270 */
[----:B-1----:R-:W-:Y:S02]  /*465f0*/  LOP3.LUT R0, R0, 0x1f, RZ, 0xc0, !PT ;  /* 0x0000001f00007812 */ /* 0x002fe400078ec0ff */
[-C--:B------:R-:W-:Y:S02]  /*46600*/  ISETP.GE.AND P5, PT, R42, R4.reuse, PT ;  /* 0x000000042a00720c */ /* 0x080fe40003fa6270 */
[----:B------:R-:W-:-:S02]  /*46610*/  ISETP.GE.AND P4, PT, R38, R4, PT ;  /* 0x000000042600720c */ /* 0x000fc40003f86270 */
[----:B------:R-:W-:Y:S01]  /*46620*/  PRMT R4, RZ, 0x7610, R4 ;  /* 0x00007610ff047816 */ /* 0x000fe20000000004 */
[----:B------:R-:W4:Y:S01]  /*46630*/  LDL.LU R61, [R1+0x180] ;  /* 0x00018000013d7983 */ /* 0x000f220000300800 */
[----:B---3--:R-:W-:-:S05]  /*46640*/  @P0 IMAD.MOV.U32 R29, RZ, RZ, R12 ;  /* 0x000000ffff1d0224 */ /* 0x008fca00078e000c */
[----:B------:R0:W3:Y:S02]  /*46650*/  @P0 LDG.E.U16 R10, desc[UR6][R28.64] ;  /* 0x000000061c0a0981 */ /* 0x0000e4000c1e1500 */
[----:B0-----:R-:W-:Y:S02]  /*46660*/  @P1 IMAD.MOV.U32 R28, RZ, RZ, R8 ;  /* 0x000000ffff1c1224 */ /* 0x001fe400078e0008 */
[----:B------:R-:W-:-:S05]  /*46670*/  @P1 IMAD.MOV.U32 R29, RZ, RZ, R9 ;  /* 0x000000ffff1d1224 */ /* 0x000fca00078e0009 */
[----:B------:R0:W4:Y:S02]  /*46680*/  @P1 LDG.E.U16 R7, desc[UR6][R28.64] ;  /* 0x000000061c071981 */ /* 0x000124000c1e1500 */
[----:B0-----:R-:W-:Y:S02]  /*46690*/  @P1 IMAD.MOV.U32 R28, RZ, RZ, R5 ;  /* 0x000000ffff1c1224 */ /* 0x001fe400078e0005 */
[----:B------:R-:W-:-:S05]  /*466a0*/  @P1 IMAD.MOV.U32 R29, RZ, RZ, R6 ;  /* 0x000000ffff1d1224 */ /* 0x000fca00078e0006 */
[----:B------:R-:W4:Y:S01]  /*466b0*/  @P1 LDG.E.U16 R4, desc[UR6][R28.64] ;  /* 0x000000061c041981 */ /* 0x000f22000c1e1500 */
[----:B------:R-:W-:Y:S01]  /*466c0*/  BAR.SYNC.DEFER_BLOCKING 0x0 ;  /* 0x0000000000007b1d */ /* 0x000fe20000010000 */
[----:B------:R-:W-:-:S05]  /*466d0*/  IMAD.SHL.U32 R0, R0, 0x2, RZ ;  /* 0x0000000200007824 */ /* 0x000fca00078e00ff */
[----:B------:R-:W-:Y:S04]  /*466e0*/  STL [R1+0x4e9c], R28 ;  /* 0x004e9c1c01007387 */ /* 0x000fe80000100800 */
[----:B------:R-:W-:Y:S04]  /*466f0*/  STL [R1+0x4e98], R29 ;  /* 0x004e981d01007387 */ /* 0x000fe80000100800 */
[----:B------:R0:W-:Y:S04]  /*46700*/  STS.U16 [R0+UR4+0x10640], R48 ;  /* 0x0106403000007988 */ /* 0x0001e80008000404 */
[----:B------:R1:W-:Y:S04]  /*46710*/  STS.U16 [R0+UR4+0x10600], R51 ;  /* 0x0106003300007988 */ /* 0x0003e80008000404 */
[----:B------:R1:W-:Y:S04]  /*46720*/  STS.U16 [R0+UR4+0x10800], R52 ;  /* 0x0108003400007988 */ /* 0x0003e80008000404 */
[----:B------:R1:W-:Y:S04]  /*46730*/  STS.U16 [R0+UR4+0x10840], R55 ;  /* 0x0108403700007988 */ /* 0x0003e80008000404 */
[----:B------:R1:W-:Y:S04]  /*46740*/  STS.U16 [R0+UR4+0x10a40], R56 ;  /* 0x010a403800007988 */ /* 0x0003e80008000404 */
[----:B------:R2:W-:Y:S04]  /*46750*/  STS.U16 [R0+UR4+0x10a00], R59 ;  /* 0x010a003b00007988 */ /* 0x0005e80008000404 */
[----:B0-----:R-:W4:Y:S04]  /*46760*/  LDL.LU R48, [R1+0x17c] ;  /* 0x00017c0001307983 */ /* 0x001f280000300800 */
[----:B-1----:R-:W4:Y:S04]  /*46770*/  LDL.LU R51, [R1+0x168] ;  /* 0x0001680001337983 */ /* 0x002f280000300800 */
[----:B------:R-:W4:Y:S04]  /*46780*/  LDL.LU R52, [R1+0x164] ;  /* 0x0001640001347983 */ /* 0x000f280000300800 */
[----:B------:R-:W4:Y:S04]  /*46790*/  LDL.LU R55, [R1+0x150] ;  /* 0x0001500001377983 */ /* 0x000f280000300800 */
[----:B------:R-:W4:Y:S04]  /*467a0*/  LDL.LU R56, [R1+0x14c] ;  /* 0x00014c0001387983 */ /* 0x000f280000300800 */
[----:B------:R0:W-:Y:S04]  /*467b0*/  STS.U16 [R0+UR4+0x10c00], R3 ;  /* 0x010c000300007988 */ /* 0x0001e80008000404 */
[----:B--2---:R-:W-:Y:S04]  /*467c0*/  STL [R1+0x16d8], R31 ;  /* 0x0016d81f01007387 */ /* 0x004fe80000100800 */
[----:B------:R-:W2:Y:S04]  /*467d0*/  LDL.LU R59, [R1+0x138] ;  /* 0x00013800013b7983 */ /* 0x000ea80000300800 */
[----:B0-----:R-:W2:Y:S04]  /*467e0*/  LDL.LU R3, [R1+0x134] ;  /* 0x0001340001037983 */ /* 0x001ea80000300800 */
[----:B------:R-:W2:Y:S04]  /*467f0*/  LDL.LU R29, [R1+0x120] ;  /* 0x00012000011d7983 */ /* 0x000ea80000300800 */
[----:B------:R-:W2:Y:S04]  /*46800*/  LDL.LU R28, [R1+0x11c] ;  /* 0x00011c00011c7983 */ /* 0x000ea80000300800 */
[----:B------:R-:W-:Y:S04]  /*46810*/  STS.U16 [R0+UR4+0x10000], R43 ;  /* 0x0100002b00007988 */ /* 0x000fe80008000404 */
[----:B------:R-:W-:Y:S04]  /*46820*/  STS.U16 [R0+UR4+0x10040], R44 ;  /* 0x0100402c00007988 */ /* 0x000fe80008000404 */
[----:B------:R-:W-:Y:S04]  /*46830*/  STS.U16 [R0+UR4+0x10240], R45 ;  /* 0x0102402d00007988 */ /* 0x000fe80008000404 */
[----:B------:R-:W-:Y:S04]  /*46840*/  STS.U16 [R0+UR4+0x10200], R46 ;  /* 0x0102002e00007988 */ /* 0x000fe80008000404 */
[----:B------:R-:W-:Y:S04]  /*46850*/  STS.U16 [R0+UR4+0x10400], R47 ;  /* 0x0104002f00007988 */ /* 0x000fe80008000404 */
[----:B------:R-:W-:Y:S04]  /*46860*/  STS.U16 [R0+UR4+0x10440], R58 ;  /* 0x0104403a00007988 */ /* 0x000fe80008000404 */
[----:B------:R-:W-:Y:S04]  /*46870*/  STS.U16 [R0+UR4+0x10c40], R60 ;  /* 0x010c403c00007988 */ /* 0x000fe80008000404 */
[----:B---3--:R-:W-:Y:S04]  /*46880*/  STL [R1+0x16d0], R10 ;  /* 0x0016d00a01007387 */ /* 0x008fe80000100800 */
[----:B----4-:R-:W-:Y:S04]  /*46890*/  STS.U16 [R0+UR4+0x10e40], R61 ;  /* 0x010e403d00007988 */ /* 0x010fe80008000404 */
[----:B------:R0:W-:Y:S04]  /*468a0*/  STL [R1+0x16c0], R4 ;  /* 0x0016c00401007387 */ /* 0x0001e80000100800 */
[----:B0-----:R-:W3:Y:S04]  /*468b0*/  LDL.LU R4, [R1+0x108] ;  /* 0x0001080001047983 */ /* 0x001ee80000300800 */
[----:B------:R0:W-:Y:S04]  /*468c0*/  STL [R1+0x16c4], R7 ;  /* 0x0016c40701007387 */ /* 0x0001e80000100800 */
[----:B------:R-:W4:Y:S04]  /*468d0*/  LDL.LU R5, [R1+0x104] ;  /* 0x0001040001057983 */ /* 0x000f280000300800 */
[----:B------:R-:W4:Y:S04]  /*468e0*/  LDL.LU R6, [R1+0xf0] ;  /* 0x0000f00001067983 */ /* 0x000f280000300800 */
[----:B0-----:R-:W4:Y:S04]  /*468f0*/  LDL.LU R7, [R1+0xec] ;  /* 0x0000ec0001077983 */ /* 0x001f280000300800 */
[----:B------:R-:W4:Y:S04]  /*46900*/  LDL.LU R8, [R1+0xd8] ;  /* 0x0000d80001087983 */ /* 0x000f280000300800 */
[----:B------:R-:W4:Y:S04]  /*46910*/  LDL.LU R9, [R1+0xd4] ;  /* 0x0000d40001097983 */ /* 0x000f280000300800 */
[----:B------:R-:W4:Y:S04]  /*46920*/  LDL.LU R10, [R1+0xc0] ;  /* 0x0000c000010a7983 */ /* 0x000f280000300800 */
[----:B------:R-:W4:Y:S04]  /*46930*/  LDL.LU R11, [R1+0xbc] ;  /* 0x0000bc00010b7983 */ /* 0x000f280000300800 */
[----:B------:R-:W4:Y:S04]  /*46940*/  LDL.LU R12, [R1+0xa8] ;  /* 0x0000a800010c7983 */ /* 0x000f280000300800 */
[----:B------:R-:W4:Y:S04]  /*46950*/  LDL.LU R31, [R1+0xa4] ;  /* 0x0000a400011f7983 */ /* 0x000f280000300800 */
[----:B------:R-:W3:Y:S04]  /*46960*/  LDL.LU R32, [R1+0x90] ;  /* 0x0000900001207983 */ /* 0x000ee80000300800 */
        /* <DEDUP_REMOVED lines=21> */
[----:B--2---:R0:W-:Y:S04]  /*46ac0*/  STS.U16 [R0+UR4+0x11400], R59 ;  /* 0x0114003b00007988 */ /* 0x0041e80008000404 */
[----:B------:R1:W-:Y:S04]  /*46ad0*/  STS.U16 [R0+UR4+0x11440], R3 ;  /* 0x0114400300007988 */ /* 0x0003e80008000404 */
[----:B0-----:R-:W2:Y:S04]  /*46ae0*/  LDL.LU R59, [R1+0x4f20] ;  /* 0x004f2000013b7983 */ /* 0x001ea80000300800 */
[----:B-1----:R-:W2:Y:S04]  /*46af0*/  LDL.LU R3, [R1+0x4f1c] ;  /* 0x004f1c0001037983 */ /* 0x002ea80000300800 */
[----:B---3--:R0:W-:Y:S04]  /*46b00*/  STS.U16 [R0+UR4+0x12240], R32 ;  /* 0x0122402000007988 */ /* 0x0081e80008000404 */
[----:B----4-:R1:W-:Y:S04]  /*46b10*/  STS.U16 [R0+UR4+0x12200], R37 ;  /* 0x0122002500007988 */ /* 0x0103e80008000404 */
[----:B------:R3:W-:Y:S04]  /*46b20*/  STS.U16 [R0+UR4+0x12400], R38 ;  /* 0x0124002600007988 */ /* 0x0007e80008000404 */
[----:B------:R4:W-:Y:S04]  /*46b30*/  STS.U16 [R0+UR4+0x12440], R42 ;  /* 0x0124402a00007988 */ /* 0x0009e80008000404 */
[----:B------:R4:W-:Y:S04]  /*46b40*/  STS.U16 [R0+UR4+0x12640], R43 ;  /* 0x0126402b00007988 */ /* 0x0009e80008000404 */
[----:B------:R4:W-:Y:S04]  /*46b50*/  STS.U16 [R0+UR4+0x12600], R44 ;  /* 0x0126002c00007988 */ /* 0x0009e80008000404 */
[----:B0-----:R-:W2:Y:S04]  /*46b60*/  LDL.LU R32, [R1+0x240] ;  /* 0x0002400001207983 */ /* 0x001ea80000300800 */
[----:B-1----:R-:W2:Y:S04]  /*46b70*/  LDL.LU R37, [R1+0x23c] ;  /* 0x00023c0001257983 */ /* 0x002ea80000300800 */
[----:B---3--:R-:W3:Y:S04]  /*46b80*/  LDL.LU R38, [R1+0x220] ;  /* 0x0002200001267983 */ /* 0x008ee80000300800 */
[----:B----4-:R-:W4:Y:S04]  /*46b90*/  LDL.LU R42, [R1+0x21c] ;  /* 0x00021c00012a7983 */ /* 0x010f280000300800 */
[----:B------:R-:W4:Y:S04]  /*46ba0*/  LDL.LU R43, [R1+0x200] ;  /* 0x00020000012b7983 */ /* 0x000f280000300800 */
[----:B------:R0:W-:Y:S04]  /*46bb0*/  STS.U16 [R0+UR4+0x12800], R45 ;  /* 0x0128002d00007988 */ /* 0x0001e80008000404 */
[----:B------:R-:W4:Y:S04]  /*46bc0*/  LDL.LU R44, [R1+0x1fc] ;  /* 0x0001fc00012c7983 */ /* 0x000f280000300800 */
        /* <DEDUP_REMOVED lines=9> */
[----:B------:R-:W-:Y:S04]  /*46c60*/  STS.U16 [R0+UR4+0x12c40], R61 ;  /* 0x012c403d00007988 */ /* 0x000fe80008000404 */
[----:B--2---:R0:W-:Y:S04]  /*46c70*/  STS.U16 [R0+UR4+0x12e40], R3 ;  /* 0x012e400300007988 */ /* 0x0041e80008000404 */
[----:B0-----:R-:W2:Y:S04]  /*46c80*/  LDL.LU R3, [R1+0x1a4] ;  /* 0x0001a40001037983 */ /* 0x001ea80000300800 */
[----:B------:R-:W2:Y:S04]  /*46c90*/  LDL.LU R61, [R1+0x190] ;  /* 0x00019000013d7983 */ /* 0x000ea80000300800 */
[----:B------:R0:W-:Y:S04]  /*46ca0*/  STS.U16 [R0+UR4+0x11800], R4 ;  /* 0x0118000400007988 */ /* 0x0001e80008000404 */
[----:B------:R-:W-:Y:S04]  /*46cb0*/  STS.U16 [R0+UR4+0x11640], R29 ;  /* 0x0116401d00007988 */ /* 0x000fe80008000404 */
[----:B------:R-:W-:Y:S04]  /*46cc0*/  STS.U16 [R0+UR4+0x11600], R28 ;  /* 0x0116001c00007988 */ /* 0x000fe80008000404 */
[----:B------:R-:W-:Y:S04]  /*46cd0*/  STS.U16 [R0+UR4+0x11840], R5 ;  /* 0x0118400500007988 */ /* 0x000fe80008000404 */
[----:B------:R-:W-:Y:S04]  /*46ce0*/  STS.U16 [R0+UR4+0x11a40], R6 ;  /* 0x011a400600007988 */ /* 0x000fe80008000404 */
[----:B------:R-:W-:Y:S04]  /*46cf0*/  STS.U16 [R0+UR4+0x11a00], R7 ;  /* 0x011a000700007988 */ /* 0x000fe80008000404 */
[----:B------:R-:W-:Y:S01]  /*46d00*/  STS.U16 [R0+UR4+0x11c00], R8 ;  /* 0x011c000800007988 */ /* 0x000fe20008000404 */
[----:B0-----:R-:W-:-:S03]  /*46d10*/  LOP3.LUT R4, R0, 0x10, RZ, 0x3c, !PT ;  /* 0x0000001000047812 */ /* 0x001fc600078e3cff */
[----:B------:R-:W-:Y:S04]  /*46d20*/  STS.U16 [R0+UR4+0x11c40], R9 ;  /* 0x011c400900007988 */ /* 0x000fe80008000404 */
[----:B------:R-:W-:Y:S04]  /*46d30*/  STS.U16 [R0+UR4+0x11e40], R10 ;  /* 0x011e400a00007988 */ /* 0x000fe80008000404 */
[----:B------:R-:W-:Y:S04]  /*46d40*/  STS.U16 [R0+UR4+0x11e00], R11 ;  /* 0x011e000b00007988 */ /* 0x000fe80008000404 */
[----:B------:R-:W-:Y:S04]  /*46d50*/  STS.U16 [R0+UR4+0x12000], R12 ;  /* 0x0120000c00007988 */ /* 0x000fe80008000404 */
[----:B------:R-:W-:Y:S04]  /*46d60*/  STS.U16 [R0+UR4+0x12040], R31 ;  /* 0x0120401f00007988 */ /* 0x000fe80008000404 */
[----:B------:R-:W-:Y:S04]  /*46d70*/  STS.U16 [R0+UR4+0x12e00], R59 ;  /* 0x012e003b00007988 */ /* 0x000fe80008000404 */
[----:B------:R-:W-:Y:S04]  /*46d80*/  STL [R1+0x4ea0], R59 ;  /* 0x004ea03b01007387 */ /* 0x000fe80000100800 */
[----:B------:R-:W-:Y:S04]  /*46d90*/  STS.U16 [R0+UR4+0x13000], R56 ;  /* 0x0130003800007988 */ /* 0x000fe80008000404 */
        /* <DEDUP_REMOVED lines=26> */
[----:B------:R-:W-:Y:S04]  /*46f40*/  STS.U16 [R4+UR4+0x10080], R32 ;  /* 0x0100802004007988 */ /* 0x000fe80008000404 */
[----:B------:R-:W-:Y:S04]  /*46f50*/  STS.U16 [R4+UR4+0x100c0], R37 ;  /* 0x0100c02504007988 */ /* 0x000fe80008000404 */
[----:B---3--:R-:W-:Y:S04]  /*46f60*/  STS.U16 [R4+UR4+0x102c0], R38 ;  /* 0x0102c02604007988 */ /* 0x008fe80008000404 */
[----:B----4-:R-:W-:Y:S04]  /*46f70*/  STS.U16 [R4+UR4+0x10280], R42 ;  /* 0x0102802a04007988 */ /* 0x010fe80008000404 */
[----:B------:R-:W-:Y:S04]  /*46f80*/  STS.U16 [R4+UR4+0x10480], R43 ;  /* 0x0104802b04007988 */ /* 0x000fe80008000404 */
[----:B------:R-:W-:Y:S04]  /*46f90*/  STS.U16 [R4+UR4+0x104c0], R44 ;  /* 0x0104c02c04007988 */ /* 0x000fe80008000404 */
[----:B------:R-:W-:Y:S04]  /*46fa0*/  STS.U16 [R4+UR4+0x106c0], R45 ;  /* 0x0106c02d04007988 */ /* 0x000fe80008000404 */
[----:B------:R-:W-:Y:S04]  /*46fb0*/  STS.U16 [R4+UR4+0x10680], R46 ;  /* 0x0106802e04007988 */ /* 0x000fe80008000404 */
[----:B------:R-:W-:Y:S04]  /*46fc0*/  STS.U16 [R4+UR4+0x10880], R47 ;  /* 0x0108802f04007988 */ /* 0x000fe80008000404 */
[----:B------:R0:W-:Y:S04]  /*46fd0*/  STS.U16 [R4+UR4+0x108c0], R58 ;  /* 0x0108c03a04007988 */ /* 0x0001e80008000404 */
[----:B------:R-:W-:Y:S04]  /*46fe0*/  STS.U16 [R4+UR4+0x10ac0], R60 ;  /* 0x010ac03c04007988 */ /* 0x000fe80008000404 */
[----:B0-----:R-:W3:Y:S04]  /*46ff0*/  LDL.LU R58, [R1+0x18c] ;  /* 0x00018c00013a7983 */ /* 0x001ee80000300800 */
[----:B--2---:R0:W-:Y:S04]  /*47000*/  STS.U16 [R4+UR4+0x10a80], R3 ;  /* 0x010a800304007988 */ /* 0x0041e80008000404 */
[----:B------:R1:W-:Y:S04]  /*47010*/  STS.U16 [R4+UR4+0x10c80], R61 ;  /* 0x010c803d04007988 */ /* 0x0003e80008000404 */
[----:B0-----:R-:W2:Y:S04]  /*47020*/  LDL.LU R3, [R1+0x178] ;  /* 0x0001780001037983 */ /* 0x001ea80000300800 */
[----:B-1----:R-:W4:Y:S04]  /*47030*/  LDL.LU R61, [R1+0x174] ;  /* 0x00017400013d7983 */ /* 0x002f280000300800 */
        /* <DEDUP_REMOVED lines=28> */
[----:B---3--:R0:W-:Y:S04]  /*47200*/  STS.U16 [R4+UR4+0x10cc0], R58 ;  /* 0x010cc03a04007988 */ /* 0x0081e80008000404 */
[----:B0-----:R-:W3:Y:S04]  /*47210*/  LDL.LU R58, [R1+0x4f18] ;  /* 0x004f1800013a7983 */ /* 0x001ee80000300800 */
[----:B--2---:R0:W-:Y:S04]  /*47220*/  STS.U16 [R4+UR4+0x10ec0], R3 ;  /* 0x010ec00304007988 */ /* 0x0041e80008000404 */
[----:B----4-:R1:W-:Y:S04]  /*47230*/  STS.U16 [R4+UR4+0x10e80], R61 ;  /* 0x010e803d04007988 */ /* 0x0103e80008000404 */
[----:B0-----:R-:W2:Y:S04]  /*47240*/  LDL.LU R3, [R1+0x4f14] ;  /* 0x004f140001037983 */ /* 0x001ea80000300800 */
[----:B-1----:R-:W4:Y:S04]  /*47250*/  LDL.LU R61, [R1+0x4f10] ;  /* 0x004f1000013d7983 */ /* 0x002f280000300800 */
        /* <DEDUP_REMOVED lines=18> */
[----:B------:R0:W-:Y:S04]  /*47380*/  STS.U16 [R4+UR4+0x122c0], R32 ;  /* 0x0122c02004007988 */ /* 0x0001e80008000404 */
[----:B------:R1:W-:Y:S04]  /*47390*/  STS.U16 [R4+UR4+0x12280], R37 ;  /* 0x0122802504007988 */ /* 0x0003e80008000404 */
[----:B------:R1:W-:Y:S04]  /*473a0*/  STS.U16 [R4+UR4+0x12480], R38 ;  /* 0x0124802604007988 */ /* 0x0003e80008000404 */
[----:B------:R1:W-:Y:S04]  /*473b0*/  STS.U16 [R4+UR4+0x124c0], R42 ;  /* 0x0124c02a04007988 */ /* 0x0003e80008000404 */
[----:B------:R1:W-:Y:S04]  /*473c0*/  STS.U16 [R4+UR4+0x126c0], R43 ;  /* 0x0126c02b04007988 */ /* 0x0003e80008000404 */
[----:B------:R1:W-:Y:S04]  /*473d0*/  STS.U16 [R4+UR4+0x12680], R44 ;  /* 0x0126802c04007988 */ /* 0x0003e80008000404 */
[----:B------:R1:W-:Y:S04]  /*473e0*/  STS.U16 [R4+UR4+0x12880], R45 ;  /* 0x0128802d04007988 */ /* 0x0003e80008000404 */
[----:B0-----:R-:W3:Y:S04]  /*473f0*/  LDL.LU R32, [R1+0x238] ;  /* 0x0002380001207983 */ /* 0x001ee80000300800 */
[----:B-1----:R-:W3:Y:S04]  /*47400*/  LDL.LU R37, [R1+0x234] ;  /* 0x0002340001257983 */ /* 0x002ee80000300800 */
[----:B------:R-:W3:Y:S04]  /*47410*/  LDL.LU R38, [R1+0x218] ;  /* 0x0002180001267983 */ /* 0x000ee80000300800 */
[----:B------:R-:W3:Y:S04]  /*47420*/  LDL.LU R42, [R1+0x214] ;  /* 0x00021400012a7983 */ /* 0x000ee80000300800 */
[----:B------:R-:W3:Y:S04]  /*47430*/  LDL.LU R43, [R1+0x1f8] ;  /* 0x0001f800012b7983 */ /* 0x000ee80000300800 */
[----:B------:R0:W-:Y:S04]  /*47440*/  STS.U16 [R4+UR4+0x128c0], R46 ;  /* 0x0128c02e04007988 */ /* 0x0001e80008000404 */
[----:B------:R-:W3:Y:S04]  /*47450*/  LDL.LU R44, [R1+0x1f4] ;  /* 0x0001f400012c7983 */ /* 0x000ee80000300800 */
[----:B------:R1:W-:Y:S04]  /*47460*/  STS.U16 [R4+UR4+0x12ac0], R47 ;  /* 0x012ac02f04007988 */ /* 0x0003e80008000404 */
[----:B------:R-:W3:Y:S04]  /*47470*/  LDL.LU R45, [R1+0x1d8] ;  /* 0x0001d800012d7983 */ /* 0x000ee80000300800 */
[----:B------:R1:W-:Y:S04]  /*47480*/  STS.U16 [R4+UR4+0x12a80], R60 ;  /* 0x012a803c04007988 */ /* 0x0003e80008000404 */
[----:B0-----:R-:W3:Y:S04]  /*47490*/  LDL.LU R46, [R1+0x1d4] ;  /* 0x0001d400012e7983 */ /* 0x001ee80000300800 */
[----:B-1----:R-:W3:Y:S04]  /*474a0*/  LDL.LU R47, [R1+0x1b8] ;  /* 0x0001b800012f7983 */ /* 0x002ee80000300800 */
[----:B------:R-:W3:Y:S04]  /*474b0*/  LDL.LU R60, [R1+0x1b4] ;  /* 0x0001b400013c7983 */ /* 0x000ee80000300800 */
[----:B----4-:R-:W-:Y:S04]  /*474c0*/  STS.U16 [R4+UR4+0x12c80], R61 ;  /* 0x012c803d04007988 */ /* 0x010fe80008000404 */
[----:B--2---:R0:W-:Y:S04]  /*474d0*/  STS.U16 [R4+UR4+0x12cc0], R3 ;  /* 0x012cc00304007988 */ /* 0x0041e80008000404 */
[----:B0-----:R-:W2:Y:S04]  /*474e0*/  LDL.LU R3, [R1+0x1a0] ;  /* 0x0001a00001037983 */ /* 0x001ea80000300800 */
[----:B------:R-:W4:Y:S04]  /*474f0*/  LDL.LU R61, [R1+0x19c] ;  /* 0x00019c00013d7983 */ /* 0x000f280000300800 */
[----:B---3--:R-:W-:Y:S04]  /*47500*/  STS.U16 [R4+UR4+0x12ec0], R58 ;  /* 0x012ec03a04007988 */ /* 0x008fe80008000404 */
        /* <DEDUP_REMOVED lines=8> */
[----:B------:R-:W3:Y:S04]  /*47590*/  LDL.LU R41, [R1+0x188] ;  /* 0x0001880001297983 */ /* 0x000ee80000300800 */
[----:B------:R-:W-:Y:S04]  /*475a0*/  STS.U16 [R4+UR4+0x13680], R33 ;  /* 0x0136802104007988 */ /* 0x000fe80008000404 */
[----:B------:R-:W3:Y:S04]  /*475b0*/  LDL.LU R48, [R1+0x184] ;  /* 0x0001840001307983 */ /* 0x000ee80000300800 */
[----:B------:R-:W-:Y:S01]  /*475c0*/  STS.U16 [R4+UR4+0x13880], R20 ;  /* 0x0138801404007988 */ /* 0x000fe20008000404 */
[----:B------:R-:W-:-:S03]  /*475d0*/  IMAD.SHL.U32 R52, R2, 0x2, RZ ;  /* 0x0000000202347824 */ /* 0x000fc600078e00ff */
[----:B------:R-:W3:Y:S04]  /*475e0*/  LDL.LU R51, [R1+0x170] ;  /* 0x0001700001337983 */ /* 0x000ee80000300800 */
[----:B------:R-:W-:Y:S04]  /*475f0*/  STS.U16 [R4+UR4+0x138c0], R19 ;  /* 0x0138c01304007988 */ /* 0x000fe80008000404 */
[----:B------:R-:W3:Y:S04]  /*47600*/  LDL.LU R5, [R1+0x16c] ;  /* 0x00016c0001057983 */ /* 0x000ee80000300800 */
[----:B------:R-:W-:Y:S04]  /*47610*/  STS.U16 [R4+UR4+0x13ac0], R18 ;  /* 0x013ac01204007988 */ /* 0x000fe80008000404 */
[----:B------:R-:W3:Y:S04]  /*47620*/  LDL.LU R6, [R1+0x158] ;  /* 0x0001580001067983 */ /* 0x000ee80000300800 */
[----:B------:R-:W-:Y:S04]  /*47630*/  STS.U16 [R4+UR4+0x13a80], R17 ;  /* 0x013a801104007988 */ /* 0x000fe80008000404 */
[----:B------:R-:W3:Y:S04]  /*47640*/  LDL.LU R7, [R1+0x154] ;  /* 0x0001540001077983 */ /* 0x000ee80000300800 */
[----:B------:R-:W-:Y:S04]  /*47650*/  STS.U16 [R4+UR4+0x13c80], R16 ;  /* 0x013c801004007988 */ /* 0x000fe80008000404 */
[----:B------:R-:W3:Y:S01]  /*47660*/  LDL.LU R8, [R1+0x140] ;  /* 0x0001400001087983 */ /* 0x000ee20000300800 */
[----:B------:R-:W-:-:S03]  /*47670*/  LOP3.LUT R52, R52, 0x20, RZ, 0x3c, !PT ;  /* 0x0000002034347812 */ /* 0x000fc600078e3cff */
[----:B------:R-:W-:Y:S04]  /*47680*/  STS.U16 [R4+UR4+0x13cc0], R15 ;  /* 0x013cc00f04007988 */ /* 0x000fe80008000404 */
[----:B------:R-:W3:Y:S04]  /*47690*/  LDL.LU R9, [R1+0x13c] ;  /* 0x00013c0001097983 */ /* 0x000ee80000300800 */
[----:B------:R-:W-:Y:S04]  /*476a0*/  STS.U16 [R4+UR4+0x13ec0], R14 ;  /* 0x013ec00e04007988 */ /* 0x000fe80008000404 */
[----:B------:R-:W3:Y:S04]  /*476b0*/  LDL.LU R10, [R1+0x128] ;  /* 0x00012800010a7983 */ /* 0x000ee80000300800 */
[----:B------:R0:W-:Y:S04]  /*476c0*/  STS.U16 [R4+UR4+0x13e80], R13 ;  /* 0x013e800d04007988 */ /* 0x0001e80008000404 */
[----:B------:R-:W3:Y:S04]  /*476d0*/  LDL.LU R11, [R1+0x124] ;  /* 0x00012400010b7983 */ /* 0x000ee80000300800 */
[----:B------:R1:W-:Y:S04]  /*476e0*/  STS.U16 [R52+UR4+0x10100], R32 ;  /* 0x0101002034007988 */ /* 0x0003e80008000404 */
[----:B------:R1:W-:Y:S04]  /*476f0*/  STS.U16 [R52+UR4+0x10140], R37 ;  /* 0x0101402534007988 */ /* 0x0003e80008000404 */
[----:B------:R1:W-:Y:S04]  /*47700*/  STS.U16 [R52+UR4+0x10340], R38 ;  /* 0x0103402634007988 */ /* 0x0003e80008000404 */
[----:B------:R1:W-:Y:S04]  /*47710*/  STS.U16 [R52+UR4+0x10300], R42 ;  /* 0x0103002a34007988 */ /* 0x0003e80008000404 */
[----:B0-----:R-:W3:Y:S04]  /*47720*/  LDL.LU R4, [R1+0x110] ;  /* 0x0001100001047983 */ /* 0x001ee80000300800 */
[----:B------:R-:W3:Y:S04]  /*47730*/  LDL.LU R12, [R1+0x10c] ;  /* 0x00010c00010c7983 */ /* 0x000ee80000300800 */
[----:B------:R-:W3:Y:S04]  /*47740*/  LDL.LU R31, [R1+0xf8] ;  /* 0x0000f800011f7983 */ /* 0x000ee80000300800 */
[----:B-1----:R-:W3:Y:S04]  /*47750*/  LDL.LU R32, [R1+0xf4] ;  /* 0x0000f40001207983 */ /* 0x002ee80000300800 */
[----:B------:R-:W3:Y:S04]  /*47760*/  LDL.LU R37, [R1+0xe0] ;  /* 0x0000e00001257983 */ /* 0x000ee80000300800 */
[----:B------:R-:W3:Y:S04]  /*47770*/  LDL.LU R38, [R1+0xdc] ;  /* 0x0000dc0001267983 */ /* 0x000ee80000300800 */
[----:B------:R0:W-:Y:S04]  /*47780*/  STS.U16 [R52+UR4+0x10500], R43 ;  /* 0x0105002b34007988 */ /* 0x0001e80008000404 */
[----:B------:R-:W3:Y:S04]  /*47790*/  LDL.LU R42, [R1+0xc8] ;  /* 0x0000c800012a7983 */ /* 0x000ee80000300800 */
        /* <DEDUP_REMOVED lines=10> */
[----:B------:R-:W3:Y:S04]  /*47840*/  LDL.LU R60, [R1+0x80] ;  /* 0x00008000013c7983 */ /* 0x000ee80000300800 */
[----:B--2---:R0:W-:Y:S04]  /*47850*/  STS.U16 [R52+UR4+0x10b40], R3 ;  /* 0x010b400334007988 */ /* 0x0041e80008000404 */
[----:B----4-:R1:W-:Y:S04]  /*47860*/  STS.U16 [R52+UR4+0x10b00], R61 ;  /* 0x010b003d34007988 */ /* 0x0103e80008000404 */
[----:B0-----:R-:W2:Y:S04]  /*47870*/  LDL.LU R3, [R1+0x7c] ;  /* 0x00007c0001037983 */ /* 0x001ea80000300800 */
[----:B-1----:R-:W4:Y:S04]  /*47880*/  LDL.LU R61, [R1+0x68] ;  /* 0x00006800013d7983 */ /* 0x002f280000300800 */
[----:B------:R-:W4:Y:S04]  /*47890*/  LDL.LU R55, [R1+0x64] ;  /* 0x0000640001377983 */ /* 0x000f280000300800 */
[----:B------:R-:W4:Y:S04]  /*478a0*/  LDL.LU R56, [R1+0x50] ;  /* 0x0000500001387983 */ /* 0x000f280000300800 */
[----:B------:R-:W4:Y:S04]  /*478b0*/  LDL.LU R59, [R1+0x4c] ;  /* 0x00004c00013b7983 */ /* 0x000f280000300800 */
[----:B------:R-:W4:Y:S04]  /*478c0*/  LDL.LU R29, [R1+0x38] ;  /* 0x00003800011d7983 */ /* 0x000f280000300800 */
[----:B------:R-:W4:Y:S04]  /*478d0*/  LDL.LU R28, [R1+0x34] ;  /* 0x00003400011c7983 */ /* 0x000f280000300800 */
[----:B---3--:R0:W-:Y:S04]  /*478e0*/  STS.U16 [R52+UR4+0x10d00], R41 ;  /* 0x010d002934007988 */ /* 0x0081e80008000404 */
[----:B------:R1:W-:Y:S04]  /*478f0*/  STS.U16 [R52+UR4+0x10d40], R48 ;  /* 0x010d403034007988 */ /* 0x0003e80008000404 */
[----:B------:R3:W-:Y:S04]  /*47900*/  STS.U16 [R52+UR4+0x10f40], R51 ;  /* 0x010f403334007988 */ /* 0x0007e80008000404 */
[----:B------:R3:W-:Y:S04]  /*47910*/  STS.U16 [R52+UR4+0x10f00], R5 ;  /* 0x010f000534007988 */ /* 0x0007e80008000404 */
[----:B------:R3:W-:Y:S04]  /*47920*/  STS.U16 [R52+UR4+0x11100], R6 ;  /* 0x0111000634007988 */ /* 0x0007e80008000404 */
[----:B------:R3:W-:Y:S04]  /*47930*/  STS.U16 [R52+UR4+0x11140], R7 ;  /* 0x0111400734007988 */ /* 0x0007e80008000404 */
[----:B0-----:R-:W4:Y:S04]  /*47940*/  LDL.LU R41, [R1+0x4f0c] ;  /* 0x004f0c0001297983 */ /* 0x001f280000300800 */
[----:B-1----:R-:W4:Y:S04]  /*47950*/  LDL.LU R48, [R1+0x4f08] ;  /* 0x004f080001307983 */ /* 0x002f280000300800 */
[----:B---3--:R-:W3:Y:S04]  /*47960*/  LDL.LU R51, [R1+0x4f04] ;  /* 0x004f040001337983 */ /* 0x008ee80000300800 */
[----:B------:R-:W3:Y:S04]  /*47970*/  LDL.LU R5, [R1+0x4f00] ;  /* 0x004f000001057983 */ /* 0x000ee80000300800 */
[----:B------:R-:W3:Y:S04]  /*47980*/  LDL.LU R6, [R1+0x4efc] ;  /* 0x004efc0001067983 */ /* 0x000ee80000300800 */
        /* <DEDUP_REMOVED lines=8> */
[----:B------:R0:W-:Y:S04]  /*47a10*/  STS.U16 [R52+UR4+0x11700], R12 ;  /* 0x0117000c34007988 */ /* 0x0001e80008000404 */
[----:B------:R-:W3:Y:S04]  /*47a20*/  LDL.LU R10, [R1+0x4eec] ;  /* 0x004eec00010a7983 */ /* 0x000ee80000300800 */
[----:B------:R-:W3:Y:S04]  /*47a30*/  LDL.LU R11, [R1+0x4ee8] ;  /* 0x004ee800010b7983 */ /* 0x000ee80000300800 */
[----:B------:R1:W-:Y:S04]  /*47a40*/  STS.U16 [R52+UR4+0x11900], R31 ;  /* 0x0119001f34007988 */ /* 0x0003e80008000404 */
[----:B------:R1:W-:Y:S04]  /*47a50*/  STS.U16 [R52+UR4+0x11940], R32 ;  /* 0x0119402034007988 */ /* 0x0003e80008000404 */
[----:B------:R-:W3:Y:S04]  /*47a60*/  LDL.LU R4, [R1+0x4] ;  /* 0x0000040001047983 */ /* 0x000ee80000300800 */
[----:B0-----:R-:W3:Y:S04]  /*47a70*/  LDL.LU R12, [R1+0x4ee4] ;  /* 0x004ee400010c7983 */ /* 0x001ee80000300800 */
[----:B------:R0:W-:Y:S04]  /*47a80*/  STS.U16 [R52+UR4+0x11b40], R37 ;  /* 0x011b402534007988 */ /* 0x0001e80008000404 */
[----:B------:R0:W-:Y:S04]  /*47a90*/  STS.U16 [R52+UR4+0x11b00], R38 ;  /* 0x011b002634007988 */ /* 0x0001e80008000404 */
[----:B------:R0:W-:Y:S04]  /*47aa0*/  STS.U16 [R52+UR4+0x11d00], R42 ;  /* 0x011d002a34007988 */ /* 0x0001e80008000404 */
[----:B-1----:R-:W3:Y:S04]  /*47ab0*/  LDL.LU R31, [R1+0x4ee0] ;  /* 0x004ee000011f7983 */ /* 0x002ee80000300800 */
[----:B------:R-:W3:Y:S04]  /*47ac0*/  LDL.LU R32, [R1+0x4edc] ;  /* 0x004edc0001207983 */ /* 0x000ee80000300800 */
[----:B------:R1:W-:Y:S04]  /*47ad0*/  STS.U16 [R52+UR4+0x11d40], R43 ;  /* 0x011d402b34007988 */ /* 0x0003e80008000404 */
[----:B0-----:R-:W3:Y:S04]  /*47ae0*/  LDL.LU R37, [R1+0x4ed8] ;  /* 0x004ed80001257983 */ /* 0x001ee80000300800 */
[----:B------:R-:W3:Y:S04]  /*47af0*/  LDL.LU R38, [R1+0x4ed4] ;  /* 0x004ed40001267983 */ /* 0x000ee80000300800 */
[----:B------:R0:W-:Y:S04]  /*47b00*/  STS.U16 [R52+UR4+0x11f40], R44 ;  /* 0x011f402c34007988 */ /* 0x0001e80008000404 */
[----:B------:R-:W3:Y:S04]  /*47b10*/  LDL.LU R42, [R1+0x4ed0] ;  /* 0x004ed000012a7983 */ /* 0x000ee80000300800 */
[----:B------:R0:W-:Y:S04]  /*47b20*/  STS.U16 [R52+UR4+0x11f00], R45 ;  /* 0x011f002d34007988 */ /* 0x0001e80008000404 */
[----:B------:R0:W-:Y:S04]  /*47b30*/  STS.U16 [R52+UR4+0x12100], R46 ;  /* 0x0121002e34007988 */ /* 0x0001e80008000404 */
[----:B-1----:R-:W3:Y:S04]  /*47b40*/  LDL.LU R43, [R1+0x4ecc] ;  /* 0x004ecc00012b7983 */ /* 0x002ee80000300800 */
[----:B0-----:R-:W3:Y:S04]  /*47b50*/  LDL.LU R44, [R1+0x4ec8] ;  /* 0x004ec800012c7983 */ /* 0x001ee80000300800 */
[----:B------:R0:W-:Y:S04]  /*47b60*/  STS.U16 [R52+UR4+0x12140], R47 ;  /* 0x0121402f34007988 */ /* 0x0001e80008000404 */
[----:B------:R1:W-:Y:S04]  /*47b70*/  STS.U16 [R52+UR4+0x12340], R60 ;  /* 0x0123403c34007988 */ /* 0x0003e80008000404 */
[----:B------:R-:W3:Y:S04]  /*47b80*/  LDL.LU R45, [R1+0x4ec4] ;  /* 0x004ec400012d7983 */ /* 0x000ee80000300800 */
[----:B------:R-:W3:Y:S04]  /*47b90*/  LDL.LU R46, [R1+0x4ec0] ;  /* 0x004ec000012e7983 */ /* 0x000ee80000300800 */
[----:B0-----:R-:W3:Y:S04]  /*47ba0*/  LDL.LU R47, [R1+0x4ebc] ;  /* 0x004ebc00012f7983 */ /* 0x001ee80000300800 */
[----:B-1----:R-:W3:Y:S04]  /*47bb0*/  LDL.LU R60, [R1+0x4eb8] ;  /* 0x004eb800013c7983 */ /* 0x002ee80000300800 */
[----:B--2---:R0:W-:Y:S04]  /*47bc0*/  STS.U16 [R52+UR4+0x12300], R3 ;  /* 0x0123000334007988 */ /* 0x0041e80008000404 */
[----:B----4-:R1:W-:Y:S04]  /*47bd0*/  STS.U16 [R52+UR4+0x12500], R61 ;  /* 0x0125003d34007988 */ /* 0x0103e80008000404 */
[----:B0-----:R-:W2:Y:S04]  /*47be0*/  LDL.LU R3, [R1+0x4eb4] ;  /* 0x004eb40001037983 */ /* 0x001ea80000300800 */
[----:B-1----:R-:W4:Y:S04]  /*47bf0*/  LDL.LU R61, [R1+0x4eb0] ;  /* 0x004eb000013d7983 */ /* 0x002f280000300800 */
[----:B------:R0:W-:Y:S04]  /*47c00*/  STS.U16 [R52+UR4+0x12540], R55 ;  /* 0x0125403734007988 */ /* 0x0001e80008000404 */
[----:B------:R1:W-:Y:S04]  /*47c10*/  STS.U16 [R52+UR4+0x12740], R56 ;  /* 0x0127403834007988 */ /* 0x0003e80008000404 */
[----:B------:R1:W-:Y:S04]  /*47c20*/  STS.U16 [R52+UR4+0x12700], R59 ;  /* 0x0127003b34007988 */ /* 0x0003e80008000404 */
[----:B------:R-:W-:Y:S04]  /*47c30*/  STS.U16 [R52+UR4+0x12900], R29 ;  /* 0x0129001d34007988 */ /* 0x000fe80008000404 */
[----:B------:R1:W-:Y:S04]  /*47c40*/  STS.U16 [R52+UR4+0x12940], R28 ;  /* 0x0129401c34007988 */ /* 0x0003e80008000404 */
[----:B0-----:R-:W3:Y:S04]  /*47c50*/  LDL.LU R55, [R1+0x230] ;  /* 0x0002300001377983 */ /* 0x001ee80000300800 */
[----:B-1----:R-:W3:Y:S04]  /*47c60*/  LDL.LU R56, [R1+0x22c] ;  /* 0x00022c0001387983 */ /* 0x002ee80000300800 */
[----:B------:R-:W3:Y:S04]  /*47c70*/  LDL.LU R59, [R1+0x210] ;  /* 0x00021000013b7983 */ /* 0x000ee80000300800 */
[----:B------:R-:W3:Y:S04]  /*47c80*/  LDL.LU R28, [R1+0x20c] ;  /* 0x00020c00011c7983 */ /* 0x000ee80000300800 */
[----:B------:R-:W3:Y:S04]  /*47c90*/  LDL.LU R29, [R1+0x1f0] ;  /* 0x0001f000011d7983 */ /* 0x000ee80000300800 */
[----:B----4-:R0:W-:Y:S04]  /*47ca0*/  STS.U16 [R52+UR4+0x12b40], R61 ;  /* 0x012b403d34007988 */ /* 0x0101e80008000404 */
[----:B0-----:R-:W4:Y:S04]  /*47cb0*/  LDL.LU R61, [R1+0x1ec] ;  /* 0x0001ec00013d7983 */ /* 0x001f280000300800 */
[----:B--2---:R0:W-:Y:S04]  /*47cc0*/  STS.U16 [R52+UR4+0x12b00], R3 ;  /* 0x012b000334007988 */ /* 0x0041e80008000404 */
[----:B---3--:R1:W-:Y:S04]  /*47cd0*/  STS.U16 [R52+UR4+0x12d00], R60 ;  /* 0x012d003c34007988 */ /* 0x0083e80008000404 */
[----:B------:R2:W-:Y:S04]  /*47ce0*/  STS.U16 [R52+UR4+0x12d40], R4 ;  /* 0x012d400434007988 */ /* 0x0005e80008000404 */
        /* <DEDUP_REMOVED lines=9> */
[----:B------:R-:W-:Y:S01]  /*47d80*/  STS.U16 [R52+UR4+0x13700], R31 ;  /* 0x0137001f34007988 */ /* 0x000fe20008000404 */
[----:B------:R-:W-:-:S03]  /*47d90*/  IMAD.SHL.U32 R2, R2, 0x2, RZ ;  /* 0x0000000202027824 */ /* 0x000fc600078e00ff */
[----:B------:R-:W-:Y:S04]  /*47da0*/  STS.U16 [R52+UR4+0x13900], R12 ;  /* 0x0139000c34007988 */ /* 0x000fe80008000404 */
[----:B------:R-:W-:Y:S04]  /*47db0*/  STS.U16 [R52+UR4+0x13940], R11 ;  /* 0x0139400b34007988 */ /* 0x000fe80008000404 */
[----:B------:R-:W-:Y:S04]  /*47dc0*/  STS.U16 [R52+UR4+0x13b40], R10 ;  /* 0x013b400a34007988 */ /* 0x000fe80008000404 */
[----:B------:R-:W-:Y:S04]  /*47dd0*/  STS.U16 [R52+UR4+0x13b00], R9 ;  /* 0x013b000934007988 */ /* 0x000fe80008000404 */
[----:B------:R-:W-:Y:S01]  /*47de0*/  STS.U16 [R52+UR4+0x13d00], R8 ;  /* 0x013d000834007988 */ /* 0x000fe20008000404 */
[----:B------:R-:W-:-:S03]  /*47df0*/  LOP3.LUT R2, R2, 0x30, RZ, 0x3c, !PT ;  /* 0x0000003002027812 */ /* 0x000fc600078e3cff */
[----:B0-----:R-:W3:Y:S04]  /*47e00*/  LDL.LU R3, [R1+0x1cc] ;  /* 0x0001cc0001037983 */ /* 0x001ee80000300800 */
[----:B------:R-:W-:Y:S04]  /*47e10*/  STS.U16 [R52+UR4+0x13d40], R7 ;  /* 0x013d400734007988 */ /* 0x000fe80008000404 */
[----:B-1----:R-:W3:Y:S04]  /*47e20*/  LDL.LU R60, [R1+0x1d0] ;  /* 0x0001d000013c7983 */ /* 0x002ee80000300800 */
[----:B------:R-:W-:Y:S04]  /*47e30*/  STS.U16 [R52+UR4+0x13f40], R6 ;  /* 0x013f400634007988 */ /* 0x000fe80008000404 */
[----:B--2---:R-:W2:Y:S04]  /*47e40*/  LDL R4, [R1+0x34bc] ;  /* 0x0034bc0001047983 */ /* 0x004ea80000100800 */
[----:B------:R0:W-:Y:S04]  /*47e50*/  STS.U16 [R52+UR4+0x13f00], R5 ;  /* 0x013f000534007988 */ /* 0x0001e80008000404 */
[----:B------:R1:W-:Y:S04]  /*47e60*/  STS.U16 [R2+UR4+0x10180], R55 ;  /* 0x0101803702007988 */ /* 0x0003e80008000404 */
[----:B------:R1:W-:Y:S04]  /*47e70*/  STS.U16 [R2+UR4+0x101c0], R56 ;  /* 0x0101c03802007988 */ /* 0x0003e80008000404 */
[----:B------:R1:W-:Y:S04]  /*47e80*/  STS.U16 [R2+UR4+0x103c0], R59 ;  /* 0x0103c03b02007988 */ /* 0x0003e80008000404 */
[----:B------:R1:W-:Y:S04]  /*47e90*/  STS.U16 [R2+UR4+0x10380], R28 ;  /* 0x0103801c02007988 */ /* 0x0003e80008000404 */
[----:B------:R1:W-:Y:S04]  /*47ea0*/  STS.U16 [R2+UR4+0x10580], R29 ;  /* 0x0105801d02007988 */ /* 0x0003e80008000404 */
[----:B0-----:R-:W3:Y:S04]  /*47eb0*/  LDL.LU R52, [R1+0x4eac] ;  /* 0x004eac0001347983 */ /* 0x001ee80000300800 */
[----:B------:R-:W2:Y:S04]  /*47ec0*/  LDL R5, [R1+0x34b8] ;  /* 0x0034b80001057983 */ /* 0x000ea80000100800 */
[----:B-1----:R-:W3:Y:S04]  /*47ed0*/  LDL.LU R55, [R1+0x4ea8] ;  /* 0x004ea80001377983 */ /* 0x002ee80000300800 */
[----:B------:R-:W3:Y:S04]  /*47ee0*/  LDL.LU R56, [R1+0x4ea4] ;  /* 0x004ea40001387983 */ /* 0x000ee80000300800 */
[----:B------:R-:W3:Y:S04]  /*47ef0*/  LDL.LU R59, [R1+0x4ea0] ;  /* 0x004ea000013b7983 */ /* 0x000ee80000300800 */
[----:B------:R-:W3:Y:S04]  /*47f00*/  LDL.LU R28, [R1+0x4e9c] ;  /* 0x004e9c00011c7983 */ /* 0x000ee80000300800 */
[----:B------:R-:W3:Y:S04]  /*47f10*/  LDL.LU R29, [R1+0x4e98] ;  /* 0x004e9800011d7983 */ /* 0x000ee80000300800 */
[----:B----4-:R0:W-:Y:S04]  /*47f20*/  STS.U16 [R2+UR4+0x105c0], R61 ;  /* 0x0105c03d02007988 */ /* 0x0101e80008000404 */
[----:B0-----:R-:W4:Y:S02]  /*47f30*/  LDL.LU R61, [R1+0x4e94] ;  /* 0x004e9400013d7983 */ /* 0x001f240000300800 */
[----:B----4-:R-:W-:-:S06]  /*47f40*/  PRMT R61, RZ, 0x7610, R61 ;  /* 0x00007610ff3d7816 */ /* 0x010fcc000000003d */
[----:B--2---:R-:W2:Y:S04]  /*47f50*/  @!P2 LDG.E.U16 R61, desc[UR6][R4.64] ;  /* 0x00000006043da981 */ /* 0x004ea8000c1e1500 */
[----:B---3--:R0:W-:Y:S04]  /*47f60*/  STS.U16 [R2+UR4+0x107c0], R60 ;  /* 0x0107c03c02007988 */ /* 0x0081e80008000404 */
[----:B------:R1:W-:Y:S04]  /*47f70*/  STS.U16 [R2+UR4+0x10780], R3 ;  /* 0x0107800302007988 */ /* 0x0003e80008000404 */
[----:B0-----:R-:W3:Y:S04]  /*47f80*/  LDL.LU R60, [R1+0x4e90] ;  /* 0x004e9000013c7983 */ /* 0x001ee80000300800 */
[----:B-1----:R-:W4:Y:S04]  /*47f90*/  LDL.LU R2, [R1+0x4e8c] ;  /* 0x004e8c0001027983 */ /* 0x002f280000300800 */
[----:B------:R-:W3:Y:S04]  /*47fa0*/  LDL.LU R3, [R1+0x4e88] ;  /* 0x004e880001037983 */ /* 0x000ee80000300800 */
[----:B--2---:R0:W-:Y:S04]  /*47fb0*/  STL [R1+0x15f0], R61 ;  /* 0x0015f03d01007387 */ /* 0x0041e80000100800 */
[----:B0-----:R-:W2:Y:S04]  /*47fc0*/  LDL.LU R61, [R1+0x4e84] ;  /* 0x004e8400013d7983 */ /* 0x001ea80000300800 */
[----:B------:R-:W4:Y:S04]  /*47fd0*/  LDL R4, [R1+0x34b0] ;  /* 0x0034b00001047983 */ /* 0x000f280000100800 */
[----:B------:R-:W4:Y:S01]  /*47fe0*/  LDL R5, [R1+0x34b4] ;  /* 0x0034b40001057983 */ /* 0x000f220000100800 */
[----:B---3--:R-:W-:-:S02]  /*47ff0*/  PRMT R3, RZ, 0x7610, R3 ;  /* 0x00007610ff037816 */ /* 0x008fc40000000003 */
[----:B----4-:R-:W-:-:S04]  /*48000*/  @!P3 LOP3.LUT R5, R5, R4, RZ, 0x3c, !PT ;  /* 0x000000040505b212 */ /* 0x010fc800078e3cff */
[----:B------:R-:W-:-:S04]  /*48010*/  @!P3 LOP3.LUT R4, R5, R4, RZ, 0x3c, !PT ;  /* 0x000000040504b212 */ /* 0x000fc800078e3cff */
[----:B------:R-:W-:-:S05]  /*48020*/  @!P3 LOP3.LUT R5, R5, R4, RZ, 0x3c, !PT ;  /* 0x000000040505b212 */ /* 0x000fca00078e3cff */
[----:B------:R-:W3:Y:S04]  /*48030*/  @!P3 LDG.E.U16 R3, desc[UR6][R4.64] ;  /* 0x000000060403b981 */ /* 0x000ee8000c1e1500 */
[----:B---3--:R0:W-:Y:S04]  /*48040*/  STL [R1+0x15e8], R3 ;  /* 0x0015e80301007387 */ /* 0x0081e80000100800 */
[----:B0-----:R-:W3:Y:S04]  /*48050*/  LDL.LU R3, [R1+0x4e80] ;  /* 0x004e800001037983 */ /* 0x001ee80000300800 */
[----:B------:R-:W4:Y:S04]  /*48060*/  LDL R4, [R1+0x34a8] ;  /* 0x0034a80001047983 */ /* 0x000f280000100800 */
[----:B------:R-:W4:Y:S01]  /*48070*/  LDL R5, [R1+0x34ac] ;  /* 0x0034ac0001057983 */ /* 0x000f220000100800 */
[----:B--2---:R-:W-:-:S02]  /*48080*/  PRMT R61, RZ, 0x7610, R61 ;  /* 0x00007610ff3d7816 */ /* 0x004fc4000000003d */
[----:B----4-:R-:W-:-:S04]  /*48090*/  @!P4 LOP3.LUT R5, R5, R4, RZ, 0x3c, !PT ;  /* 0x000000040505c212 */ /* 0x010fc800078e3cff */
[----:B------:R-:W-:-:S04]  /*480a0*/  @!P4 LOP3.LUT R4, R5, R4, RZ, 0x3c, !PT ;  /* 0x000000040504c212 */ /* 0x000fc800078e3cff */
[----:B------:R-:W-:-:S05]  /*480b0*/  @!P4 LOP3.LUT R5, R5, R4, RZ, 0x3c, !PT ;  /* 0x000000040505c212 */ /* 0x000fca00078e3cff */
[----:B------:R-:W2:Y:S04]  /*480c0*/  @!P4 LDG.E.U16 R61, desc[UR6][R4.64] ;  /* 0x00000006043dc981 */ /* 0x000ea8000c1e1500 */
        /* <DEDUP_REMOVED lines=3604> */
[----:B------:R-:W-:-:S02]  /*56210*/  PRMT R59, RZ, 0x7610, R59 ;  /* 0x00007610ff3b7816 */ /* 0x000fc4000000003b */
[----:B----4-:R-:W-:-:S04]  /*56220*/  @!P5 LOP3.LUT R5, R5, R4, RZ, 0x3c, !PT ;  /* 0x000000040505d212 */ /* 0x010fc800078e3cff */
[----:B------:R-:W-:-:S04]  /*56230*/  @!P5 LOP3.LUT R4, R5, R4, RZ, 0x3c, !PT ;  /* 0x000000040504d212 */ /* 0x000fc800078e3cff */
[----:B------:R-:W-:-:S05]  /*56240*/  @!P5 LOP3.LUT R5, R5, R4, RZ, 0x3c, !PT ;  /* 0x000000040505d212 */ /* 0x000fca00078e3cff */
[----:B------:R0:W4:Y:S04]  /*56250*/  @!P5 LDG.E.U16 R59, desc[UR6][R4.64] ;  /* 0x00000006043bd981 */ /* 0x000128000c1e1500 */
[----:B------:R-:W0:Y:S04]  /*56260*/  LDL R4, [R1+0x2830] ;  /* 0x0028300001047983 */ /* 0x000e280000100800 */
[----:B------:R-:W0:Y:S01]  /*56270*/  LDL R5, [R1+0x2834] ;  /* 0x0028340001057983 */ /* 0x000e220000100800 */
[----:B---3--:R-:W-:Y:S02]  /*56280*/  PRMT R3, RZ, 0x7610, R3 ;  /* 0x00007610ff037816 */ /* 0x008fe40000000003 */
[----:B0-----:R-:W-:-:S04]  /*56290*/  @!P2 LOP3.LUT R5, R5, R4, RZ, 0x3c, !PT ;  /* 0x000000040505a212 */ /* 0x001fc800078e3cff */
[----:B------:R-:W-:-:S04]  /*562a0*/  @!P2 LOP3.LUT R4, R5, R4, RZ, 0x3c, !PT ;  /* 0x000000040504a212 */ /* 0x000fc800078e3cff */
[----:B------:R-:W-:-:S05]  /*562b0*/  @!P2 LOP3.LUT R5, R5, R4, RZ, 0x3c, !PT ;  /* 0x000000040505a212 */ /* 0x000fca00078e3cff */
[----:B------:R-:W3:Y:S04]  /*562c0*/  @!P2 LDG.E.U16 R3, desc[UR6][R4.64] ;  /* 0x000000060403a981 */ /* 0x000ee8000c1e1500 */
[----:B----4-:R-:W-:Y:S04]  /*562d0*/  STL [R1+0x4028], R59 ;  /* 0x0040283b01007387 */ /* 0x010fe80000100800 */
        /* <DEDUP_REMOVED lines=110> */
[----:B------:R-:W-:Y:S02]  /*569c0*/  PRMT R55, RZ, 0x7610, R55 ;  /* 0x00007610ff377816 */ /* 0x000fe40000000037 */
[----:B0-----:R-:W-:-:S04]  /*569d0*/  @!P3 LOP3.LUT R5, R5, R4, RZ, 0x3c, !PT ;  /* 0x000000040505b212 */ /* 0x001fc800078e3cff */
[----:B------:R-:W-:-:S04]  /*569e0*/  @!P3 LOP3.LUT R4, R5, R4, RZ, 0x3c, !PT ;  /* 0x000000040504b212 */ /* 0x000fc800078e3cff */
[----:B------:R-:W-:Y:S01]  /*569f0*/  @!P3 LOP3.LUT R5, R5, R4, RZ, 0x3c, !PT ;  /* 0x000000040505b212 */ /* 0x000fe200078e3cff */
[----:B----4-:R-:W-:Y:S04]  /*56a00*/  STL [R1+0x402c], R57 ;  /* 0x00402c3901007387 */ /* 0x010fe80000100800 */
[----:B------:R0:W4:Y:S04]  /*56a10*/  @!P3 LDG.E.U16 R55, desc[UR6][R4.64] ;  /* 0x000000060437b981 */ /* 0x000128000c1e1500 */
[----:B------:R-:W0:Y:S04]  /*56a20*/  LDL R4, [R1+0x27c0] ;  /* 0x0027c00001047983 */ /* 0x000e280000100800 */
[----:B------:R-:W0:Y:S01]  /*56a30*/  LDL R5, [R1+0x27c4] ;  /* 0x0027c40001057983 */ /* 0x000e220000100800 */
[----:B------:R-:W-:-:S02]  /*56a40*/  PRMT R53, RZ, 0x7610, R53 ;  /* 0x00007610ff357816 */ /* 0x000fc40000000035 */
        /* <DEDUP_REMOVED lines=15> */
[----:B---3--:R-:W-:-:S02]  /*56b40*/  PRMT R3, RZ, 0x7610, R3 ;  /* 0x00007610ff037816 */ /* 0x008fc40000000003 */
        /* <DEDUP_REMOVED lines=1347> */
[----:B--2---:R-:W-:Y:S02]  /*5bf80*/  PRMT R61, RZ, 0x7610, R61 ;  /* 0x00007610ff3d7816 */ /* 0x004fe4000000003d */
[----:B0-----:R-:W-:-:S04]  /*5bf90*/  @!P3 LOP3.LUT R5, R5, R4, RZ, 0x3c, !PT ;  /* 0x000000040505b212 */ /* 0x001fc800078e3cff */
        /* <DEDUP_REMOVED lines=942> */
[----:B------:R-:W4:Y:S02]  /*5fa80*/  LDL R5, [R1+0x1f84] ;  /* 0x001f840001057983 */ /* 0x000f240000100800 */
[----:B----4-:R-:W-:-:S02]  /*5fa90*/  @!P4 LOP3.LUT R5, R5, R4, RZ, 0x3c, !PT ;  /* 0x000000040505c212 */ /* 0x010fc400078e3cff */
[----:B--2---:R-:W-:Y:S02]  /*5faa0*/  PRMT R61, RZ, 0x7610, R61 ;  /* 0x00007610ff3d7816 */ /* 0x004fe4000000003d */
        /* <DEDUP_REMOVED lines=2125> */
[----:B----4-:R0:W-:Y:S04]  /*67f80*/  STL [R1+0xd0], R60 ;  /* 0x0000d03c01007387 */ /* 0x0101e80000100800 */
[----:B0-----:R-:W4:Y:S04]  /*67f90*/  LDL R60, [R1+0x17fc] ;  /* 0x0017fc00013c7983 */ /* 0x001f280000100800 */
[----:B--2---:R0:W-:Y:S04]  /*67fa0*/  STL [R1+0xcc], R61 ;  /* 0x0000cc3d01007387 */ /* 0x0041e80000100800 */
[----:B0-----:R-:W2:Y:S04]  /*67fb0*/  LDL.LU R61, [R1+0x40d8] ;  /* 0x0040d800013d7983 */ /* 0x001ea80000300800 */
[----:B------:R-:W3:Y:S04]  /*67fc0*/  LDL R4, [R1+0x1818] ;  /* 0x0018180001047983 */ /* 0x000ee80000100800 */
[----:B------:R-:W3:Y:S02]  /*67fd0*/  LDL R5, [R1+0x181c] ;  /* 0x00181c0001057983 */ /* 0x000ee40000100800 */
[----:B---3--:R-:W-:-:S02]  /*67fe0*/  @!P5 LOP3.LUT R5, R5, R4, RZ, 0x3c, !PT ;  /* 0x000000040505d212 */ /* 0x008fc400078e3cff */
[----:B--2---:R-:W-:Y:S02]  /*67ff0*/  PRMT R61, RZ, 0x7610, R61 ;  /* 0x00007610ff3d7816 */ /* 0x004fe4000000003d */
[----:B------:R-:W-:-:S04]  /*68000*/  @!P5 LOP3.LUT R4, R5, R4, RZ, 0x3c, !PT ;  /* 0x000000040504d212 */ /* 0x000fc800078e3cff */
[----:B------:R-:W-:-:S05]  /*68010*/  @!P5 LOP3.LUT R5, R5, R4, RZ, 0x3c, !PT ;  /* 0x000000040505d212 */ /* 0x000fca00078e3cff */
[----:B------:R-:W2:Y:S04]  /*68020*/  @!P5 LDG.E.U16 R61, desc[UR6][R4.64] ;  /* 0x00000006043dd981 */ /* 0x000ea8000c1e1500 */
        /* <DEDUP_REMOVED lines=26> */
[----:B------:R-:W2:Y:S01]  /*681d0*/  @!P4 LDG.E.U16 R61, desc[UR6][R4.64] ;  /* 0x00000006043dc981 */ /* 0x000ea2000c1e1500 */
[----:B------:R-:W-:-:S03]  /*681e0*/  PRMT R52, RZ, 0x7610, R52 ;  /* 0x00007610ff347816 */ /* 0x000fc60000000034 */
[----:B--2---:R0:W-:Y:S04]  /*681f0*/  STL [R1+0xbc], R61 ;  /* 0x0000bc3d01007387 */ /* 0x0041e80000100800 */
[----:B0-----:R-:W2:Y:S04]  /*68200*/  LDL.LU R61, [R1+0x40c8] ;  /* 0x0040c800013d7983 */ /* 0x001ea80000300800 */
[----:B------:R-:W3:Y:S01]  /*68210*/  LDL R5, [R1+0x17f8] ;  /* 0x0017f80001057983 */ /* 0x000ee20000100800 */
[----:B----4-:R-:W-:-:S03]  /*68220*/  @!P5 IMAD.MOV.U32 R4, RZ, RZ, R60 ;  /* 0x000000ffff04d224 */ /* 0x010fc600078e003c */
[----:B------:R-:W4:Y:S04]  /*68230*/  LDL R60, [R1+0x17c8] ;  /* 0x0017c800013c7983 */ /* 0x000f280000100800 */
[----:B---3--:R0:W3:Y:S04]  /*68240*/  @!P5 LDG.E.U16 R52, desc[UR6][R4.64] ;  /* 0x000000060434d981 */ /* 0x0080e8000c1e1500 */
[----:B------:R-:W0:Y:S04]  /*68250*/  LDL R4, [R1+0x17f0] ;  /* 0x0017f00001047983 */ /* 0x000e280000100800 */
[----:B------:R-:W0:Y:S01]  /*68260*/  LDL R5, [R1+0x17f4] ;  /* 0x0017f40001057983 */ /* 0x000e220000100800 */
[----:B--2---:R-:W-:-:S02]  /*68270*/  PRMT R61, RZ, 0x7610, R61 ;  /* 0x00007610ff3d7816 */ /* 0x004fc4000000003d */
[----:B0-----:R-:W-:-:S04]  /*68280*/  @!P2 LOP3.LUT R5, R5, R4, RZ, 0x3c, !PT ;  /* 0x000000040505a212 */ /* 0x001fc800078e3cff */
[----:B------:R-:W-:-:S04]  /*68290*/  @!P2 LOP3.LUT R4, R5, R4, RZ, 0x3c, !PT ;  /* 0x000000040504a212 */ /* 0x000fc800078e3cff */
[----:B------:R-:W-:-:S05]  /*682a0*/  @!P2 LOP3.LUT R5, R5, R4, RZ, 0x3c, !PT ;  /* 0x000000040505a212 */ /* 0x000fca00078e3cff */
[----:B------:R-:W2:Y:S04]  /*682b0*/  @!P2 LDG.E.U16 R61, desc[UR6][R4.64] ;  /* 0x00000006043da981 */ /* 0x000ea8000c1e1500 */
[----:B---3--:R0:W-:Y:S04]  /*682c0*/  STL [R1+0xb8], R52 ;  /* 0x0000b83401007387 */ /* 0x0081e80000100800 */
[----:B0-----:R-:W3:Y:S04]  /*682d0*/  LDL R52, [R1+0x17cc] ;  /* 0x0017cc0001347983 */ /* 0x001ee80000100800 */
        /* <DEDUP_REMOVED lines=33> */
[----:B------:R3:W2:Y:S01]  /*684f0*/  @!P2 LDG.E.U16 R61, desc[UR6][R4.64] ;  /* 0x00000006043da981 */ /* 0x0006a2000c1e1500 */
[----:B------:R-:W-:-:S03]  /*68500*/  PRMT R59, RZ, 0x7610, R59 ;  /* 0x00007610ff3b7816 */ /* 0x000fc6000000003b */
[----:B----4-:R0:W-:Y:S01]  /*68510*/  STL [R1+0xa8], R2 ;  /* 0x0000a80201007387 */ /* 0x0101e20000100800 */
[----:B---3--:R-:W-:Y:S01]  /*68520*/  @!P3 IMAD.MOV.U32 R4, RZ, RZ, R52 ;  /* 0x000000ffff04b224 */ /* 0x008fe200078e0034 */
[----:B------:R-:W-:Y:S02]  /*68530*/  @!P3 MOV R5, R60 ;  /* 0x0000003c0005b202 */ /* 0x000fe40000000f00 */
[----:B0-----:R-:W3:Y:S04]  /*68540*/  LDL.LU R2, [R1+0x1788] ;  /* 0x0017880001027983 */ /* 0x001ee80000300800 */
[----:B------:R0:W4:Y:S04]  /*68550*/  @!P3 LDG.E.U16 R59, desc[UR6][R4.64] ;  /* 0x00000006043bb981 */ /* 0x000128000c1e1500 */
[----:B--2---:R1:W-:Y:S04]  /*68560*/  STL [R1+0xa4], R61 ;  /* 0x0000a43d01007387 */ /* 0x0043e80000100800 */
[----:B-1----:R-:W2:Y:S04]  /*68570*/  LDL.LU R61, [R1+0x40b8] ;  /* 0x0040b800013d7983 */ /* 0x002ea80000300800 */
[----:B------:R-:W0:Y:S04]  /*68580*/  LDL R4, [R1+0x17c0] ;  /* 0x0017c00001047983 */ /* 0x000e280000100800 */
[----:B------:R-:W0:Y:S04]  /*68590*/  LDL R5, [R1+0x17c4] ;  /* 0x0017c40001057983 */ /* 0x000e280000100800 */
[----:B------:R-:W3:Y:S04]  /*685a0*/  LDL R60, [R1+0x17a0] ;  /* 0x0017a000013c7983 */ /* 0x000ee80000100800 */
[----:B------:R-:W3:Y:S01]  /*685b0*/  LDL R52, [R1+0x17a4] ;  /* 0x0017a40001347983 */ /* 0x000ee20000100800 */
[----:B0-----:R-:W-:-:S02]  /*685c0*/  @!P4 LOP3.LUT R5, R5, R4, RZ, 0x3c, !PT ;  /* 0x000000040505c212 */ /* 0x001fc400078e3cff */
[----:B--2---:R-:W-:Y:S02]  /*685d0*/  PRMT R61, RZ, 0x7610, R61 ;  /* 0x00007610ff3d7816 */ /* 0x004fe4000000003d */
[----:B------:R-:W-:-:S04]  /*685e0*/  @!P4 LOP3.LUT R4, R5, R4, RZ, 0x3c, !PT ;  /* 0x000000040504c212 */ /* 0x000fc800078e3cff */
[----:B------:R-:W-:-:S05]  /*685f0*/  @!P4 LOP3.LUT R5, R5, R4, RZ, 0x3c, !PT ;  /* 0x000000040505c212 */ /* 0x000fca00078e3cff */
[----:B------:R-:W2:Y:S04]  /*68600*/  @!P4 LDG.E.U16 R61, desc[UR6][R4.64] ;  /* 0x00000006043dc981 */ /* 0x000ea8000c1e1500 */
[----:B----4-:R0:W-:Y:S04]  /*68610*/  STL [R1+0xa0], R59 ;  /* 0x0000a03b01007387 */ /* 0x0101e80000100800 */
[----:B0-----:R-:W4:Y:S04]  /*68620*/  LDL.LU R59, [R1+0x178c] ;  /* 0x00178c00013b7983 */ /* 0x001f280000300800 */
        /* <DEDUP_REMOVED lines=12> */
[----:B------:R-:W3:Y:S01]  /*686f0*/  LDL R5, [R1+0x17b4] ;  /* 0x0017b40001057983 */ /* 0x000ee20000100800 */
[----:B------:R-:W-:-:S02]  /*68700*/  PRMT R0, RZ, 0x7610, R0 ;  /* 0x00007610ff007816 */ /* 0x000fc40000000000 */
[----:B---3--:R-:W-:-:S04]  /*68710*/  @!P2 LOP3.LUT R5, R5, R4, RZ, 0x3c, !PT ;  /* 0x000000040505a212 */ /* 0x008fc800078e3cff */
[----:B------:R-:W-:-:S04]  /*68720*/  @!P2 LOP3.LUT R4, R5, R4, RZ, 0x3c, !PT ;  /* 0x000000040504a212 */ /* 0x000fc800078e3cff */
[----:B------:R-:W-:-:S05]  /*68730*/  @!P2 LOP3.LUT R5, R5, R4, RZ, 0x3c, !PT ;  /* 0x000000040505a212 */ /* 0x000fca00078e3cff */
[----:B------:R-:W3:Y:S04]  /*68740*/  @!P2 LDG.E.U16 R0, desc[UR6][R4.64] ;  /* 0x000000060400a981 */ /* 0x000ee8000c1e1500 */
[----:B---3--:R-:W-:Y:S04]  /*68750*/  STL [R1+0x94], R0 ;  /* 0x0000940001007387 */ /* 0x008fe80000100800 */
[----:B------:R-:W3:Y:S04]  /*68760*/  LDL R4, [R1+0x17a8] ;  /* 0x0017a80001047983 */ /* 0x000ee80000100800 */
[----:B------:R-:W3:Y:S01]  /*68770*/  LDL R5, [R1+0x17ac] ;  /* 0x0017ac0001057983 */ /* 0x000ee20000100800 */
[----:B--2---:R-:W-:-:S02]  /*68780*/  PRMT R61, RZ, 0x7610, R61 ;  /* 0x00007610ff3d7816 */ /* 0x004fc4000000003d */
[----:B---3--:R-:W-:-:S04]  /*68790*/  @!P3 LOP3.LUT R5, R5, R4, RZ, 0x3c, !PT ;  /* 0x000000040505b212 */ /* 0x008fc800078e3cff */
[----:B------:R-:W-:-:S04]  /*687a0*/  @!P3 LOP3.LUT R4, R5, R4, RZ, 0x3c, !PT ;  /* 0x000000040504b212 */ /* 0x000fc800078e3cff */
[----:B------:R-:W-:-:S05]  /*687b0*/  @!P3 LOP3.LUT R5, R5, R4, RZ, 0x3c, !PT ;  /* 0x000000040505b212 */ /* 0x000fca00078e3cff */
[----:B------:R0:W2:Y:S01]  /*687c0*/  @!P3 LDG.E.U16 R61, desc[UR6][R4.64] ;  /* 0x00000006043db981 */ /* 0x0000a2000c1e1500 */
[----:B------:R-:W-:Y:S01]  /*687d0*/  PRMT R40, RZ, 0x7610, R40 ;  /* 0x00007610ff287816 */ /* 0x000fe20000000028 */
[----:B0-----:R-:W-:Y:S02]  /*687e0*/  @!P4 IMAD.MOV.U32 R4, RZ, RZ, R52 ;  /* 0x000000ffff04c224 */ /* 0x001fe400078e0034 */
[----:B------:R-:W-:-:S05]  /*687f0*/  @!P4 IMAD.MOV.U32 R5, RZ, RZ, R60 ;  /* 0x000000ffff05c224 */ /* 0x000fca00078e003c */
[----:B------:R-:W3:Y:S04]  /*68800*/  @!P4 LDG.E.U16 R40, desc[UR6][R4.64] ;  /* 0x000000060428c981 */ /* 0x000ee8000c1e1500 */
[----:B--2---:R0:W-:Y:S04]  /*68810*/  STL [R1+0x90], R61 ;  /* 0x0000903d01007387 */ /* 0x0041e80000100800 */
[----:B0-----:R-:W2:Y:S04]  /*68820*/  LDL.LU R61, [R1+0x1778] ;  /* 0x00177800013d7983 */ /* 0x001ea80000300800 */
[----:B------:R-:W4:Y:S04]  /*68830*/  LDL R4, [R1+0x1798] ;  /* 0x0017980001047983 */ /* 0x000f280000100800 */
[----:B------:R-:W4:Y:S01]  /*68840*/  LDL R5, [R1+0x179c] ;  /* 0x00179c0001057983 */ /* 0x000f220000100800 */
[----:B------:R-:W-:-:S03]  /*68850*/  PRMT R56, RZ, 0x7610, R56 ;  /* 0x00007610ff387816 */ /* 0x000fc60000000038 */
[----:B------:R-:W2:Y:S04]  /*68860*/  LDL R52, [R1+0x3cd8] ;  /* 0x003cd80001347983 */ /* 0x000ea80000100800 */
[----:B------:R-:W2:Y:S04]  /*68870*/  LDL.LU R60, [R1+0x177c] ;  /* 0x00177c00013c7983 */ /* 0x000ea80000300800 */
[----:B---3--:R0:W-:Y:S01]  /*68880*/  STL [R1+0x8c], R40 ;  /* 0x00008c2801007387 */ /* 0x0081e20000100800 */
[----:B----4-:R-:W-:-:S04]  /*68890*/  @!P5 LOP3.LUT R5, R5, R4, RZ, 0x3c, !PT ;  /* 0x000000040505d212 */ /* 0x010fc800078e3cff */
[----:B------:R-:W-:-:S04]  /*688a0*/  @!P5 LOP3.LUT R4, R5, R4, RZ, 0x3c, !PT ;  /* 0x000000040504d212 */ /* 0x000fc800078e3cff */
[----:B------:R-:W-:-:S05]  /*688b0*/  @!P5 LOP3.LUT R5, R5, R4, RZ, 0x3c, !PT ;  /* 0x000000040505d212 */ /* 0x000fca00078e3cff */
[----:B------:R1:W3:Y:S04]  /*688c0*/  @!P5 LDG.E.U16 R56, desc[UR6][R4.64] ;  /* 0x000000060438d981 */ /* 0x0002e8000c1e1500 */
[----:B------:R-:W1:Y:S04]  /*688d0*/  LDL R4, [R1+0x1794] ;  /* 0x0017940001047983 */ /* 0x000e680000100800 */
[----:B------:R-:W1:Y:S01]  /*688e0*/  LDL R5, [R1+0x3ce4] ;  /* 0x003ce40001057983 */ /* 0x000e620000100800 */
[----:B------:R-:W-:Y:S01]  /*688f0*/  PRMT R3, RZ, 0x7610, R3 ;  /* 0x00007610ff037816 */ /* 0x000fe20000000003 */
[----:B------:R-:W4:Y:S01]  /*68900*/  S2R R0, SR_TID.X ;  /* 0x0000000000007919 */ /* 0x000f220000002100 */
[----:B-1----:R-:W-:-:S04]  /*68910*/  @!P2 LOP3.LUT R5, R5, R4, RZ, 0x3c, !PT ;  /* 0x000000040505a212 */ /* 0x002fc800078e3cff */
[----:B------:R-:W-:-:S04]  /*68920*/  @!P2 LOP3.LUT R4, R5, R4, RZ, 0x3c, !PT ;  /* 0x000000040504a212 */ /* 0x000fc800078e3cff */
[----:B------:R-:W-:-:S05]  /*68930*/  @!P2 LOP3.LUT R5, R5, R4, RZ, 0x3c, !PT ;  /* 0x000000040505a212 */ /* 0x000fca00078e3cff */
[----:B------:R-:W2:Y:S01]  /*68940*/  @!P2 LDG.E.U16 R3, desc[UR6][R4.64] ;  /* 0x000000060403a981 */ /* 0x000ea2000c1e1500 */
[----:B----4-:R-:W-:-:S05]  /*68950*/  LOP3.LUT R0, R0, 0x1f, RZ, 0xc0, !PT ;  /* 0x0000001f00007812 */ /* 0x010fca00078ec0ff */
[----:B------:R-:W-:Y:S01]  /*68960*/  IMAD.SHL.U32 R0, R0, 0x2, RZ ;  /* 0x0000000200007824 */ /* 0x000fe200078e00ff */
[----:B---3--:R1:W-:Y:S04]  /*68970*/  STL [R1+0x88], R56 ;  /* 0x0000883801007387 */ /* 0x0083e80000100800 */
[----:B0-----:R-:W-:-:S05]  /*68980*/  LOP3.LUT R40, R0, 0x30, RZ, 0x3c, !PT ;  /* 0x0000003000287812 */ /* 0x001fca00078e3cff */
[----:B------:R0:W-:Y:S04]  /*68990*/  STS.U16 [R40+UR4+0x10980], R2 ;  /* 0x0109800228007988 */ /* 0x0001e80008000404 */
[----:B-1----:R-:W3:Y:S04]  /*689a0*/  LDL R56, [R1+0x3cd0] ;  /* 0x003cd00001387983 */ /* 0x002ee80000100800 */
        /* <DEDUP_REMOVED lines=10> */
[----:B------:R0:W-:Y:S04]  /*68a50*/  STS.U16 [R40+UR4+0x109c0], R59 ;  /* 0x0109c03b28007988 */ /* 0x0001e80008000404 */
[----:B0-----:R-:W3:Y:S04]  /*68a60*/  LDL.LU R59, [R1+0x1774] ;  /* 0x00177400013b7983 */ /* 0x001ee80000300800 */
[----:B--2---:R0:W-:Y:S04]  /*68a70*/  STL [R1+0x80], R3 ;  /* 0x0000800301007387 */ /* 0x0041e80000100800 */
[----:B0-----:R-:W2:Y:S04]  /*68a80*/  LDL.LU R3, [R1+0x40a8] ;  /* 0x0040a80001037983 */ /* 0x001ea80000300800 */
[----:B------:R-:W4:Y:S04]  /*68a90*/  LDL.LU R4, [R1+0x1780] ;  /* 0x0017800001047983 */ /* 0x000f280000300800 */
[----:B------:R-:W3:Y:S01]  /*68aa0*/  LDL R5, [R1+0x3cd4] ;  /* 0x003cd40001057983 */ /* 0x000ee20000100800 */
[----:B--2---:R-:W-:-:S03]  /*68ab0*/  PRMT R3, RZ, 0x7610, R3 ;  /* 0x00007610ff037816 */ /* 0x004fc60000000003 */
[----:B----4-:R0:W-:Y:S02]  /*68ac0*/  STS.U16 [R40+UR4+0x10bc0], R4 ;  /* 0x010bc00428007988 */ /* 0x0101e40008000404 */
[----:B0-----:R-:W-:Y:S02]  /*68ad0*/  @!P4 IMAD.MOV.U32 R4, RZ, RZ, R52 ;  /* 0x000000ffff04c224 */ /* 0x001fe400078e0034 */
[----:B------:R-:W2:Y:S04]  /*68ae0*/  LDL.LU R52, [R1+0x1768] ;  /* 0x0017680001347983 */ /* 0x000ea80000300800 */
[----:B---3--:R-:W3:Y:S04]  /*68af0*/  @!P4 LDG.E.U16 R3, desc[UR6][R4.64] ;  /* 0x000000060403c981 */ /* 0x008ee8000c1e1500 */
[----:B---3--:R0:W-:Y:S04]  /*68b00*/  STL [R1+0x7c], R3 ;  /* 0x00007c0301007387 */ /* 0x0081e80000100800 */
[----:B0-----:R-:W3:Y:S04]  /*68b10*/  LDL.LU R3, [R1+0x40a4] ;  /* 0x0040a40001037983 */ /* 0x001ee80000300800 */
[----:B------:R-:W4:Y:S04]  /*68b20*/  LDL.LU R4, [R1+0x1784] ;  /* 0x0017840001047983 */ /* 0x000f280000300800 */
[----:B------:R-:W2:Y:S01]  /*68b30*/  LDL R5, [R1+0x3ccc] ;  /* 0x003ccc0001057983 */ /* 0x000ea20000100800 */
[----:B------:R-:W-:-:S03]  /*68b40*/  PRMT R57, RZ, 0x7610, R57 ;  /* 0x00007610ff397816 */ /* 0x000fc60000000039 */
[----:B----4-:R0:W-:Y:S02]  /*68b50*/  STS.U16 [R40+UR4+0x10b80], R4 ;  /* 0x010b800428007988 */ /* 0x0101e40008000404 */
[----:B0-----:R-:W-:Y:S02]  /*68b60*/  @!P5 IMAD.MOV.U32 R4, RZ, RZ, R56 ;  /* 0x000000ffff04d224 */ /* 0x001fe400078e0038 */
[----:B------:R-:W4:Y:S04]  /*68b70*/  LDL.LU R56, [R1+0x176c] ;  /* 0x00176c0001387983 */ /* 0x000f280000300800 */
[----:B--2---:R0:W2:Y:S04]  /*68b80*/  @!P5 LDG.E.U16 R57, desc[UR6][R4.64] ;  /* 0x000000060439d981 */ /* 0x0040a8000c1e1500 */
[----:B------:R-:W0:Y:S04]  /*68b90*/  LDL R4, [R1+0x3cc8] ;  /* 0x003cc80001047983 */ /* 0x000e280000100800 */
[----:B------:R-:W0:Y:S01]  /*68ba0*/  LDL R5, [R1+0x3d04] ;  /* 0x003d040001057983 */ /* 0x000e220000100800 */
[----:B---3--:R-:W-:-:S02]  /*68bb0*/  PRMT R3, RZ, 0x7610, R3 ;  /* 0x00007610ff037816 */ /* 0x008fc40000000003 */
[----:B0-----:R-:W-:-:S04]  /*68bc0*/  @!P2 LOP3.LUT R5, R5, R4, RZ, 0x3c, !PT ;  /* 0x000000040505a212 */ /* 0x001fc800078e3cff */
[----:B------:R-:W-:-:S04]  /*68bd0*/  @!P2 LOP3.LUT R4, R5, R4, RZ, 0x3c, !PT ;  /* 0x000000040504a212 */ /* 0x000fc800078e3cff */
[----:B------:R-:W-:-:S05]  /*68be0*/  @!P2 LOP3.LUT R5, R5, R4, RZ, 0x3c, !PT ;  /* 0x000000040505a212 */ /* 0x000fca00078e3cff */
[----:B------:R-:W3:Y:S04]  /*68bf0*/  @!P2 LDG.E.U16 R3, desc[UR6][R4.64] ;  /* 0x000000060403a981 */ /* 0x000ee8000c1e1500 */
[----:B--2---:R0:W-:Y:S04]  /*68c00*/  STL [R1+0x78], R57 ;  /* 0x0000783901007387 */ /* 0x0041e80000100800 */
[----:B------:R1:W-:Y:S04]  /*68c10*/  STS.U16 [R40+UR4+0x10d80], R61 ;  /* 0x010d803d28007988 */ /* 0x0003e80008000404 */
[----:B0-----:R-:W2:Y:S04]  /*68c20*/  LDL R57, [R1+0x3cf0] ;  /* 0x003cf00001397983 */ /* 0x001ea80000100800 */
[----:B-1----:R-:W4:Y:S04]  /*68c30*/  LDL.LU R61, [R1+0x1760] ;  /* 0x00176000013d7983 */ /* 0x002f280000300800 */
[----:B---3--:R0:W-:Y:S04]  /*68c40*/  STL [R1+0x74], R3 ;  /* 0x0000740301007387 */ /* 0x0081e80000100800 */
[----:B0-----:R-:W3:Y:S04]  /*68c50*/  LDL.LU R3, [R1+0x40a0] ;  /* 0x0040a00001037983 */ /* 0x001ee80000300800 */
[----:B------:R-:W2:Y:S04]  /*68c60*/  LDL R4, [R1+0x3cfc] ;  /* 0x003cfc0001047983 */ /* 0x000ea80000100800 */
[----:B------:R-:W2:Y:S02]  /*68c70*/  LDL R5, [R1+0x3d00] ;  /* 0x003d000001057983 */ /* 0x000ea40000100800 */
[----:B--2---:R-:W-:-:S02]  /*68c80*/  @!P3 LOP3.LUT R5, R5, R4, RZ, 0x3c, !PT ;  /* 0x000000040505b212 */ /* 0x004fc400078e3cff */
[----:B---3--:R-:W-:Y:S02]  /*68c90*/  PRMT R3, RZ, 0x7610, R3 ;  /* 0x00007610ff037816 */ /* 0x008fe40000000003 */
[----:B------:R-:W-:-:S04]  /*68ca0*/  @!P3 LOP3.LUT R4, R5, R4, RZ, 0x3c, !PT ;  /* 0x000000040504b212 */ /* 0x000fc800078e3cff */
[----:B------:R-:W-:-:S05]  /*68cb0*/  @!P3 LOP3.LUT R5, R5, R4, RZ, 0x3c, !PT ;  /* 0x000000040505b212 */ /* 0x000fca00078e3cff */
[----:B------:R-:W2:Y:S04]  /*68cc0*/  @!P3 LDG.E.U16 R3, desc[UR6][R4.64] ;  /* 0x000000060403b981 */ /* 0x000ea8000c1e1500 */
[----:B------:R0:W-:Y:S04]  /*68cd0*/  STS.U16 [R40+UR4+0x10dc0], R60 ;  /* 0x010dc03c28007988 */ /* 0x0001e80008000404 */
[----:B0-----:R-:W3:Y:S04]  /*68ce0*/  LDL.LU R60, [R1+0x1764] ;  /* 0x00176400013c7983 */ /* 0x001ee80000300800 */
[----:B--2---:R0:W-:Y:S04]  /*68cf0*/  STL [R1+0x70], R3 ;  /* 0x0000700301007387 */ /* 0x0041e80000100800 */
[----:B0-----:R-:W2:Y:S04]  /*68d00*/  LDL.LU R3, [R1+0x409c] ;  /* 0x00409c0001037983 */ /* 0x001ea80000300800 */
[----:B------:R-:W4:Y:S04]  /*68d10*/  LDL R4, [R1+0x3cf4] ;  /* 0x003cf40001047983 */ /* 0x000f280000100800 */
[----:B------:R-:W4:Y:S04]  /*68d20*/  LDL R5, [R1+0x3cf8] ;  /* 0x003cf80001057983 */ /* 0x000f280000100800 */
[----:B------:R0:W-:Y:S04]  /*68d30*/  STS.U16 [R40+UR4+0x10fc0], R2 ;  /* 0x010fc00228007988 */ /* 0x0001e80008000404 */
[----:B0-----:R-:W3:Y:S01]  /*68d40*/  LDL.LU R2, [R1+0x1758] ;  /* 0x0017580001027983 */ /* 0x001ee20000300800 */
[----:B----4-:R-:W-:-:S02]  /*68d50*/  @!P4 LOP3.LUT R5, R5, R4, RZ, 0x3c, !PT ;  /* 0x000000040505c212 */ /* 0x010fc400078e3cff */
[----:B--2---:R-:W-:Y:S02]  /*68d60*/  PRMT R3, RZ, 0x7610, R3 ;  /* 0x00007610ff037816 */ /* 0x004fe40000000003 */
[----:B------:R-:W-:-:S04]  /*68d70*/  @!P4 LOP3.LUT R4, R5, R4, RZ, 0x3c, !PT ;  /* 0x000000040504c212 */ /* 0x000fc800078e3cff */
[----:B------:R-:W-:-:S05]  /*68d80*/  @!P4 LOP3.LUT R5, R5, R4, RZ, 0x3c, !PT ;  /* 0x000000040505c212 */ /* 0x000fca00078e3cff */
[----:B------:R0:W2:Y:S04]  /*68d90*/  @!P4 LDG.E.U16 R3, desc[UR6][R4.64] ;  /* 0x000000060403c981 */ /* 0x0000a8000c1e1500 */
[----:B------:R-:W4:Y:S01]  /*68da0*/  LDL R5, [R1+0x3cec] ;  /* 0x003cec0001057983 */ /* 0x000f220000100800 */
[----:B------:R-:W-:Y:S01]  /*68db0*/  PRMT R48, RZ, 0x7610, R48 ;  /* 0x00007610ff307816 */ /* 0x000fe20000000030 */
[----:B0-----:R-:W-:Y:S02]  /*68dc0*/  @!P5 IMAD.MOV.U32 R4, RZ, RZ, R57 ;  /* 0x000000ffff04d224 */ /* 0x001fe400078e0039 */
[----:B------:R-:W-:Y:S04]  /*68dd0*/  STS.U16 [R40+UR4+0x10f80], R59 ;  /* 0x010f803b28007988 */ /* 0x000fe80008000404 */
[----:B----4-:R-:W4:Y:S04]  /*68de0*/  @!P5 LDG.E.U16 R48, desc[UR6][R4.64] ;  /* 0x000000060430d981 */ /* 0x010f28000c1e1500 */
[----:B--2---:R0:W-:Y:S04]  /*68df0*/  STL [R1+0x6c], R3 ;  /* 0x00006c0301007387 */ /* 0x0041e80000100800 */
[----:B0-----:R-:W2:Y:S04]  /*68e00*/  LDL.LU R3, [R1+0x175c] ;  /* 0x00175c0001037983 */ /* 0x001ea80000300800 */
[----:B------:R-:W3:Y:S04]  /*68e10*/  LDL R59, [R1+0x3d18] ;  /* 0x003d1800013b7983 */ /* 0x000ee80000100800 */
[----:B------:R-:W2:Y:S04]  /*68e20*/  LDL.LU R57, [R1+0x1750] ;  /* 0x0017500001397983 */ /* 0x000ea80000300800 */
[----:B----4-:R0:W-:Y:S04]  /*68e30*/  STL [R1+0x68], R48 ;  /* 0x0000683001007387 */ /* 0x0101e80000100800 */
[----:B0-----:R-:W4:Y:S04]  /*68e40*/  LDL.LU R48, [R1+0x4098] ;  /* 0x0040980001307983 */ /* 0x001f280000300800 */
[----:B------:R-:W3:Y:S04]  /*68e50*/  LDL R4, [R1+0x3ce8] ;  /* 0x003ce80001047983 */ /* 0x000ee80000100800 */
[----:B------:R-:W3:Y:S01]  /*68e60*/  LDL R5, [R1+0x3d24] ;  /* 0x003d240001057983 */ /* 0x000ee20000100800 */
[----:B------:R-:W-:-:S02]  /*68e70*/  PRMT R53, RZ, 0x7610, R53 ;  /* 0x00007610ff357816 */ /* 0x000fc40000000035 */
[----:B---3--:R-:W-:-:S04]  /*68e80*/  @!P2 LOP3.LUT R5, R5, R4, RZ, 0x3c, !PT ;  /* 0x000000040505a212 */ /* 0x008fc800078e3cff */
[----:B------:R-:W-:-:S04]  /*68e90*/  @!P2 LOP3.LUT R4, R5, R4, RZ, 0x3c, !PT ;  /* 0x000000040504a212 */ /* 0x000fc800078e3cff */
[----:B------:R-:W-:-:S05]  /*68ea0*/  @!P2 LOP3.LUT R5, R5, R4, RZ, 0x3c, !PT ;  /* 0x000000040505a212 */ /* 0x000fca00078e3cff */
[----:B------:R-:W3:Y:S04]  /*68eb0*/  @!P2 LDG.E.U16 R53, desc[UR6][R4.64] ;  /* 0x000000060435a981 */ /* 0x000ee8000c1e1500 */
[----:B------:R0:W-:Y:S04]  /*68ec0*/  STS.U16 [R40+UR4+0x11180], R52 ;  /* 0x0111803428007988 */ /* 0x0001e80008000404 */
[----:B------:R-:W-:Y:S04]  /*68ed0*/  STS.U16 [R40+UR4+0x111c0], R56 ;  /* 0x0111c03828007988 */ /* 0x000fe80008000404 */
[----:B0-----:R-:W4:Y:S04]  /*68ee0*/  LDL.LU R52, [R1+0x4094] ;  /* 0x0040940001347983 */ /* 0x001f280000300800 */
[----:B------:R-:W2:Y:S04]  /*68ef0*/  LDL R4, [R1+0x3d1c] ;  /* 0x003d1c0001047983 */ /* 0x000ea80000100800 */
[----:B------:R-:W2:Y:S04]  /*68f00*/  LDL R5, [R1+0x3d20] ;  /* 0x003d200001057983 */ /* 0x000ea80000100800 */
[----:B---3--:R0:W-:Y:S04]  /*68f10*/  STL [R1+0x64], R53 ;  /* 0x0000643501007387 */ /* 0x0081e80000100800 */
[----:B0-----:R-:W3:Y:S04]  /*68f20*/  LDL.LU R53, [R1+0x1754] ;  /* 0x0017540001357983 */ /* 0x001ee80000300800 */
[----:B------:R-:W4:Y:S01]  /*68f30*/  LDL.LU R56, [R1+0x4090] ;  /* 0x0040900001387983 */ /* 0x000f220000300800 */
[----:B--2---:R-:W-:-:S04]  /*68f40*/  @!P3 LOP3.LUT R5, R5, R4, RZ, 0x3c, !PT ;  /* 0x000000040505b212 */ /* 0x004fc800078e3cff */
[----:B------:R-:W-:-:S04]  /*68f50*/  @!P3 LOP3.LUT R4, R5, R4, RZ, 0x3c, !PT ;  /* 0x000000040504b212 */ /* 0x000fc800078e3cff */
[----:B------:R-:W-:Y:S02]  /*68f60*/  @!P3 LOP3.LUT R5, R5, R4, RZ, 0x3c, !PT ;  /* 0x000000040505b212 */ /* 0x000fe400078e3cff */
[----:B----4-:R-:W-:-:S06]  /*68f70*/  PRMT R56, RZ, 0x7610, R56 ;  /* 0x00007610ff387816 */ /* 0x010fcc0000000038 */
[----:B------:R-:W2:Y:S04]  /*68f80*/  @!P3 LDG.E.U16 R56, desc[UR6][R4.64] ;  /* 0x000000060438b981 */ /* 0x000ea8000c1e1500 */
[----:B--2---:R0:W-:Y:S04]  /*68f90*/  STL [R1+0x60], R56 ;  /* 0x0000603801007387 */ /* 0x0041e80000100800 */
[----:B0-----:R-:W2:Y:S04]  /*68fa0*/  LDL.LU R56, [R1+0x408c] ;  /* 0x00408c0001387983 */ /* 0x001ea80000300800 */
[----:B------:R-:W4:Y:S01]  /*68fb0*/  LDL R5, [R1+0x3d14] ;  /* 0x003d140001057983 */ /* 0x000f220000100800 */
[----:B------:R-:W-:Y:S01]  /*68fc0*/  @!P4 IMAD.MOV.U32 R4, RZ, RZ, R59 ;  /* 0x000000ffff04c224 */ /* 0x000fe200078e003b */
[----:B--2---:R-:W-:-:S06]  /*68fd0*/  PRMT R56, RZ, 0x7610, R56 ;  /* 0x00007610ff387816 */ /* 0x004fcc0000000038 */
[----:B----4-:R-:W2:Y:S04]  /*68fe0*/  @!P4 LDG.E.U16 R56, desc[UR6][R4.64] ;  /* 0x000000060438c981 */ /* 0x010ea8000c1e1500 */
[----:B------:R0:W-:Y:S04]  /*68ff0*/  STS.U16 [R40+UR4+0x113c0], R61 ;  /* 0x0113c03d28007988 */ /* 0x0001e80008000404 */
[----:B0-----:R-:W4:Y:S04]  /*69000*/  LDL.LU R61, [R1+0x1748] ;  /* 0x00174800013d7983 */ /* 0x001f280000300800 */
[----:B------:R-:W4:Y:S04]  /*69010*/  LDL.LU R59, [R1+0x174c] ;  /* 0x00174c00013b7983 */ /* 0x000f280000300800 */
[----:B------:R-:W-:Y:S04]  /*69020*/  STS.U16 [R40+UR4+0x11380], R60 ;  /* 0x0113803c28007988 */ /* 0x000fe80008000404 */
[----:B--2---:R0:W-:Y:S04]  /*69030*/  STL [R1+0x5c], R56 ;  /* 0x00005c3801007387 */ /* 0x0041e80000100800 */
[----:B0-----:R-:W2:Y:S04]  /*69040*/  LDL.LU R56, [R1+0x4088] ;  /* 0x0040880001387983 */ /* 0x001ea80000300800 */
[----:B------:R-:W3:Y:S04]  /*69050*/  LDL R4, [R1+0x3d0c] ;  /* 0x003d0c0001047983 */ /* 0x000ee80000100800 */
[----:B------:R-:W3:Y:S04]  /*69060*/  LDL R5, [R1+0x3d10] ;  /* 0x003d100001057983 */ /* 0x000ee80000100800 */
[----:B------:R-:W4:Y:S01]  /*69070*/  LDL.LU R60, [R1+0x4084] ;  /* 0x00408400013c7983 */ /* 0x000f220000300800 */
[----:B---3--:R-:W-:-:S02]  /*69080*/  @!P5 LOP3.LUT R5, R5, R4, RZ, 0x3c, !PT ;  /* 0x000000040505d212 */ /* 0x008fc400078e3cff */
[----:B----4-:R-:W-:Y:S02]  /*69090*/  PRMT R60, RZ, 0x7610, R60 ;  /* 0x00007610ff3c7816 */ /* 0x010fe4000000003c */
[----:B------:R-:W-:-:S04]  /*690a0*/  @!P5 LOP3.LUT R4, R5, R4, RZ, 0x3c, !PT ;  /* 0x000000040504d212 */ /* 0x000fc800078e3cff */
[----:B------:R-:W-:-:S05]  /*690b0*/  @!P5 LOP3.LUT R5, R5, R4, RZ, 0x3c, !PT ;  /* 0x000000040505d212 */ /* 0x000fca00078e3cff */
[----:B------:R-:W3:Y:S04]  /*690c0*/  @!P5 LDG.E.U16 R60, desc[UR6][R4.64] ;  /* 0x00000006043cd981 */ /* 0x000ee8000c1e1500 */
[----:B------:R-:W-:Y:S04]  /*690d0*/  STS.U16 [R40+UR4+0x11580], R2 ;  /* 0x0115800228007988 */ /* 0x000fe80008000404 */
[----:B---3--:R0:W-:Y:S04]  /*690e0*/  STL [R1+0x58], R60 ;  /* 0x0000583c01007387 */ /* 0x0081e80000100800 */
[----:B0-----:R-:W3:Y:S04]  /*690f0*/  LDL.LU R60, [R1+0x4080] ;  /* 0x00408000013c7983 */ /* 0x001ee80000300800 */
[----:B------:R-:W4:Y:S04]  /*69100*/  LDL R4, [R1+0x3d08] ;  /* 0x003d080001047983 */ /* 0x000f280000100800 */
[----:B------:R-:W4:Y:S04]  /*69110*/  LDL R5, [R1+0x3d2c] ;  /* 0x003d2c0001057983 */ /* 0x000f280000100800 */
[----:B------:R-:W2:Y:S01]  /*69120*/  LDL.LU R2, [R1+0x407c] ;  /* 0x00407c0001027983 */ /* 0x000ea20000300800 */
        /* <DEDUP_REMOVED lines=9> */
[----:B------:R-:W-:-:S03]  /*691c0*/  PRMT R47, RZ, 0x7610, R47 ;  /* 0x00007610ff2f7816 */ /* 0x000fc6000000002f */
[----:B------:R0:W-:Y:S04]  /*691d0*/  STS.U16 [R40+UR4+0x115c0], R3 ;  /* 0x0115c00328007988 */ /* 0x0001e80008000404 */
[----:B0-----:R-:W3:Y:S01]  /*691e0*/  LDL.LU R3, [R1+0x4074] ;  /* 0x0040740001037983 */ /* 0x001ee20000300800 */
[----:B----4-:R-:W-:-:S04]  /*691f0*/  @!P3 LOP3.LUT R5, R5, R4, RZ, 0x3c, !PT ;  /* 0x000000040505b212 */ /* 0x010fc800078e3cff */
[----:B------:R-:W-:-:S04]  /*69200*/  @!P3 LOP3.LUT R4, R5, R4, RZ, 0x3c, !PT ;  /* 0x000000040504b212 */ /* 0x000fc800078e3cff */
[----:B------:R-:W-:-:S05]  /*69210*/  @!P3 LOP3.LUT R5, R5, R4, RZ, 0x3c, !PT ;  /* 0x000000040505b212 */ /* 0x000fca00078e3cff */
[----:B------:R0:W4:Y:S04]  /*69220*/  @!P3 LDG.E.U16 R47, desc[UR6][R4.64] ;  /* 0x00000006042fb981 */ /* 0x000128000c1e1500 */
[----:B------:R-:W0:Y:S04]  /*69230*/  LDL R4, [R1+0x3d30] ;  /* 0x003d300001047983 */ /* 0x000e280000100800 */
[----:B------:R-:W0:Y:S01]  /*69240*/  LDL R5, [R1+0x3d3c] ;  /* 0x003d3c0001057983 */ /* 0x000e220000100800 */
[----:B------:R-:W-:-:S03]  /*69250*/  PRMT R51, RZ, 0x7610, R51 ;  /* 0x00007610ff337816 */ /* 0x000fc60000000033 */
[----:B------:R1:W-:Y:S04]  /*69260*/  STS.U16 [R40+UR4+0x117c0], R57 ;  /* 0x0117c03928007988 */ /* 0x0003e80008000404 */
[----:B-1----:R-:W2:Y:S01]  /*69270*/  LDL R57, [R1+0x3d48] ;  /* 0x003d480001397983 */ /* 0x002ea20000100800 */
[----:B0-----:R-:W-:-:S04]  /*69280*/  @!P4 LOP3.LUT R5, R5, R4, RZ, 0x3c, !PT ;  /* 0x000000040505c212 */ /* 0x001fc800078e3cff */
[----:B------:R-:W-:-:S04]  /*69290*/  @!P4 LOP3.LUT R4, R5, R4, RZ, 0x3c, !PT ;  /* 0x000000040504c212 */ /* 0x000fc800078e3cff */
[----:B------:R-:W-:Y:S01]  /*692a0*/  @!P4 LOP3.LUT R5, R5, R4, RZ, 0x3c, !PT ;  /* 0x000000040505c212 */ /* 0x000fe200078e3cff */
[----:B----4-:R0:W-:Y:S04]  /*692b0*/  STL [R1+0x50], R47 ;  /* 0x0000502f01007387 */ /* 0x0101e80000100800 */
[----:B------:R1:W4:Y:S01]  /*692c0*/  @!P4 LDG.E.U16 R51, desc[UR6][R4.64] ;  /* 0x000000060433c981 */ /* 0x000322000c1e1500 */
[----:B---3--:R-:W-:-:S03]  /*692d0*/  PRMT R3, RZ, 0x7610, R3 ;  /* 0x00007610ff037816 */ /* 0x008fc60000000003 */
[----:B------:R3:W-:Y:S04]  /*692e0*/  STS.U16 [R40+UR4+0x11780], R53 ;  /* 0x0117803528007988 */ /* 0x0007e80008000404 */
[----:B0-----:R-:W2:Y:S04]  /*692f0*/  LDL R47, [R1+0x3d54] ;  /* 0x003d5400012f7983 */ /* 0x001ea80000100800 */
[----:B------:R-:W1:Y:S04]  /*69300*/  LDL R4, [R1+0x3d38] ;  /* 0x003d380001047983 */ /* 0x000e680000100800 */
[----:B------:R-:W1:Y:S04]  /*69310*/  LDL R5, [R1+0x3d44] ;  /* 0x003d440001057983 */ /* 0x000e680000100800 */
[----:B---3--:R-:W3:Y:S01]  /*69320*/  LDL R53, [R1+0x3d50] ;  /* 0x003d500001357983 */ /* 0x008ee20000100800 */
[----:B-1----:R-:W-:-:S04]  /*69330*/  @!P5 LOP3.LUT R5, R5, R4, RZ, 0x3c, !PT ;  /* 0x000000040505d212 */ /* 0x002fc800078e3cff */
        /* <DEDUP_REMOVED lines=8> */
[----:B------:R-:W3:Y:S01]  /*693c0*/  LDL R5, [R1+0x3d4c] ;  /* 0x003d4c0001057983 */ /* 0x000ee20000100800 */
[----:B------:R-:W-:-:S02]  /*693d0*/  PRMT R55, RZ, 0x7610, R55 ;  /* 0x00007610ff377816 */ /* 0x000fc40000000037 */
[----:B------:R-:W-:Y:S01]  /*693e0*/  PRMT R0, RZ, 0x7610, R0 ;  /* 0x00007610ff007816 */ /* 0x000fe20000000000 */
[----:B------:R0:W-:Y:S04]  /*693f0*/  STS.U16 [R40+UR4+0x11980], R61 ;  /* 0x0119803d28007988 */ /* 0x0001e80008000404 */
[----:B0-----:R-:W4:Y:S01]  /*69400*/  LDL.LU R61, [R1+0x406c] ;  /* 0x00406c00013d7983 */ /* 0x001f220000300800 */
[----:B---3--:R-:W-:-:S04]  /*69410*/  @!P2 LOP3.LUT R5, R5, R4, RZ, 0x3c, !PT ;  /* 0x000000040505a212 */ /* 0x008fc800078e3cff */
[----:B------:R-:W-:-:S04]  /*69420*/  @!P2 LOP3.LUT R4, R5, R4, RZ, 0x3c, !PT ;  /* 0x000000040504a212 */ /* 0x000fc800078e3cff */
[----:B------:R-:W-:-:S05]  /*69430*/  @!P2 LOP3.LUT R5, R5, R4, RZ, 0x3c, !PT ;  /* 0x000000040505a212 */ /* 0x000fca00078e3cff */
[----:B------:R0:W3:Y:S02]  /*69440*/  @!P2 LDG.E.U16 R55, desc[UR6][R4.64] ;  /* 0x000000060437a981 */ /* 0x0000e4000c1e1500 */
[----:B0-----:R-:W-:Y:S02]  /*69450*/  @!P3 IMAD.MOV.U32 R4, RZ, RZ, R47 ;  /* 0x000000ffff04b224 */ /* 0x001fe400078e002f */
[----:B------:R-:W-:-:S05]  /*69460*/  @!P3 IMAD.MOV.U32 R5, RZ, RZ, R57 ;  /* 0x000000ffff05b224 */ /* 0x000fca00078e0039 */
[----:B------:R0:W2:Y:S01]  /*69470*/  @!P3 LDG.E.U16 R0, desc[UR6][R4.64] ;  /* 0x000000060400b981 */ /* 0x0000a2000c1e1500 */
[----:B------:R-:W-:-:S03]  /*69480*/  PRMT R9, RZ, 0x7610, R9 ;  /* 0x00007610ff097816 */ /* 0x000fc60000000009 */
[----:B------:R-:W-:Y:S04]  /*69490*/  STS.U16 [R40+UR4+0x119c0], R59 ;  /* 0x0119c03b28007988 */ /* 0x000fe80008000404 */
[----:B----4-:R-:W-:Y:S01]  /*694a0*/  STS.U16 [R40+UR4+0x11bc0], R61 ;  /* 0x011bc03d28007988 */ /* 0x010fe20008000404 */
[----:B0-----:R-:W-:Y:S02]  /*694b0*/  @!P4 IMAD.MOV.U32 R4, RZ, RZ, R51 ;  /* 0x000000ffff04c224 */ /* 0x001fe400078e0033 */
[----:B------:R-:W-:-:S05]  /*694c0*/  @!P4 IMAD.MOV.U32 R5, RZ, RZ, R53 ;  /* 0x000000ffff05c224 */ /* 0x000fca00078e0035 */
[----:B------:R-:W4:Y:S04]  /*694d0*/  @!P4 LDG.E.U16 R9, desc[UR6][R4.64] ;  /* 0x000000060409c981 */ /* 0x000f28000c1e1500 */
[----:B---3--:R0:W-:Y:S04]  /*694e0*/  STL [R1+0x44], R55 ;  /* 0x0000443701007387 */ /* 0x0081e80000100800 */
[----:B0-----:R-:W3:Y:S04]  /*694f0*/  LDL R55, [R1+0x3d64] ;  /* 0x003d640001377983 */ /* 0x001ee80000100800 */
[----:B------:R-:W3:Y:S04]  /*69500*/  LDL.LU R59, [R1+0x1734] ;  /* 0x00173400013b7983 */ /* 0x000ee80000300800 */
[----:B------:R-:W3:Y:S04]  /*69510*/  LDL R57, [R1+0x3d60] ;  /* 0x003d600001397983 */ /* 0x000ee80000100800 */
[----:B------:R-:W3:Y:S04]  /*69520*/  LDL R47, [R1+0x3d6c] ;  /* 0x003d6c00012f7983 */ /* 0x000ee80000100800 */
[----:B--2---:R-:W-:Y:S04]  /*69530*/  STL [R1+0x40], R0 ;  /* 0x0000400001007387 */ /* 0x004fe80000100800 */
[----:B------:R-:W2:Y:S04]  /*69540*/  LDL.LU R61, [R1+0x4068] ;  /* 0x00406800013d7983 */ /* 0x000ea80000300800 */
[----:B------:R-:W2:Y:S01]  /*69550*/  LDL R5, [R1+0x3d58] ;  /* 0x003d580001057983 */ /* 0x000ea20000100800 */
[----:B------:R-:W-:-:S03]  /*69560*/  PRMT R49, RZ, 0x7610, R49 ;  /* 0x00007610ff317816 */ /* 0x000fc60000000031 */
[----:B------:R-:W2:Y:S04]  /*69570*/  LDL R53, [R1+0x3d68] ;  /* 0x003d680001357983 */ /* 0x000ea80000100800 */
[----:B------:R-:W2:Y:S04]  /*69580*/  LDL R51, [R1+0x3d74] ;  /* 0x003d740001337983 */ /* 0x000ea80000100800 */
[----:B------:R0:W-:Y:S04]  /*69590*/  STS.U16 [R40+UR4+0x11b80], R3 ;  /* 0x011b800328007988 */ /* 0x0001e80008000404 */
[----:B0-----:R-:W2:Y:S04]  /*695a0*/  LDL.LU R3, [R1+0x4064] ;  /* 0x0040640001037983 */ /* 0x001ea80000300800 */
[----:B----4-:R0:W-:Y:S04]  /*695b0*/  STL [R1+0x3c], R9 ;  /* 0x00003c0901007387 */ /* 0x0101e80000100800 */
[----:B0-----:R-:W4:Y:S01]  /*695c0*/  LDL.LU R9, [R1+0x172c] ;  /* 0x00172c0001097983 */ /* 0x001f220000300800 */
[----:B---3--:R-:W-:-:S05]  /*695d0*/  @!P5 IMAD.MOV.U32 R4, RZ, RZ, R55 ;  /* 0x000000ffff04d224 */ /* 0x008fca00078e0037 */
[----:B--2---:R0:W2:Y:S04]  /*695e0*/  @!P5 LDG.E.U16 R49, desc[UR6][R4.64] ;  /* 0x000000060431d981 */ /* 0x0040a8000c1e1500 */
[----:B------:R-:W3:Y:S01]  /*695f0*/  LDL.LU R5, [R1+0x1738] ;  /* 0x0017380001057983 */ /* 0x000ee20000300800 */
[----:B------:R-:W-:Y:S01]  /*69600*/  PRMT R61, RZ, 0x7610, R61 ;  /* 0x00007610ff3d7816 */ /* 0x000fe2000000003d */
[----:B0-----:R-:W-:Y:S02]  /*69610*/  @!P2 IMAD.MOV.U32 R4, RZ, RZ, R47 ;  /* 0x000000ffff04a224 */ /* 0x001fe400078e002f */
[----:B------:R-:W4:Y:S04]  /*69620*/  LDL R55, [R1+0x3d70] ;  /* 0x003d700001377983 */ /* 0x000f280000100800 */
[----:B---3--:R0:W-:Y:S02]  /*69630*/  STS.U16 [R40+UR4+0x11d80], R5 ;  /* 0x011d800528007988 */ /* 0x0081e40008000404 */
[----:B0-----:R-:W-:-:S05]  /*69640*/  @!P2 IMAD.MOV.U32 R5, RZ, RZ, R57 ;  /* 0x000000ffff05a224 */ /* 0x001fca00078e0039 */
[----:B------:R0:W3:Y:S04]  /*69650*/  @!P2 LDG.E.U16 R61, desc[UR6][R4.64] ;  /* 0x00000006043da981 */ /* 0x0000e8000c1e1500 */
[----:B--2---:R1:W-:Y:S01]  /*69660*/  STL [R1+0x38], R49 ;  /* 0x0000383101007387 */ /* 0x0043e20000100800 */
[----:B------:R-:W-:-:S03]  /*69670*/  PRMT R3, RZ, 0x7610, R3 ;  /* 0x00007610ff037816 */ /* 0x000fc60000000003 */
[----:B------:R2:W-:Y:S01]  /*69680*/  STS.U16 [R40+UR4+0x11dc0], R2 ;  /* 0x011dc00228007988 */ /* 0x0005e20008000404 */
[----:B0-----:R-:W-:-:S03]  /*69690*/  @!P3 IMAD.MOV.U32 R4, RZ, RZ, R51 ;  /* 0x000000ffff04b224 */ /* 0x001fc600078e0033 */
[----:B-1----:R-:W4:Y:S01]  /*696a0*/  LDL R49, [R1+0x3d7c] ;  /* 0x003d7c0001317983 */ /* 0x002f220000100800 */
[----:B------:R-:W-:-:S05]  /*696b0*/  @!P3 IMAD.MOV.U32 R5, RZ, RZ, R53 ;  /* 0x000000ffff05b224 */ /* 0x000fca00078e0035 */
[----:B------:R4:W4:Y:S04]  /*696c0*/  @!P3 LDG.E.U16 R3, desc[UR6][R4.64] ;  /* 0x000000060403b981 */ /* 0x000928000c1e1500 */
[----:B---3--:R-:W-:Y:S04]  /*696d0*/  STL [R1+0x3fa4], R61 ;  /* 0x003fa43d01007387 */ /* 0x008fe80000100800 */
[----:B--2---:R-:W2:Y:S01]  /*696e0*/  LDL.LU R2, [R1+0x4060] ;  /* 0x0040600001027983 */ /* 0x004ea20000300800 */
[----:B----4-:R-:W-:-:S03]  /*696f0*/  @!P4 IMAD.MOV.U32 R5, RZ, RZ, R55 ;  /* 0x000000ffff05c224 */ /* 0x010fc600078e0037 */
[----:B------:R-:W3:Y:S04]  /*69700*/  LDL R57, [R1+0x3d78] ;  /* 0x003d780001397983 */ /* 0x000ee80000100800 */
[----:B------:R-:W4:Y:S04]  /*69710*/  LDL R47, [R1+0x3d84] ;  /* 0x003d8400012f7983 */ /* 0x000f280000100800 */
[----:B------:R0:W-:Y:S01]  /*69720*/  STS.U16 [R40+UR4+0x11fc0], R60 ;  /* 0x011fc03c28007988 */ /* 0x0001e20008000404 */
[----:B------:R-:W-:-:S03]  /*69730*/  @!P4 MOV R4, R49 ;  /* 0x000000310004c202 */ /* 0x000fc60000000f00 */
[----:B------:R-:W-:Y:S04]  /*69740*/  STL [R1+0x3fa8], R3 ;  /* 0x003fa80301007387 */ /* 0x000fe80000100800 */
[----:B0-----:R-:W3:Y:S04]  /*69750*/  LDL.LU R60, [R1+0x405c] ;  /* 0x00405c00013c7983 */ /* 0x001ee80000300800 */
[----:B------:R-:W3:Y:S04]  /*69760*/  LDL R53, [R1+0x3d8c] ;  /* 0x003d8c0001357983 */ /* 0x000ee80000100800 */
[----:B------:R-:W3:Y:S01]  /*69770*/  LDL.LU R51, [R1+0x16b8] ;  /* 0x0016b80001337983 */ /* 0x000ee20000300800 */
[----:B--2---:R-:W-:-:S06]  /*69780*/  PRMT R2, RZ, 0x7610, R2 ;  /* 0x00007610ff027816 */ /* 0x004fcc0000000002 */
[----:B------:R4:W2:Y:S04]  /*69790*/  @!P4 LDG.E.U16 R2, desc[UR6][R4.64] ;  /* 0x000000060402c981 */ /* 0x0008a8000c1e1500 */
[----:B------:R0:W-:Y:S01]  /*697a0*/  STS.U16 [R40+UR4+0x11f80], R59 ;  /* 0x011f803b28007988 */ /* 0x0001e20008000404 */
[----:B----4-:R-:W-:Y:S01]  /*697b0*/  @!P5 IMAD.MOV.U32 R4, RZ, RZ, R47 ;  /* 0x000000ffff04d224 */ /* 0x010fe200078e002f */
[----:B---3--:R-:W-:Y:S01]  /*697c0*/  PRMT R60, RZ, 0x7610, R60 ;  /* 0x00007610ff3c7816 */ /* 0x008fe2000000003c */
[----:B------:R-:W-:-:S05]  /*697d0*/  @!P5 IMAD.MOV.U32 R5, RZ, RZ, R57 ;  /* 0x000000ffff05d224 */ /* 0x000fca00078e0039 */
[----:B------:R1:W3:Y:S04]  /*697e0*/  @!P5 LDG.E.U16 R60, desc[UR6][R4.64] ;  /* 0x00000006043cd981 */ /* 0x0002e8000c1e1500 */
[----:B--2---:R-:W-:Y:S04]  /*697f0*/  STL [R1+0x3fac], R2 ;  /* 0x003fac0201007387 */ /* 0x004fe80000100800 */
[----:B0-----:R-:W2:Y:S04]  /*69800*/  LDL R59, [R1+0x3d88] ;  /* 0x003d8800013b7983 */ /* 0x001ea80000100800 */
[----:B------:R-:W4:Y:S04]  /*69810*/  LDL R49, [R1+0x3d94] ;  /* 0x003d940001317983 */ /* 0x000f280000100800 */
[----:B------:R-:W2:Y:S04]  /*69820*/  LDL.LU R55, [R1+0x16bc] ;  /* 0x0016bc0001377983 */ /* 0x000ea80000300800 */
[----:B------:R-:W2:Y:S04]  /*69830*/  LDL R47, [R1+0x3d9c] ;  /* 0x003d9c00012f7983 */ /* 0x000ea80000100800 */
[----:B------:R-:W2:Y:S04]  /*69840*/  LDL.LU R57, [R1+0x16c8] ;  /* 0x0016c80001397983 */ /* 0x000ea80000300800 */
[----:B------:R-:W4:Y:S01]  /*69850*/  LDL R5, [R1+0x3d80] ;  /* 0x003d800001057983 */ /* 0x000f220000100800 */
[----:B------:R-:W-:Y:S01]  /*69860*/  PRMT R39, RZ, 0x7610, R39 ;  /* 0x00007610ff277816 */ /* 0x000fe20000000027 */
[----:B-1----:R-:W-:-:S02]  /*69870*/  @!P2 IMAD.MOV.U32 R4, RZ, RZ, R53 ;  /* 0x000000ffff04a224 */ /* 0x002fc400078e0035 */
[----:B------:R0:W-:Y:S04]  /*69880*/  STS.U16 [R40+UR4+0x12180], R9 ;  /* 0x0121800928007988 */ /* 0x0001e80008000404 */
[----:B---3--:R-:W-:Y:S04]  /*69890*/  STL [R1+0x3fb0], R60 ;  /* 0x003fb03c01007387 */ /* 0x008fe80000100800 */
[----:B0-----:R-:W3:Y:S04]  /*698a0*/  LDL.LU R9, [R1+0x16cc] ;  /* 0x0016cc0001097983 */ /* 0x001ee80000300800 */
[----:B----4-:R0:W4:Y:S04]  /*698b0*/  @!P2 LDG.E.U16 R39, desc[UR6][R4.64] ;  /* 0x000000060427a981 */ /* 0x010128000c1e1500 */
[----:B------:R-:W2:Y:S01]  /*698c0*/  LDL.LU R5, [R1+0x16b0] ;  /* 0x0016b00001057983 */ /* 0x000ea20000300800 */
[----:B------:R-:W-:Y:S01]  /*698d0*/  PRMT R43, RZ, 0x7610, R43 ;  /* 0x00007610ff2b7816 */ /* 0x000fe2000000002b */
[----:B0-----:R-:W-:-:S02]  /*698e0*/  @!P3 IMAD.MOV.U32 R4, RZ, RZ, R49 ;  /* 0x000000ffff04b224 */ /* 0x001fc400078e0031 */
[----:B------:R-:W3:Y:S04]  /*698f0*/  LDL R53, [R1+0x3d98] ;  /* 0x003d980001357983 */ /* 0x000ee80000100800 */
[----:B----4-:R0:W-:Y:S04]  /*69900*/  STL [R1+0x24], R39 ;  /* 0x0000242701007387 */ /* 0x0101e80000100800 */
[----:B--2---:R1:W-:Y:S04]  /*69910*/  STS.U16 [R40+UR4+0x121c0], R5 ;  /* 0x0121c00528007988 */ /* 0x0043e80008000404 */
[----:B0-----:R-:W2:Y:S01]  /*69920*/  LDL R39, [R1+0x3da4] ;  /* 0x003da40001277983 */ /* 0x001ea20000100800 */
[----:B-1----:R-:W-:-:S05]  /*69930*/  @!P3 IMAD.MOV.U32 R5, RZ, RZ, R59 ;  /* 0x000000ffff05b224 */ /* 0x002fca00078e003b */
[----:B------:R0:W4:Y:S04]  /*69940*/  @!P3 LDG.E.U16 R43, desc[UR6][R4.64] ;  /* 0x00000006042bb981 */ /* 0x000128000c1e1500 */
[----:B------:R-:W3:Y:S04]  /*69950*/  LDL.LU R4, [R1+0x16b4] ;  /* 0x0016b40001047983 */ /* 0x000ee80000300800 */
[----:B------:R-:W2:Y:S01]  /*69960*/  LDL R5, [R1+0x3d90] ;  /* 0x003d900001057983 */ /* 0x000ea20000100800 */
[----:B------:R-:W-:Y:S02]  /*69970*/  PRMT R45, RZ, 0x7610, R45 ;  /* 0x00007610ff2d7816 */ /* 0x000fe4000000002d */
[----:B------:R-:W-:Y:S01]  /*69980*/  PRMT R8, RZ, 0x7610, R8 ;  /* 0x00007610ff087816 */ /* 0x000fe20000000008 */
[----:B------:R-:W4:Y:S04]  /*69990*/  LDL R49, [R1+0x3da0] ;  /* 0x003da00001317983 */ /* 0x000f280000100800 */
[----:B---3--:R0:W-:Y:S02]  /*699a0*/  STS.U16 [R40+UR4+0x123c0], R4 ;  /* 0x0123c00428007988 */ /* 0x0081e40008000404 */
[----:B0-----:R-:W-:-:S05]  /*699b0*/  @!P4 IMAD.MOV.U32 R4, RZ, RZ, R47 ;  /* 0x000000ffff04c224 */ /* 0x001fca00078e002f */
[----:B--2---:R0:W2:Y:S04]  /*699c0*/  @!P4 LDG.E.U16 R45, desc[UR6][R4.64] ;  /* 0x00000006042dc981 */ /* 0x0040a8000c1e1500 */
[----:B----4-:R1:W-:Y:S01]  /*699d0*/  STL [R1+0x20], R43 ;  /* 0x0000202b01007387 */ /* 0x0103e20000100800 */
[----:B0-----:R-:W-:Y:S02]  /*699e0*/  @!P5 IMAD.MOV.U32 R4, RZ, RZ, R39 ;  /* 0x000000ffff04d224 */ /* 0x001fe400078e0027 */
[----:B------:R-:W-:Y:S01]  /*699f0*/  @!P5 IMAD.MOV.U32 R5, RZ, RZ, R53 ;  /* 0x000000ffff05d224 */ /* 0x000fe200078e0035 */
[----:B-1----:R-:W3:Y:S04]  /*69a00*/  LDL R43, [R1+0x3dac] ;  /* 0x003dac00012b7983 */ /* 0x002ee80000100800 */
[----:B------:R-:W4:Y:S04]  /*69a10*/  LDL.LU R59, [R1+0x16d4] ;  /* 0x0016d400013b7983 */ /* 0x000f280000300800 */
[----:B------:R-:W4:Y:S04]  /*69a20*/  LDL R47, [R1+0x3da8] ;  /* 0x003da800012f7983 */ /* 0x000f280000100800 */
[----:B------:R0:W4:Y:S04]  /*69a30*/  @!P5 LDG.E.U16 R8, desc[UR6][R4.64] ;  /* 0x000000060408d981 */ /* 0x000128000c1e1500 */
[----:B------:R-:W-:Y:S01]  /*69a40*/  STS.U16 [R40+UR4+0x12380], R51 ;  /* 0x0123803328007988 */ /* 0x000fe20008000404 */
[----:B------:R-:W-:Y:S01]  /*69a50*/  PRMT R42, RZ, 0x7610, R42 ;  /* 0x00007610ff2a7816 */ /* 0x000fe2000000002a */
[----:B0-----:R-:W-:-:S02]  /*69a60*/  @!P2 IMAD.MOV.U32 R5, RZ, RZ, R49 ;  /* 0x000000ffff05a224 */ /* 0x001fc400078e0031 */
[----:B--2---:R0:W-:Y:S04]  /*69a70*/  STL [R1+0x1c], R45 ;  /* 0x00001c2d01007387 */ /* 0x0041e80000100800 */
[----:B0-----:R-:W2:Y:S04]  /*69a80*/  LDL R45, [R1+0x3db4] ;  /* 0x003db400012d7983 */ /* 0x001ea80000100800 */
[----:B------:R-:W2:Y:S04]  /*69a90*/  LDL.LU R51, [R1+0x16dc] ;  /* 0x0016dc0001337983 */ /* 0x000ea80000300800 */
[----:B------:R-:W2:Y:S01]  /*69aa0*/  LDL R39, [R1+0x3db0] ;  /* 0x003db00001277983 */ /* 0x000ea20000100800 */
[----:B---3--:R-:W-:-:S03]  /*69ab0*/  @!P2 IMAD.MOV.U32 R4, RZ, RZ, R43 ;  /* 0x000000ffff04a224 */ /* 0x008fc600078e002b */
[----:B----4-:R0:W-:Y:S04]  /*69ac0*/  STL [R1+0x18], R8 ;  /* 0x0000180801007387 */ /* 0x0101e80000100800 */
[----:B------:R1:W3:Y:S04]  /*69ad0*/  @!P2 LDG.E.U16 R42, desc[UR6][R4.64] ;  /* 0x00000006042aa981 */ /* 0x0002e8000c1e1500 */
[----:B0-----:R-:W4:Y:S01]  /*69ae0*/  LDL R8, [R1+0x3dbc] ;  /* 0x003dbc0001087983 */ /* 0x001f220000100800 */
[----:B------:R-:W-:Y:S01]  /*69af0*/  PRMT R41, RZ, 0x7610, R41 ;  /* 0x00007610ff297816 */ /* 0x000fe20000000029 */
[----:B-1----:R-:W-:Y:S01]  /*69b00*/  @!P3 IMAD.MOV.U32 R5, RZ, RZ, R47 ;  /* 0x000000ffff05b224 */ /* 0x002fe200078e002f */
[----:B------:R-:W-:Y:S01]  /*69b10*/  PRMT R60, RZ, 0x7610, R60 ;  /* 0x00007610ff3c7816 */ /* 0x000fe2000000003c */
[----:B------:R-:W4:Y:S04]  /*69b20*/  LDL.LU R53, [R1+0x16e0] ;  /* 0x0016e00001357983 */ /* 0x000f280000300800 */
[----:B------:R-:W4:Y:S01]  /*69b30*/  LDL R43, [R1+0x3db8] ;  /* 0x003db800012b7983 */ /* 0x000f220000100800 */
[----:B--2---:R-:W-:-:S05]  /*69b40*/  @!P3 IMAD.MOV.U32 R4, RZ, RZ, R45 ;  /* 0x000000ffff04b224 */ /* 0x004fca00078e002d */
[----:B------:R0:W2:Y:S04]  /*69b50*/  @!P3 LDG.E.U16 R41, desc[UR6][R4.64] ;  /* 0x000000060429b981 */ /* 0x0000a8000c1e1500 */
[----:B---3--:R1:W-:Y:S01]  /*69b60*/  STL [R1+0x14], R42 ;  /* 0x0000142a01007387 */ /* 0x0083e20000100800 */
[----:B0-----:R-:W-:Y:S02]  /*69b70*/  @!P4 IMAD.MOV.U32 R5, RZ, RZ, R39 ;  /* 0x000000ffff05c224 */ /* 0x001fe400078e0027 */
[----:B----4-:R-:W-:Y:S01]  /*69b80*/  @!P4 IMAD.MOV.U32 R4, RZ, RZ, R8 ;  /* 0x000000ffff04c224 */ /* 0x010fe200078e0008 */
[----:B-1----:R-:W3:Y:S04]  /*69b90*/  LDL R42, [R1+0x3dc4] ;  /* 0x003dc400012a7983 */ /* 0x002ee80000100800 */
[----:B------:R0:W4:Y:S04]  /*69ba0*/  @!P4 LDG.E.U16 R60, desc[UR6][R4.64] ;  /* 0x00000006043cc981 */ /* 0x000128000c1e1500 */
[----:B------:R1:W-:Y:S04]  /*69bb0*/  STS.U16 [R40+UR4+0x12580], R55 ;  /* 0x0125803728007988 */ /* 0x0003e80008000404 */
[----:B------:R-:W-:Y:S04]  /*69bc0*/  STS.U16 [R40+UR4+0x125c0], R57 ;  /* 0x0125c03928007988 */ /* 0x000fe80008000404 */
[----:B------:R2:W-:Y:S04]  /*69bd0*/  STS.U16 [R40+UR4+0x127c0], R9 ;  /* 0x0127c00928007988 */ /* 0x0005e80008000404 */
[----:B-1----:R-:W4:Y:S01]  /*69be0*/  LDL.LU R55, [R1+0x16e4] ;  /* 0x0016e40001377983 */ /* 0x002f220000300800 */
[----:B------:R-:W-:Y:S01]  /*69bf0*/  PRMT R2, RZ, 0x7610, R2 ;  /* 0x00007610ff027816 */ /* 0x000fe20000000002 */
[----:B0-----:R-:W-:-:S02]  /*69c00*/  @!P5 IMAD.MOV.U32 R5, RZ, RZ, R43 ;  /* 0x000000ffff05d224 */ /* 0x001fc400078e002b */
[----:B--2---:R0:W-:Y:S04]  /*69c10*/  STL [R1+0x10], R41 ;  /* 0x0000102901007387 */ /* 0x0041e80000100800 */
[----:B------:R-:W2:Y:S04]  /*69c20*/  LDL R9, [R1+0x3dcc] ;  /* 0x003dcc0001097983 */ /* 0x000ea80000100800 */
[----:B------:R-:W2:Y:S04]  /*69c30*/  LDL R8, [R1+0x3dd4] ;  /* 0x003dd40001087983 */ /* 0x000ea80000100800 */
[----:B0-----:R-:W2:Y:S04]  /*69c40*/  LDL R41, [R1+0x3dc0] ;  /* 0x003dc00001297983 */ /* 0x001ea80000100800 */
[----:B------:R-:W2:Y:S01]  /*69c50*/  LDL.LU R57, [R1+0x16e8] ;  /* 0x0016e80001397983 */ /* 0x000ea20000300800 */
[----:B---3--:R-:W-:-:S03]  /*69c60*/  @!P5 IMAD.MOV.U32 R4, RZ, RZ, R42 ;  /* 0x000000ffff04d224 */ /* 0x008fc600078e002a */
[----:B----4-:R-:W-:Y:S04]  /*69c70*/  STL [R1+0x3fc0], R60 ;  /* 0x003fc03c01007387 */ /* 0x010fe80000100800 */
[----:B------:R-:W3:Y:S04]  /*69c80*/  LDL R39, [R1+0x3dc8] ;  /* 0x003dc80001277983 */ /* 0x000ee80000100800 */
[----:B------:R2:W4:Y:S01]  /*69c90*/  @!P5 LDG.E.U16 R2, desc[UR6][R4.64] ;  /* 0x000000060402d981 */ /* 0x000522000c1e1500 */
[----:B------:R-:W-:Y:S02]  /*69ca0*/  PRMT R3, RZ, 0x7610, R3 ;  /* 0x00007610ff037816 */ /* 0x000fe40000000003 */
[----:B------:R-:W-:Y:S01]  /*69cb0*/  PRMT R61, RZ, 0x7610, R61 ;  /* 0x00007610ff3d7816 */ /* 0x000fe2000000003d */
[----:B------:R0:W-:Y:S04]  /*69cc0*/  STS.U16 [R40+UR4+0x12780], R59 ;  /* 0x0127803b28007988 */ /* 0x0001e80008000404 */
[----:B0-----:R-:W3:Y:S04]  /*69cd0*/  LDL.LU R59, [R1+0x16ec] ;  /* 0x0016ec00013b7983 */ /* 0x001ee80000300800 */
[----:B------:R-:W3:Y:S01]  /*69ce0*/  LDL R43, [R1+0x3ddc] ;  /* 0x003ddc00012b7983 */ /* 0x000ee20000100800 */
[----:B--2---:R-:W-:Y:S01]  /*69cf0*/  @!P2 MOV R4, R9 ;  /* 0x000000090004a202 */ /* 0x004fe20000000f00 */
[----:B------:R-:W-:-:S05]  /*69d00*/  @!P2 IMAD.MOV.U32 R5, RZ, RZ, R41 ;  /* 0x000000ffff05a224 */ /* 0x000fca00078e0029 */
[----:B------:R0:W2:Y:S04]  /*69d10*/  @!P2 LDG.E.U16 R3, desc[UR6][R4.64] ;  /* 0x000000060403a981 */ /* 0x0000a8000c1e1500 */
[----:B----4-:R1:W-:Y:S04]  /*69d20*/  STL [R1+0x3fc4], R2 ;  /* 0x003fc40201007387 */ /* 0x0103e80000100800 */
[----:B------:R-:W4:Y:S04]  /*69d30*/  LDL R42, [R1+0x3dd8] ;  /* 0x003dd800012a7983 */ /* 0x000f280000100800 */
[----:B------:R-:W4:Y:S01]  /*69d40*/  LDL R41, [R1+0x3de4] ;  /* 0x003de40001297983 */ /* 0x000f220000100800 */
[----:B0-----:R-:W-:-:S02]  /*69d50*/  @!P3 IMAD.MOV.U32 R4, RZ, RZ, R8 ;  /* 0x000000ffff04b224 */ /* 0x001fc400078e0008 */
[----:B---3--:R-:W-:Y:S01]  /*69d60*/  @!P3 IMAD.MOV.U32 R5, RZ, RZ, R39 ;  /* 0x000000ffff05b224 */ /* 0x008fe200078e0027 */
[----:B-1----:R-:W3:Y:S04]  /*69d70*/  LDL R2, [R1+0x3dd0] ;  /* 0x003dd00001027983 */ /* 0x002ee80000100800 */
[----:B------:R-:W4:Y:S04]  /*69d80*/  LDL.LU R9, [R1+0x16f0] ;  /* 0x0016f00001097983 */ /* 0x000f280000300800 */
[----:B------:R0:W4:Y:S01]  /*69d90*/  @!P3 LDG.E.U16 R61, desc[UR6][R4.64] ;  /* 0x00000006043db981 */ /* 0x000122000c1e1500 */
[----:B------:R-:W-:-:S03]  /*69da0*/  PRMT R58, RZ, 0x7610, R58 ;  /* 0x00007610ff3a7816 */ /* 0x000fc6000000003a */
[----:B------:R1:W-:Y:S01]  /*69db0*/  STS.U16 [R40+UR4+0x12980], R51 ;  /* 0x0129803328007988 */ /* 0x0003e20008000404 */
[----:B------:R-:W-:Y:S01]  /*69dc0*/  PRMT R56, RZ, 0x7610, R56 ;  /* 0x00007610ff387816 */ /* 0x000fe20000000038 */
[----:B0-----:R-:W-:Y:S02]  /*69dd0*/  @!P4 IMAD.MOV.U32 R4, RZ, RZ, R43 ;  /* 0x000000ffff04c224 */ /* 0x001fe400078e002b */
[----:B--2---:R0:W-:Y:S04]  /*69de0*/  STL [R1+0x3fb4], R3 ;  /* 0x003fb40301007387 */ /* 0x0041e80000100800 */
[----:B------:R-:W2:Y:S04]  /*69df0*/  LDL R39, [R1+0x3de0] ;  /* 0x003de00001277983 */ /* 0x000ea80000100800 */
[----:B------:R-:W2:Y:S01]  /*69e00*/  LDL R8, [R1+0x3dec] ;  /* 0x003dec0001087983 */ /* 0x000ea20000100800 */
[----:B---3--:R-:W-:-:S03]  /*69e10*/  @!P4 IMAD.MOV.U32 R5, RZ, RZ, R2 ;  /* 0x000000ffff05c224 */ /* 0x008fc600078e0002 */
[----:B----4-:R-:W-:Y:S04]  /*69e20*/  STL [R1+0x3fb8], R61 ;  /* 0x003fb83d01007387 */ /* 0x010fe80000100800 */
[----:B-1----:R-:W3:Y:S04]  /*69e30*/  LDL.LU R51, [R1+0x1700] ;  /* 0x0017000001337983 */ /* 0x002ee80000300800 */
[----:B0-----:R-:W4:Y:S04]  /*69e40*/  LDL R3, [R1+0x3de8] ;  /* 0x003de80001037983 */ /* 0x001f280000100800 */
[----:B------:R-:W3:Y:S04]  /*69e50*/  LDL R2, [R1+0x3df4] ;  /* 0x003df40001027983 */ /* 0x000ee80000100800 */
[----:B------:R0:W3:Y:S02]  /*69e60*/  @!P4 LDG.E.U16 R58, desc[UR6][R4.64] ;  /* 0x00000006043ac981 */ /* 0x0000e4000c1e1500 */
[----:B0-----:R-:W-:-:S02]  /*69e70*/  @!P5 IMAD.MOV.U32 R4, RZ, RZ, R41 ;  /* 0x000000ffff04d224 */ /* 0x001fc400078e0029 */
[----:B------:R-:W-:-:S05]  /*69e80*/  @!P5 IMAD.MOV.U32 R5, RZ, RZ, R42 ;  /* 0x000000ffff05d224 */ /* 0x000fca00078e002a */
[----:B------:R2:W3:Y:S01]  /*69e90*/  @!P5 LDG.E.U16 R56, desc[UR6][R4.64] ;  /* 0x000000060438d981 */ /* 0x0004e2000c1e1500 */
[----:B------:R-:W-:Y:S02]  /*69ea0*/  PRMT R54, RZ, 0x7610, R54 ;  /* 0x00007610ff367816 */ /* 0x000fe40000000036 */
[----:B------:R-:W-:Y:S01]  /*69eb0*/  PRMT R52, RZ, 0x7610, R52 ;  /* 0x00007610ff347816 */ /* 0x000fe20000000034 */
[----:B------:R0:W-:Y:S04]  /*69ec0*/  STS.U16 [R40+UR4+0x129c0], R53 ;  /* 0x0129c03528007988 */ /* 0x0001e80008000404 */
[----:B------:R1:W-:Y:S01]  /*69ed0*/  STS.U16 [R40+UR4+0x12bc0], R55 ;  /* 0x012bc03728007988 */ /* 0x0003e20008000404 */
[----:B--2---:R-:W-:Y:S02]  /*69ee0*/  @!P2 IMAD.MOV.U32 R5, RZ, RZ, R39 ;  /* 0x000000ffff05a224 */ /* 0x004fe400078e0027 */
[----:B------:R-:W-:-:S05]  /*69ef0*/  @!P2 IMAD.MOV.U32 R4, RZ, RZ, R8 ;  /* 0x000000ffff04a224 */ /* 0x000fca00078e0008 */
[----:B------:R4:W2:Y:S02]  /*69f00*/  @!P2 LDG.E.U16 R54, desc[UR6][R4.64] ;  /* 0x000000060436a981 */ /* 0x0008a4000c1e1500 */
[----:B----4-:R-:W-:Y:S02]  /*69f10*/  @!P3 IMAD.MOV.U32 R5, RZ, RZ, R3 ;  /* 0x000000ffff05b224 */ /* 0x010fe400078e0003 */
[----:B---3--:R-:W-:Y:S01]  /*69f20*/  @!P3 IMAD.MOV.U32 R4, RZ, RZ, R2 ;  /* 0x000000ffff04b224 */ /* 0x008fe200078e0002 */
[----:B------:R-:W-:Y:S04]  /*69f30*/  STL [R1+0x3fbc], R58 ;  /* 0x003fbc3a01007387 */ /* 0x000fe80000100800 */
[----:B0-----:R-:W3:Y:S04]  /*69f40*/  LDL.LU R53, [R1+0x1704] ;  /* 0x0017040001357983 */ /* 0x001ee80000300800 */
[----:B------:R-:W4:Y:S04]  /*69f50*/  @!P3 LDG.E.U16 R52, desc[UR6][R4.64] ;  /* 0x000000060434b981 */ /* 0x000f28000c1e1500 */
[----:B------:R-:W-:Y:S04]  /*69f60*/  STL [R1+0x3fc8], R56 ;  /* 0x003fc83801007387 */ /* 0x000fe80000100800 */
[----:B-1----:R-:W3:Y:S04]  /*69f70*/  LDL.LU R55, [R1+0x1708] ;  /* 0x0017080001377983 */ /* 0x002ee80000300800 */
[----:B------:R-:W3:Y:S04]  /*69f80*/  LDL R39, [R1+0x3df0] ;  /* 0x003df00001277983 */ /* 0x000ee80000100800 */
[----:B------:R-:W3:Y:S04]  /*69f90*/  LDL R8, [R1+0x3dfc] ;  /* 0x003dfc0001087983 */ /* 0x000ee80000100800 */
[----:B------:R0:W-:Y:S04]  /*69fa0*/  STS.U16 [R40+UR4+0x12b80], R57 ;  /* 0x012b803928007988 */ /* 0x0001e80008000404 */
[----:B------:R1:W-:Y:S04]  /*69fb0*/  STS.U16 [R40+UR4+0x12d80], R59 ;  /* 0x012d803b28007988 */ /* 0x0003e80008000404 */
[----:B0-----:R-:W3:Y:S04]  /*69fc0*/  LDL.LU R57, [R1+0x170c] ;  /* 0x00170c0001397983 */ /* 0x001ee80000300800 */
[----:B-1----:R-:W3:Y:S04]  /*69fd0*/  LDL.LU R59, [R1+0x1710] ;  /* 0x00171000013b7983 */ /* 0x002ee80000300800 */
[----:B------:R0:W-:Y:S04]  /*69fe0*/  STS.U16 [R40+UR4+0x12dc0], R9 ;  /* 0x012dc00928007988 */ /* 0x0001e80008000404 */
[----:B--2---:R-:W-:Y:S04]  /*69ff0*/  STL [R1+0x3fcc], R54 ;  /* 0x003fcc3601007387 */ /* 0x004fe80000100800 */
[----:B------:R-:W2:Y:S04]  /*6a000*/  LDL R3, [R1+0x3df8] ;  /* 0x003df80001037983 */ /* 0x000ea80000100800 */
[----:B------:R-:W2:Y:S04]  /*6a010*/  LDL R2, [R1+0x3e04] ;  /* 0x003e040001027983 */ /* 0x000ea80000100800 */
[----:B------:R-:W2:Y:S04]  /*6a020*/  LDL R45, [R1+0x3e00] ;  /* 0x003e0000012d7983 */ /* 0x000ea80000100800 */
[----:B------:R-:W2:Y:S04]  /*6a030*/  LDL R43, [R1+0x3e0c] ;  /* 0x003e0c00012b7983 */ /* 0x000ea80000100800 */
[----:B0-----:R-:W2:Y:S04]  /*6a040*/  LDL.LU R9, [R1+0x1714] ;  /* 0x0017140001097983 */ /* 0x001ea80000300800 */
[----:B----4-:R-:W-:Y:S04]  /*6a050*/  STL [R1+0x3fd0], R52 ;  /* 0x003fd03401007387 */ /* 0x010fe80000100800 */
[----:B------:R-:W4:Y:S04]  /*6a060*/  LDL R42, [R1+0x3e08] ;  /* 0x003e0800012a7983 */ /* 0x000f280000100800 */
[----:B------:R-:W4:Y:S01]  /*6a070*/  LDL R41, [R1+0x3e14] ;  /* 0x003e140001297983 */ /* 0x000f220000100800 */
[----:B---3--:R-:W-:-:S02]  /*6a080*/  @!P4 IMAD.MOV.U32 R5, RZ, RZ, R39 ;  /* 0x000000ffff05c224 */ /* 0x008fc400078e0027 */
[----:B------:R-:W-:Y:S01]  /*6a090*/  @!P4 IMAD.MOV.U32 R4, RZ, RZ, R8 ;  /* 0x000000ffff04c224 */ /* 0x000fe200078e0008 */
[----:B------:R-:W3:Y:S04]  /*6a0a0*/  LDL R39, [R1+0x3f60] ;  /* 0x003f600001277983 */ /* 0x000ee80000100800 */
[----:B------:R-:W3:Y:S01]  /*6a0b0*/  LDL R8, [R1+0x3f6c] ;  /* 0x003f6c0001087983 */ /* 0x000ee20000100800 */
[----:B------:R-:W-:Y:S02]  /*6a0c0*/  PRMT R50, RZ, 0x7610, R50 ;  /* 0x00007610ff327816 */ /* 0x000fe40000000032 */
[----:B------:R-:W-:-:S04]  /*6a0d0*/  PRMT R48, RZ, 0x7610, R48 ;  /* 0x00007610ff307816 */ /* 0x000fc80000000030 */
[----:B------:R2:W3:Y:S01]  /*6a0e0*/  @!P4 LDG.E.U16 R50, desc[UR6][R4.64] ;  /* 0x000000060432c981 */ /* 0x0004e2000c1e1500 */
[----:B------:R-:W-:Y:S02]  /*6a0f0*/  PRMT R46, RZ, 0x7610, R46 ;  /* 0x00007610ff2e7816 */ /* 0x000fe4000000002e */
[----:B------:R-:W-:Y:S02]  /*6a100*/  PRMT R44, RZ, 0x7610, R44 ;  /* 0x00007610ff2c7816 */ /* 0x000fe4000000002c */
[----:B------:R-:W-:Y:S01]  /*6a110*/  PRMT R7, RZ, 0x7610, R7 ;  /* 0x00007610ff077816 */ /* 0x000fe20000000007 */
[----:B--2---:R-:W-:Y:S02]  /*6a120*/  @!P5 IMAD.MOV.U32 R5, RZ, RZ, R3 ;  /* 0x000000ffff05d224 */ /* 0x004fe400078e0003 */
[----:B------:R-:W-:-:S05]  /*6a130*/  @!P5 IMAD.MOV.U32 R4, RZ, RZ, R2 ;  /* 0x000000ffff04d224 */ /* 0x000fca00078e0002 */
[----:B------:R0:W2:Y:S02]  /*6a140*/  @!P5 LDG.E.U16 R48, desc[UR6][R4.64] ;  /* 0x000000060430d981 */ /* 0x0000a4000c1e1500 */
[----:B0-----:R-:W-:Y:S02]  /*6a150*/  @!P2 IMAD.MOV.U32 R4, RZ, RZ, R43 ;  /* 0x000000ffff04a224 */ /* 0x001fe400078e002b */
[----:B------:R-:W-:-:S05]  /*6a160*/  @!P2 IMAD.MOV.U32 R5, RZ, RZ, R45 ;  /* 0x000000ffff05a224 */ /* 0x000fca00078e002d */
[----:B------:R4:W2:Y:S02]  /*6a170*/  @!P2 LDG.E.U16 R46, desc[UR6][R4.64] ;  /* 0x00000006042ea981 */ /* 0x0008a4000c1e1500 */
[----:B----4-:R-:W-:Y:S01]  /*6a180*/  @!P3 MOV R4, R41 ;  /* 0x000000290004b202 */ /* 0x010fe20000000f00 */
[----:B------:R-:W-:-:S05]  /*6a190*/  @!P3 IMAD.MOV.U32 R5, RZ, RZ, R42 ;  /* 0x000000ffff05b224 */ /* 0x000fca00078e002a */
[----:B------:R3:W4:Y:S02]  /*6a1a0*/  @!P3 LDG.E.U16 R44, desc[UR6][R4.64] ;  /* 0x00000006042cb981 */ /* 0x000724000c1e1500 */
[----:B---3--:R-:W-:Y:S02]  /*6a1b0*/  @!P2 IMAD.MOV.U32 R4, RZ, RZ, R8 ;  /* 0x000000ffff04a224 */ /* 0x008fe400078e0008 */
[----:B------:R-:W-:-:S05]  /*6a1c0*/  @!P2 IMAD.MOV.U32 R5, RZ, RZ, R39 ;  /* 0x000000ffff05a224 */ /* 0x000fca00078e0027 */
[----:B------:R-:W3:Y:S04]  /*6a1d0*/  @!P2 LDG.E.U16 R7, desc[UR6][R4.64] ;  /* 0x000000060407a981 */ /* 0x000ee8000c1e1500 */
[----:B------:R-:W-:Y:S04]  /*6a1e0*/  STL [R1+0x3fd4], R50 ;  /* 0x003fd43201007387 */ /* 0x000fe80000100800 */
[----:B------:R-:W3:Y:S04]  /*6a1f0*/  LDL R3, [R1+0x3f68] ;  /* 0x003f680001037983 */ /* 0x000ee80000100800 */
[----:B------:R-:W3:Y:S04]  /*6a200*/  LDL R2, [R1+0x3f74] ;  /* 0x003f740001027983 */ /* 0x000ee80000100800 */
[----:B------:R-:W-:Y:S04]  /*6a210*/  STS.U16 [R40+UR4+0x12fc0], R51 ;  /* 0x012fc03328007988 */ /* 0x000fe80008000404 */
[----:B------:R-:W-:Y:S04]  /*6a220*/  STS.U16 [R40+UR4+0x12f80], R53 ;  /* 0x012f803528007988 */ /* 0x000fe80008000404 */
[----:B------:R-:W-:Y:S04]  /*6a230*/  STS.U16 [R40+UR4+0x13180], R55 ;  /* 0x0131803728007988 */ /* 0x000fe80008000404 */
[----:B------:R-:W-:Y:S04]  /*6a240*/  STS.U16 [R40+UR4+0x131c0], R57 ;  /* 0x0131c03928007988 */ /* 0x000fe80008000404 */
[----:B------:R-:W-:Y:S04]  /*6a250*/  STS.U16 [R40+UR4+0x133c0], R59 ;  /* 0x0133c03b28007988 */ /* 0x000fe80008000404 */
[----:B------:R-:W-:Y:S04]  /*6a260*/  STS.U16 [R40+UR4+0x13380], R9 ;  /* 0x0133800928007988 */ /* 0x000fe80008000404 */
[----:B--2---:R0:W-:Y:S04]  /*6a270*/  STL [R1+0x3fd8], R48 ;  /* 0x003fd83001007387 */ /* 0x0041e80000100800 */
[----:B------:R-:W-:Y:S04]  /*6a280*/  STL [R1+0x3ff8], R46 ;  /* 0x003ff82e01007387 */ /* 0x000fe80000100800 */
[----:B----4-:R1:W-:Y:S04]  /*6a290*/  STL [R1+0x3ffc], R44 ;  /* 0x003ffc2c01007387 */ /* 0x0103e80000100800 */
[----:B0-----:R-:W2:Y:S04]  /*6a2a0*/  LDL.LU R48, [R1+0x1724] ;  /* 0x0017240001307983 */ /* 0x001ea80000300800 */
[----:B---3--:R0:W-:Y:S04]  /*6a2b0*/  STL [R1+0x3fdc], R7 ;  /* 0x003fdc0701007387 */ /* 0x0081e80000100800 */
[----:B------:R-:W3:Y:S04]  /*6a2c0*/  LDL.LU R50, [R1+0x1728] ;  /* 0x0017280001327983 */ /* 0x000ee80000300800 */
[----:B------:R-:W4:Y:S04]  /*6a2d0*/  LDL R9, [R1+0x3f70] ;  /* 0x003f700001097983 */ /* 0x000f280000100800 */
[----:B------:R-:W4:Y:S04]  /*6a2e0*/  LDL R8, [R1+0x3f7c] ;  /* 0x003f7c0001087983 */ /* 0x000f280000100800 */
[----:B-1----:R-:W2:Y:S04]  /*6a2f0*/  LDL R44, [R1+0x3f78] ;  /* 0x003f7800012c7983 */ /* 0x002ea80000100800 */
[----:B0-----:R-:W3:Y:S01]  /*6a300*/  LDL R7, [R1+0x3f80] ;  /* 0x003f800001077983 */ /* 0x001ee20000100800 */
[----:B------:R-:W-:Y:S01]  /*6a310*/  PRMT R6, RZ, 0x7610, R6 ;  /* 0x00007610ff067816 */ /* 0x000fe20000000006 */
[----:B------:R-:W-:-:S02]  /*6a320*/  @!P3 IMAD.MOV.U32 R4, RZ, RZ, R2 ;  /* 0x000000ffff04b224 */ /* 0x000fc400078e0002 */
[----:B------:R-:W-:Y:S01]  /*6a330*/  @!P3 IMAD.MOV.U32 R5, RZ, RZ, R3 ;  /* 0x000000ffff05b224 */ /* 0x000fe200078e0003 */
[----:B------:R-:W2:Y:S04]  /*6a340*/  LDL.LU R52, [R1+0x1720] ;  /* 0x0017200001347983 */ /* 0x000ea80000300800 */
[----:B------:R-:W2:Y:S04]  /*6a350*/  LDL.LU R54, [R1+0x171c] ;  /* 0x00171c0001367983 */ /* 0x000ea80000300800 */
[----:B------:R-:W2:Y:S04]  /*6a360*/  LDL.LU R56, [R1+0x1718] ;  /* 0x0017180001387983 */ /* 0x000ea80000300800 */
[----:B------:R-:W2:Y:S04]  /*6a370*/  LDL.LU R58, [R1+0x16fc] ;  /* 0x0016fc00013a7983 */ /* 0x000ea80000300800 */
[----:B------:R0:W2:Y:S04]  /*6a380*/  @!P3 LDG.E.U16 R6, desc[UR6][R4.64] ;  /* 0x000000060406b981 */ /* 0x0000a8000c1e1500 */
        /* <DEDUP_REMOVED lines=8> */
[----:B------:R-:W2:Y:S01]  /*6a410*/  LDL.LU R45, [R1+0x15e4] ;  /* 0x0015e400012d7983 */ /* 0x000ea20000300800 */
[----:B0-----:R-:W-:-:S02]  /*6a420*/  PRMT R5, RZ, 0x7610, R5 ;  /* 0x00007610ff057816 */ /* 0x001fc40000000005 */
[----:B------:R-:W-:Y:S01]  /*6a430*/  PRMT R4, RZ, 0x7610, R4 ;  /* 0x00007610ff047816 */ /* 0x000fe20000000004 */
[----:B------:R-:W2:Y:S04]  /*6a440*/  LDL.LU R47, [R1+0x15e0] ;  /* 0x0015e000012f7983 */ /* 0x000ea80000300800 */
[----:B------:R-:W2:Y:S04]  /*6a450*/  LDL.LU R49, [R1+0x15b0] ;  /* 0x0015b00001317983 */ /* 0x000ea80000300800 */
[----:B------:R-:W2:Y:S04]  /*6a460*/  LDL.LU R51, [R1+0x15a8] ;  /* 0x0015a80001337983 */ /* 0x000ea80000300800 */
[----:B------:R-:W2:Y:S04]  /*6a470*/  LDL.LU R53, [R1+0x15a4] ;  /* 0x0015a40001357983 */ /* 0x000ea80000300800 */
[----:B------:R-:W2:Y:S04]  /*6a480*/  LDL.LU R55, [R1+0x15a0] ;  /* 0x0015a00001377983 */ /* 0x000ea80000300800 */
[----:B------:R-:W2:Y:S04]  /*6a490*/  LDL.LU R57, [R1+0x1570] ;  /* 0x0015700001397983 */ /* 0x000ea80000300800 */
[----:B------:R-:W2:Y:S04]  /*6a4a0*/  LDL.LU R59, [R1+0x1568] ;  /* 0x00156800013b7983 */ /* 0x000ea80000300800 */
[----:B----4-:R3:W4:Y:S02]  /*6a4b0*/  @!P4 LDG.E.U16 R5, desc[UR6][R8.64] ;  /* 0x000000060805c981 */ /* 0x010724000c1e1500 */
[----:B---3--:R-:W-:-:S02]  /*6a4c0*/  @!P5 IMAD.MOV.U32 R8, RZ, RZ, R7 ;  /* 0x000000ffff08d224 */ /* 0x008fc400078e0007 */
[----:B--2---:R-:W-:-:S05]  /*6a4d0*/  @!P5 IMAD.MOV.U32 R9, RZ, RZ, R44 ;  /* 0x000000ffff09d224 */ /* 0x004fca00078e002c */
[----:B------:R-:W2:Y:S01]  /*6a4e0*/  @!P5 LDG.E.U16 R4, desc[UR6][R8.64] ;  /* 0x000000060804d981 */ /* 0x000ea2000c1e1500 */
[----:B------:R-:W0:Y:S03]  /*6a4f0*/  S2R R0, SR_TID.X ;  /* 0x0000000000007919 */ /* 0x000e260000002100 */
        /* <DEDUP_REMOVED lines=13> */
[----:B0-----:R-:W-:-:S05]  /*6a5d0*/  LOP3.LUT R0, R0, 0x1f, RZ, 0xc0, !PT ;  /* 0x0000001f00007812 */ /* 0x001fca00078ec0ff */
[----:B------:R-:W-:-:S05]  /*6a5e0*/  IMAD.SHL.U32 R0, R0, 0x2, RZ ;  /* 0x0000000200007824 */ /* 0x000fca00078e00ff */
[----:B------:R-:W-:Y:S04]  /*6a5f0*/  STS.U16 [R0+UR4], R42 ;  /* 0x0000002a00007988 */ /* 0x000fe80008000404 */
        /* <DEDUP_REMOVED lines=9> */
[----:B----4-:R-:W-:Y:S04]  /*6a690*/  STL [R1+0x3fe4], R5 ;  /* 0x003fe40501007387 */ /* 0x010fe80000100800 */
[----:B--2---:R0:W-:Y:S04]  /*6a6a0*/  STL [R1+0x3fe8], R4 ;  /* 0x003fe80401007387 */ /* 0x0041e80000100800 */
[----:B0-----:R-:W2:Y:S04]  /*6a6b0*/  LDL.LU R4, [R1+0x1564] ;  /* 0x0015640001047983 */ /* 0x001ea80000300800 */
        /* <DEDUP_REMOVED lines=30> */
[----:B--2---:R0:W-:Y:S04]  /*6a8a0*/  STS.U16 [R0+UR4+0x880], R4 ;  /* 0x0008800400007988 */ /* 0x0041e80008000404 */
[----:B---3--:R1:W-:Y:S04]  /*6a8b0*/  STS.U16 [R0+UR4+0x8c0], R8 ;  /* 0x0008c00800007988 */ /* 0x0083e80008000404 */
[----:B----4-:R2:W-:Y:S04]  /*6a8c0*/  STS.U16 [R0+UR4+0xc40], R9 ;  /* 0x000c400900007988 */ /* 0x0105e80008000404 */
[----:B------:R3:W-:Y:S04]  /*6a8d0*/  STS.U16 [R0+UR4+0xc00], R5 ;  /* 0x000c000500007988 */ /* 0x0007e80008000404 */
[----:B------:R4:W-:Y:S04]  /*6a8e0*/  STS.U16 [R0+UR4+0xcc0], R6 ;  /* 0x000cc00600007988 */ /* 0x0009e80008000404 */
[----:B------:R4:W-:Y:S04]  /*6a8f0*/  STS.U16 [R0+UR4+0xc80], R7 ;  /* 0x000c800700007988 */ /* 0x0009e80008000404 */
[----:B0-----:R-:W4:Y:S04]  /*6a900*/  LDL.LU R4, [R1+0x1368] ;  /* 0x0013680001047983 */ /* 0x001f280000300800 */
[----:B-1----:R-:W4:Y:S04]  /*6a910*/  LDL.LU R8, [R1+0x1364] ;  /* 0x0013640001087983 */ /* 0x002f280000300800 */
[----:B--2---:R-:W2:Y:S04]  /*6a920*/  LDL.LU R9, [R1+0x1360] ;  /* 0x0013600001097983 */ /* 0x004ea80000300800 */
[----:B---3--:R-:W3:Y:S04]  /*6a930*/  LDL.LU R5, [R1+0x1330] ;  /* 0x0013300001057983 */ /* 0x008ee80000300800 */
[----:B----4-:R-:W4:Y:S04]  /*6a940*/  LDL.LU R6, [R1+0x1328] ;  /* 0x0013280001067983 */ /* 0x010f280000300800 */
[----:B------:R0:W-:Y:S04]  /*6a950*/  STS.U16 [R0+UR4+0x1000], R44 ;  /* 0x0010002c00007988 */ /* 0x0001e80008000404 */
        /* <DEDUP_REMOVED lines=30> */
[----:B0-----:R-:W3:Y:S04]  /*6ab40*/  LDL.LU R39, [R1+0x1260] ;  /* 0x0012600001277983 */ /* 0x001ee80000300800 */
        /* <DEDUP_REMOVED lines=18> */
[----:B0-----:R-:W4:Y:S04]  /*6ac70*/  LDL.LU R59, [R1+0x11a0] ;  /* 0x0011a000013b7983 */ /* 0x001f280000300800 */
[----:B------:R-:W-:Y:S04]  /*6ac80*/  STS.U16 [R0+UR4+0x2840], R4 ;  /* 0x0028400400007988 */ /* 0x000fe80008000404 */
[----:B------:R-:W-:Y:S04]  /*6ac90*/  STS.U16 [R0+UR4+0x2880], R8 ;  /* 0x0028800800007988 */ /* 0x000fe80008000404 */
[----:B--2---:R-:W-:Y:S04]  /*6aca0*/  STS.U16 [R0+UR4+0x28c0], R9 ;  /* 0x0028c00900007988 */ /* 0x004fe80008000404 */
[----:B---3--:R0:W-:Y:S04]  /*6acb0*/  STS.U16 [R0+UR4+0x38c0], R39 ;  /* 0x0038c02700007988 */ /* 0x0081e80008000404 */
[----:B----4-:R1:W-:Y:S04]  /*6acc0*/  STS.U16 [R0+UR4+0x3c40], R40 ;  /* 0x003c402800007988 */ /* 0x0103e80008000404 */
[----:B------:R2:W-:Y:S04]  /*6acd0*/  STS.U16 [R0+UR4+0x3c00], R41 ;  /* 0x003c002900007988 */ /* 0x0005e80008000404 */
        /* <DEDUP_REMOVED lines=54> */
[----:B0-----:R-:W4:Y:S04]  /*6b040*/  LDL.LU R2, [R1+0x778] ;  /* 0x0007780001027983 */ /* 0x001f280000300800 */
[----:B-1----:R-:W4:Y:S04]  /*6b050*/  LDL.LU R60, [R1+0x774] ;  /* 0x00077400013c7983 */ /* 0x002f280000300800 */
[----:B------:R0:W-:Y:S04]  /*6b060*/  STS.U16 [R0+UR4+0x4800], R39 ;  /* 0x0048002700007988 */ /* 0x0001e80008000404 */
[----:B------:R1:W-:Y:S04]  /*6b070*/  STS.U16 [R0+UR4+0x4840], R40 ;  /* 0x0048402800007988 */ /* 0x0003e80008000404 */
[----:B--2---:R2:W-:Y:S04]  /*6b080*/  STS.U16 [R0+UR4+0x4880], R41 ;  /* 0x0048802900007988 */ /* 0x0045e80008000404 */
[----:B---3--:R3:W-:Y:S04]  /*6b090*/  STS.U16 [R0+UR4+0x48c0], R42 ;  /* 0x0048c02a00007988 */ /* 0x0087e80008000404 */
[----:B----4-:R4:W-:Y:S04]  /*6b0a0*/  STS.U16 [R0+UR4+0x4c40], R43 ;  /* 0x004c402b00007988 */ /* 0x0109e80008000404 */
[----:B------:R4:W-:Y:S04]  /*6b0b0*/  STS.U16 [R0+UR4+0x4c00], R45 ;  /* 0x004c002d00007988 */ /* 0x0009e80008000404 */
[----:B0-----:R-:W4:Y:S04]  /*6b0c0*/  LDL.LU R39, [R1+0x4058] ;  /* 0x0040580001277983 */ /* 0x001f280000300800 */
[----:B-1----:R-:W4:Y:S04]  /*6b0d0*/  LDL.LU R40, [R1+0x4054] ;  /* 0x0040540001287983 */ /* 0x002f280000300800 */
[----:B--2---:R-:W2:Y:S04]  /*6b0e0*/  LDL.LU R41, [R1+0x4050] ;  /* 0x0040500001297983 */ /* 0x004ea80000300800 */
[----:B---3--:R-:W3:Y:S04]  /*6b0f0*/  LDL.LU R42, [R1+0x404c] ;  /* 0x00404c00012a7983 */ /* 0x008ee80000300800 */
[----:B----4-:R-:W4:Y:S04]  /*6b100*/  LDL.LU R43, [R1+0x4048] ;  /* 0x00404800012b7983 */ /* 0x010f280000300800 */
        /* <DEDUP_REMOVED lines=12> */
[----:B------:R-:W4:Y:S04]  /*6b1d0*/  LDL.LU R57, [R1+0x402c] ;  /* 0x00402c0001397983 */ /* 0x000f280000300800 */
[----:B------:R0:W-:Y:S04]  /*6b1e0*/  STS.U16 [R0+UR4+0x5440], R59 ;  /* 0x0054403b00007988 */ /* 0x0001e80008000404 */
[----:B------:R-:W-:Y:S04]  /*6b1f0*/  STS.U16 [R0+UR4+0x54c0], R8 ;  /* 0x0054c00800007988 */ /* 0x000fe80008000404 */
[----:B------:R1:W-:Y:S04]  /*6b200*/  STS.U16 [R0+UR4+0x5480], R9 ;  /* 0x0054800900007988 */ /* 0x0003e80008000404 */
[----:B0-----:R-:W4:Y:S04]  /*6b210*/  LDL.LU R59, [R1+0x4028] ;  /* 0x00402800013b7983 */ /* 0x001f280000300800 */
[----:B-1----:R-:W2:Y:S04]  /*6b220*/  LDL R9, [R1+0x3e18] ;  /* 0x003e180001097983 */ /* 0x002ea80000100800 */
[----:B------:R-:W2:Y:S04]  /*6b230*/  LDL R8, [R1+0x3e24] ;  /* 0x003e240001087983 */ /* 0x000ea80000100800 */
[----:B------:R0:W-:Y:S04]  /*6b240*/  STS.U16 [R0+UR4+0x5400], R4 ;  /* 0x0054000400007988 */ /* 0x0001e80008000404 */
[----:B0-----:R-:W3:Y:S04]  /*6b250*/  LDL R4, [R1+0x3e8c] ;  /* 0x003e8c0001047983 */ /* 0x001ee80000100800 */
[----:B------:R0:W-:Y:S04]  /*6b260*/  STS.U16 [R0+UR4+0x5cc0], R50 ;  /* 0x005cc03200007988 */ /* 0x0001e80008000404 */
[----:B0-----:R-:W4:Y:S04]  /*6b270*/  LDL R50, [R1+0x3e80] ;  /* 0x003e800001327983 */ /* 0x001f280000100800 */
[----:B------:R0:W-:Y:S04]  /*6b280*/  STS.U16 [R0+UR4+0x5800], R5 ;  /* 0x0058000500007988 */ /* 0x0001e80008000404 */
[----:B------:R1:W-:Y:S04]  /*6b290*/  STS.U16 [R0+UR4+0x5c00], R48 ;  /* 0x005c003000007988 */ /* 0x0003e80008000404 */
[----:B------:R1:W-:Y:S04]  /*6b2a0*/  STS.U16 [R0+UR4+0x5c40], R46 ;  /* 0x005c402e00007988 */ /* 0x0003e80008000404 */
[----:B0-----:R-:W4:Y:S04]  /*6b2b0*/  LDL R5, [R1+0x3e94] ;  /* 0x003e940001057983 */ /* 0x001f280000100800 */
[----:B-1----:R-:W4:Y:S04]  /*6b2c0*/  LDL R48, [R1+0x3e88] ;  /* 0x003e880001307983 */ /* 0x002f280000100800 */
[----:B------:R-:W4:Y:S04]  /*6b2d0*/  LDL R46, [R1+0x3e90] ;  /* 0x003e9000012e7983 */ /* 0x000f280000100800 */
        /* <DEDUP_REMOVED lines=9> */
[----:B------:R1:W-:Y:S04]  /*6b370*/  STS.U16 [R0+UR4+0x8840], R17 ;  /* 0x0088401100007988 */ /* 0x0003e80008000404 */
[----:B0-----:R-:W4:Y:S04]  /*6b380*/  LDL R6, [R1+0x3f0c] ;  /* 0x003f0c0001067983 */ /* 0x001f280000100800 */
[----:B-1----:R-:W4:Y:S04]  /*6b390*/  LDL R7, [R1+0x3f00] ;  /* 0x003f000001077983 */ /* 0x002f280000100800 */
[----:B------:R-:W4:Y:S04]  /*6b3a0*/  LDL R19, [R1+0x3f08] ;  /* 0x003f080001137983 */ /* 0x000f280000100800 */
[----:B------:R-:W4:Y:S04]  /*6b3b0*/  LDL R17, [R1+0x3f14] ;  /* 0x003f140001117983 */ /* 0x000f280000100800 */
[----:B------:R0:W-:Y:S02]  /*6b3c0*/  STS.U16 [R0+UR4+0x7080], R40 ;  /* 0x0070802800007988 */ /* 0x0001e40008000404 */
[----:B0-----:R-:W-:-:S06]  /*6b3d0*/  PRMT R40, RZ, 0x7610, R40 ;  /* 0x00007610ff287816 */ /* 0x001fcc0000000028 */
[----:B--2---:R3:W2:Y:S04]  /*6b3e0*/  @!P5 LDG.E.U16 R40, desc[UR6][R8.64] ;  /* 0x000000060828d981 */ /* 0x0046a8000c1e1500 */
[----:B------:R0:W-:Y:S02]  /*6b3f0*/  STS.U16 [R0+UR4+0x88c0], R15 ;  /* 0x0088c00f00007988 */ /* 0x0001e40008000404 */
[----:B0-----:R-:W-:Y:S01]  /*6b400*/  PRMT R15, RZ, 0x7610, R15 ;  /* 0x00007610ff0f7816 */ /* 0x001fe2000000000f */
[----:B---3--:R-:W-:Y:S01]  /*6b410*/  @!P2 IMAD.MOV.U32 R8, RZ, RZ, R4 ;  /* 0x000000ffff08a224 */ /* 0x008fe200078e0004 */
[----:B------:R0:W-:Y:S01]  /*6b420*/  STS.U16 [R0+UR4+0x8c40], R14 ;  /* 0x008c400e00007988 */ /* 0x0001e20008000404 */
[----:B----4-:R-:W-:-:S05]  /*6b430*/  @!P2 IMAD.MOV.U32 R9, RZ, RZ, R50 ;  /* 0x000000ffff09a224 */ /* 0x010fca00078e0032 */
[----:B------:R1:W3:Y:S01]  /*6b440*/  @!P2 LDG.E.U16 R15, desc[UR6][R8.64] ;  /* 0x00000006080fa981 */ /* 0x0002e2000c1e1500 */
[----:B0-----:R-:W-:-:S03]  /*6b450*/  PRMT R14, RZ, 0x7610, R14 ;  /* 0x00007610ff0e7816 */ /* 0x001fc6000000000e */
[----:B------:R0:W-:Y:S01]  /*6b460*/  STS.U16 [R0+UR4+0x8c00], R13 ;  /* 0x008c000d00007988 */ /* 0x0001e20008000404 */
[----:B-1----:R-:W-:Y:S02]  /*6b470*/  @!P3 IMAD.MOV.U32 R8, RZ, RZ, R5 ;  /* 0x000000ffff08b224 */ /* 0x002fe400078e0005 */
[----:B------:R-:W-:Y:S01]  /*6b480*/  @!P3 IMAD.MOV.U32 R9, RZ, RZ, R48 ;  /* 0x000000ffff09b224 */ /* 0x000fe200078e0030 */
[----:B0-----:R-:W-:-:S04]  /*6b490*/  PRMT R13, RZ, 0x7610, R13 ;  /* 0x00007610ff0d7816 */ /* 0x001fc8000000000d */
[----:B------:R0:W4:Y:S04]  /*6b4a0*/  @!P3 LDG.E.U16 R14, desc[UR6][R8.64] ;  /* 0x00000006080eb981 */ /* 0x000128000c1e1500 */
[----:B------:R1:W-:Y:S01]  /*6b4b0*/  STS.U16 [R0+UR4+0x8cc0], R12 ;  /* 0x008cc00c00007988 */ /* 0x0003e20008000404 */
[----:B0-----:R-:W-:Y:S02]  /*6b4c0*/  @!P4 IMAD.MOV.U32 R8, RZ, RZ, R2 ;  /* 0x000000ffff08c224 */ /* 0x001fe400078e0002 */
[----:B------:R-:W-:Y:S01]  /*6b4d0*/  @!P4 IMAD.MOV.U32 R9, RZ, RZ, R46 ;  /* 0x000000ffff09c224 */ /* 0x000fe200078e002e */
[----:B-1----:R-:W-:-:S04]  /*6b4e0*/  PRMT R12, RZ, 0x7610, R12 ;  /* 0x00007610ff0c7816 */ /* 0x002fc8000000000c */
        /* <DEDUP_REMOVED lines=12> */
[----:B0-----:R-:W-:Y:S01]  /*6b5b0*/  @!P3 MOV R8, R17 ;  /* 0x000000110008b202 */ /* 0x001fe20000000f00 */
[----:B------:R-:W-:-:S05]  /*6b5c0*/  @!P3 IMAD.MOV.U32 R9, RZ, RZ, R19 ;  /* 0x000000ffff09b224 */ /* 0x000fca00078e0013 */
[----:B------:R0:W4:Y:S04]  /*6b5d0*/  @!P3 LDG.E.U16 R10, desc[UR6][R8.64] ;  /* 0x00000006080ab981 */ /* 0x000128000c1e1500 */
[----:B--2---:R-:W-:Y:S04]  /*6b5e0*/  STL [R1+0x4000], R40 ;  /* 0x0040002801007387 */ /* 0x004fe80000100800 */
[----:B-1----:R-:W2:Y:S04]  /*6b5f0*/  LDL R16, [R1+0x3f10] ;  /* 0x003f100001107983 */ /* 0x002ea80000100800 */
[----:B------:R-:W2:Y:S04]  /*6b600*/  LDL R4, [R1+0x3f1c] ;  /* 0x003f1c0001047983 */ /* 0x000ea80000100800 */
[----:B------:R1:W-:Y:S04]  /*6b610*/  STS.U16 [R0+UR4+0x8800], R18 ;  /* 0x0088001200007988 */ /* 0x0003e80008000404 */
[----:B---3--:R3:W-:Y:S04]  /*6b620*/  STL [R1+0x4004], R15 ;  /* 0x0040040f01007387 */ /* 0x0087e80000100800 */
[----:B-1----:R-:W2:Y:S04]  /*6b630*/  LDL R18, [R1+0x3f18] ;  /* 0x003f180001127983 */ /* 0x002ea80000100800 */
[----:B------:R-:W2:Y:S04]  /*6b640*/  LDL R5, [R1+0x3f24] ;  /* 0x003f240001057983 */ /* 0x000ea80000100800 */
[----:B----4-:R1:W-:Y:S04]  /*6b650*/  STL [R1+0x4008], R14 ;  /* 0x0040080e01007387 */ /* 0x0103e80000100800 */
[----:B---3--:R-:W3:Y:S04]  /*6b660*/  LDL R15, [R1+0x3e10] ;  /* 0x003e1000010f7983 */ /* 0x008ee80000100800 */
[----:B------:R-:W4:Y:S04]  /*6b670*/  LDL R2, [R1+0x3e1c] ;  /* 0x003e1c0001027983 */ /* 0x000f280000100800 */
[----:B------:R0:W-:Y:S04]  /*6b680*/  STL [R1+0x400c], R13 ;  /* 0x00400c0d01007387 */ /* 0x0001e80000100800 */
[----:B-1----:R-:W4:Y:S04]  /*6b690*/  LDL R14, [R1+0x3e20] ;  /* 0x003e2000010e7983 */ /* 0x002f280000100800 */
[----:B------:R-:W4:Y:S01]  /*6b6a0*/  LDL R3, [R1+0x3e2c] ;  /* 0x003e2c0001037983 */ /* 0x000f220000100800 */
[----:B0-----:R-:W-:-:S03]  /*6b6b0*/  PRMT R9, RZ, 0x7610, R9 ;  /* 0x00007610ff097816 */ /* 0x001fc60000000009 */
[----:B------:R-:W-:Y:S04]  /*6b6c0*/  STL [R1+0x4010], R12 ;  /* 0x0040100c01007387 */ /* 0x000fe80000100800 */
[----:B------:R-:W4:Y:S04]  /*6b6d0*/  LDL R7, [R1+0x3e28] ;  /* 0x003e280001077983 */ /* 0x000f280000100800 */
[----:B------:R-:W4:Y:S04]  /*6b6e0*/  LDL R6, [R1+0x3e34] ;  /* 0x003e340001067983 */ /* 0x000f280000100800 */
[----:B------:R-:W-:Y:S04]  /*6b6f0*/  STL [R1+0x4014], R11 ;  /* 0x0040140b01007387 */ /* 0x000fe80000100800 */
[----:B------:R-:W-:Y:S04]  /*6b700*/  STL [R1+0x4018], R10 ;  /* 0x0040180a01007387 */ /* 0x000fe80000100800 */
[----:B------:R-:W4:Y:S01]  /*6b710*/  LDL R13, [R1+0x3e30] ;  /* 0x003e3000010d7983 */ /* 0x000f220000100800 */
[----:B--2---:R-:W-:-:S02]  /*6b720*/  @!P4 IMAD.MOV.U32 R17, RZ, RZ, R16 ;  /* 0x000000ffff11c224 */ /* 0x004fc400078e0010 */
[----:B------:R-:W-:Y:S02]  /*6b730*/  @!P4 IMAD.MOV.U32 R16, RZ, RZ, R4 ;  /* 0x000000ffff10c224 */ /* 0x000fe400078e0004 */
[----:B------:R-:W2:Y:S04]  /*6b740*/  LDL R4, [R1+0x3e3c] ;  /* 0x003e3c0001047983 */ /* 0x000ea80000100800 */
[----:B------:R0:W2:Y:S01]  /*6b750*/  @!P4 LDG.E.U16 R9, desc[UR6][R16.64] ;  /* 0x000000061009c981 */ /* 0x0000a2000c1e1500 */
[----:B------:R-:W-:-:S03]  /*6b760*/  PRMT R8, RZ, 0x7610, R8 ;  /* 0x00007610ff087816 */ /* 0x000fc60000000008 */
[----:B------:R1:W-:Y:S04]  /*6b770*/  STS.U16 [R0+UR4+0x7000], R42 ;  /* 0x0070002a00007988 */ /* 0x0003e80008000404 */
[----:B------:R0:W-:Y:S01]  /*6b780*/  STS.U16 [R0+UR4+0x7440], R38 ;  /* 0x0074402600007988 */ /* 0x0001e20008000404 */
[----:B-1----:R-:W-:Y:S01]  /*6b790*/  PRMT R42, RZ, 0x7610, R42 ;  /* 0x00007610ff2a7816 */ /* 0x002fe2000000002a */
[----:B0-----:R-:W-:Y:S02]  /*6b7a0*/  @!P5 IMAD.MOV.U32 R17, RZ, RZ, R18 ;  /* 0x000000ffff11d224 */ /* 0x001fe400078e0012 */
[----:B------:R-:W-:-:S05]  /*6b7b0*/  @!P5 IMAD.MOV.U32 R16, RZ, RZ, R5 ;  /* 0x000000ffff10d224 */ /* 0x000fca00078e0005 */
[----:B------:R3:W2:Y:S01]  /*6b7c0*/  @!P5 LDG.E.U16 R8, desc[UR6][R16.64] ;  /* 0x000000061008d981 */ /* 0x0006a2000c1e1500 */
[----:B------:R-:W-:Y:S01]  /*6b7d0*/  PRMT R38, RZ, 0x7610, R38 ;  /* 0x00007610ff267816 */ /* 0x000fe20000000026 */
[----:B---3--:R-:W-:Y:S02]  /*6b7e0*/  @!P4 IMAD.MOV.U32 R17, RZ, RZ, R15 ;  /* 0x000000ffff11c224 */ /* 0x008fe400078e000f */
[----:B----4-:R-:W-:-:S05]  /*6b7f0*/  @!P4 IMAD.MOV.U32 R16, RZ, RZ, R2 ;  /* 0x000000ffff10c224 */ /* 0x010fca00078e0002 */
[----:B------:R0:W3:Y:S02]  /*6b800*/  @!P4 LDG.E.U16 R42, desc[UR6][R16.64] ;  /* 0x00000006102ac981 */ /* 0x0000e4000c1e1500 */
[----:B0-----:R-:W-:Y:S02]  /*6b810*/  @!P2 IMAD.MOV.U32 R17, RZ, RZ, R14 ;  /* 0x000000ffff11a224 */ /* 0x001fe400078e000e */
[----:B------:R-:W-:-:S05]  /*6b820*/  @!P2 IMAD.MOV.U32 R16, RZ, RZ, R3 ;  /* 0x000000ffff10a224 */ /* 0x000fca00078e0003 */
[----:B------:R0:W4:Y:S04]  /*6b830*/  @!P2 LDG.E.U16 R38, desc[UR6][R16.64] ;  /* 0x000000061026a981 */ /* 0x000128000c1e1500 */
[----:B------:R1:W-:Y:S04]  /*6b840*/  STS.U16 [R0+UR4+0x74c0], R36 ;  /* 0x0074c02400007988 */ /* 0x0003e80008000404 */
[----:B------:R1:W-:Y:S01]  /*6b850*/  STS.U16 [R0+UR4+0x7800], R34 ;  /* 0x0078002200007988 */ /* 0x0003e20008000404 */
[----:B0-----:R-:W-:Y:S01]  /*6b860*/  @!P3 IMAD.MOV.U32 R17, RZ, RZ, R7 ;  /* 0x000000ffff11b224 */ /* 0x001fe200078e0007 */
[----:B-1----:R-:W-:Y:S01]  /*6b870*/  PRMT R36, RZ, 0x7610, R36 ;  /* 0x00007610ff247816 */ /* 0x002fe20000000024 */
[----:B------:R-:W-:Y:S01]  /*6b880*/  @!P3 IMAD.MOV.U32 R16, RZ, RZ, R6 ;  /* 0x000000ffff10b224 */ /* 0x000fe200078e0006 */
[----:B------:R-:W-:-:S04]  /*6b890*/  PRMT R34, RZ, 0x7610, R34 ;  /* 0x00007610ff227816 */ /* 0x000fc80000000022 */
[----:B------:R0:W4:Y:S02]  /*6b8a0*/  @!P3 LDG.E.U16 R36, desc[UR6][R16.64] ;  /* 0x000000061024b981 */ /* 0x000124000c1e1500 */
[----:B0-----:R-:W-:Y:S02]  /*6b8b0*/  @!P4 IMAD.MOV.U32 R17, RZ, RZ, R13 ;  /* 0x000000ffff11c224 */ /* 0x001fe400078e000d */
[----:B--2---:R-:W-:Y:S01]  /*6b8c0*/  @!P4 IMAD.MOV.U32 R16, RZ, RZ, R4 ;  /* 0x000000ffff10c224 */ /* 0x004fe200078e0004 */
[----:B------:R0:W-:Y:S04]  /*6b8d0*/  STL [R1+0x401c], R9 ;  /* 0x00401c0901007387 */ /* 0x0001e80000100800 */
[----:B------:R-:W2:Y:S04]  /*6b8e0*/  LDL R5, [R1+0x3e44] ;  /* 0x003e440001057983 */ /* 0x000ea80000100800 */
[----:B------:R-:W2:Y:S04]  /*6b8f0*/  LDL R12, [R1+0x3e38] ;  /* 0x003e3800010c7983 */ /* 0x000ea80000100800 */
[----:B------:R2:W2:Y:S04]  /*6b900*/  @!P4 LDG.E.U16 R34, desc[UR6][R16.64] ;  /* 0x000000061022c981 */ /* 0x0004a8000c1e1500 */
[----:B------:R1:W-:Y:S04]  /*6b910*/  STL [R1+0x4020], R8 ;  /* 0x0040200801007387 */ /* 0x0003e80000100800 */
[----:B0-----:R-:W2:Y:S04]  /*6b920*/  LDL R9, [R1+0x3e40] ;  /* 0x003e400001097983 */ /* 0x001ea80000100800 */
[----:B------:R-:W2:Y:S04]  /*6b930*/  LDL R15, [R1+0x3e48] ;  /* 0x003e4800010f7983 */ /* 0x000ea80000100800 */
[----:B------:R-:W2:Y:S04]  /*6b940*/  LDL R2, [R1+0x3e54] ;  /* 0x003e540001027983 */ /* 0x000ea80000100800 */
[----:B-1----:R-:W2:Y:S04]  /*6b950*/  LDL R8, [R1+0x3e4c] ;  /* 0x003e4c0001087983 */ /* 0x002ea80000100800 */
[----:B---3--:R-:W-:Y:S04]  /*6b960*/  STL [R1+0x4024], R42 ;  /* 0x0040242a01007387 */ /* 0x008fe80000100800 */
[----:B------:R-:W3:Y:S04]  /*6b970*/  LDL R10, [R1+0x3e50] ;  /* 0x003e5000010a7983 */ /* 0x000ee80000100800 */
[----:B------:R-:W3:Y:S04]  /*6b980*/  LDL R3, [R1+0x3e5c] ;  /* 0x003e5c0001037983 */ /* 0x000ee80000100800 */
[----:B----4-:R-:W-:Y:S04]  /*6b990*/  STL [R1+0x3fec], R38 ;  /* 0x003fec2601007387 */ /* 0x010fe80000100800 */
[----:B------:R-:W4:Y:S04]  /*6b9a0*/  LDL R14, [R1+0x3e58] ;  /* 0x003e5800010e7983 */ /* 0x000f280000100800 */
[----:B------:R-:W4:Y:S04]  /*6b9b0*/  LDL R11, [R1+0x3e64] ;  /* 0x003e6400010b7983 */ /* 0x000f280000100800 */
[----:B------:R-:W4:Y:S04]  /*6b9c0*/  LDL R7, [R1+0x3e60] ;  /* 0x003e600001077983 */ /* 0x000f280000100800 */
[----:B------:R-:W4:Y:S04]  /*6b9d0*/  LDL R6, [R1+0x3e6c] ;  /* 0x003e6c0001067983 */ /* 0x000f280000100800 */
[----:B------:R-:W-:Y:S04]  /*6b9e0*/  STL [R1+0x3ff0], R36 ;  /* 0x003ff02401007387 */ /* 0x000fe80000100800 */
[----:B------:R-:W4:Y:S04]  /*6b9f0*/  LDL R13, [R1+0x3e68] ;  /* 0x003e6800010d7983 */ /* 0x000f280000100800 */
[----:B------:R-:W4:Y:S01]  /*6ba00*/  LDL R4, [R1+0x3e74] ;  /* 0x003e740001047983 */ /* 0x000f220000100800 */
[----:B--2---:R-:W-:-:S03]  /*6ba10*/  @!P5 IMAD.MOV.U32 R16, RZ, RZ, R5 ;  /* 0x000000ffff10d224 */ /* 0x004fc600078e0005 */
[----:B------:R-:W-:Y:S04]  /*6ba20*/  STL [R1+0x3ff4], R34 ;  /* 0x003ff42201007387 */ /* 0x000fe80000100800 */
[----:B------:R-:W2:Y:S04]  /*6ba30*/  LDL R5, [R1+0x3e7c] ;  /* 0x003e7c0001057983 */ /* 0x000ea80000100800 */
[----:B------:R0:W-:Y:S01]  /*6ba40*/  STS.U16 [R0+UR4+0x7880], R32 ;  /* 0x0078802000007988 */ /* 0x0001e20008000404 */
[----:B------:R-:W-:-:S03]  /*6ba50*/  @!P5 IMAD.MOV.U32 R17, RZ, RZ, R12 ;  /* 0x000000ffff11d224 */ /* 0x000fc600078e000c */
[----:B------:R1:W-:Y:S04]  /*6ba60*/  STS.U16 [R0+UR4+0x7c40], R30 ;  /* 0x007c401e00007988 */ /* 0x0003e80008000404 */
[----:B------:R-:W2:Y:S01]  /*6ba70*/  LDL R12, [R1+0x3e70] ;  /* 0x003e7000010c7983 */ /* 0x000ea20000100800 */
[----:B0-----:R-:W-:Y:S02]  /*6ba80*/  PRMT R32, RZ, 0x7610, R32 ;  /* 0x00007610ff207816 */ /* 0x001fe40000000020 */
[----:B-1----:R-:W-:-:S04]  /*6ba90*/  PRMT R30, RZ, 0x7610, R30 ;  /* 0x00007610ff1e7816 */ /* 0x002fc8000000001e */
[----:B------:R0:W2:Y:S02]  /*6baa0*/  @!P5 LDG.E.U16 R32, desc[UR6][R16.64] ;  /* 0x000000061020d981 */ /* 0x0000a4000c1e1500 */
[----:B0-----:R-:W-:Y:S02]  /*6bab0*/  @!P2 IMAD.MOV.U32 R17, RZ, RZ, R9 ;  /* 0x000000ffff11a224 */ /* 0x001fe400078e0009 */
[----:B------:R-:W-:Y:S01]  /*6bac0*/  @!P3 IMAD.MOV.U32 R19, RZ, RZ, R15 ;  /* 0x000000ffff13b224 */ /* 0x000fe200078e000f */
[----:B------:R-:W-:Y:S01]  /*6bad0*/  @!P3 MOV R18, R2 ;  /* 0x000000020012b202 */ /* 0x000fe20000000f00 */
[----:B------:R-:W2:Y:S04]  /*6bae0*/  LDL R9, [R1+0x3e78] ;  /* 0x003e780001097983 */ /* 0x000ea80000100800 */
[----:B------:R-:W2:Y:S04]  /*6baf0*/  LDL R2, [R1+0x3eac] ;  /* 0x003eac0001027983 */ /* 0x000ea80000100800 */
[----:B------:R-:W-:Y:S04]  /*6bb00*/  STS.U16 [R0+UR4+0x8400], R21 ;  /* 0x0084001500007988 */ /* 0x000fe80008000404 */
[----:B------:R4:W-:Y:S04]  /*6bb10*/  STS.U16 [R0+UR4+0x84c0], R20 ;  /* 0x0084c01400007988 */ /* 0x0009e80008000404 */
[----:B------:R0:W-:Y:S04]  /*6bb20*/  STS.U16 [R0+UR4+0x80c0], R23 ;  /* 0x0080c01700007988 */ /* 0x0001e80008000404 */
[----:B------:R1:W-:Y:S01]  /*6bb30*/  STS.U16 [R0+UR4+0x8440], R22 ;  /* 0x0084401600007988 */ /* 0x0003e20008000404 */
[----:B------:R-:W-:-:S03]  /*6bb40*/  @!P2 IMAD.MOV.U32 R16, RZ, RZ, R8 ;  /* 0x000000ffff10a224 */ /* 0x000fc600078e0008 */
[----:B------:R-:W2:Y:S04]  /*6bb50*/  LDL R8, [R1+0x3e84] ;  /* 0x003e840001087983 */ /* 0x000ea80000100800 */
[----:B------:R2:W-:Y:S04]  /*6bb60*/  STS.U16 [R0+UR4+0x8040], R25 ;  /* 0x0080401900007988 */ /* 0x0005e80008000404 */
[----:B------:R3:W2:Y:S04]  /*6bb70*/  @!P2 LDG.E.U16 R30, desc[UR6][R16.64] ;  /* 0x00000006101ea981 */ /* 0x0006a8000c1e1500 */
[----:B------:R2:W-:Y:S04]  /*6bb80*/  STS.U16 [R0+UR4+0x8080], R24 ;  /* 0x0080801800007988 */ /* 0x0005e80008000404 */
[----:B------:R-:W-:Y:S04]  /*6bb90*/  STS.U16 [R0+UR4+0x7c80], R27 ;  /* 0x007c801b00007988 */ /* 0x000fe80008000404 */
[----:B------:R-:W-:Y:S04]  /*6bba0*/  STS.U16 [R0+UR4+0x8000], R26 ;  /* 0x0080001a00007988 */ /* 0x000fe80008000404 */
[----:B------:R-:W-:Y:S04]  /*6bbb0*/  STS.U16 [R0+UR4+0x7c00], R29 ;  /* 0x007c001d00007988 */ /* 0x000fe80008000404 */
[----:B------:R-:W-:Y:S04]  /*6bbc0*/  STS.U16 [R0+UR4+0x7cc0], R28 ;  /* 0x007cc01c00007988 */ /* 0x000fe80008000404 */
[----:B------:R2:W-:Y:S04]  /*6bbd0*/  STS.U16 [R0+UR4+0x78c0], R31 ;  /* 0x0078c01f00007988 */ /* 0x0005e80008000404 */
[----:B------:R2:W-:Y:S04]  /*6bbe0*/  STS.U16 [R0+UR4+0x7840], R33 ;  /* 0x0078402100007988 */ /* 0x0005e80008000404 */
[----:B------:R2:W-:Y:S04]  /*6bbf0*/  STS.U16 [R0+UR4+0x7480], R35 ;  /* 0x0074802300007988 */ /* 0x0005e80008000404 */
[----:B------:R2:W-:Y:S01]  /*6bc00*/  STS.U16 [R0+UR4+0x7400], R37 ;  /* 0x0074002500007988 */ /* 0x0005e20008000404 */
[----:B---3--:R-:W-:-:S02]  /*6bc10*/  PRMT R16, RZ, 0x7610, R16 ;  /* 0x00007610ff107816 */ /* 0x008fc40000000010 */
[----:B------:R-:W-:Y:S01]  /*6bc20*/  PRMT R17, RZ, 0x7610, R17 ;  /* 0x00007610ff117816 */ /* 0x000fe20000000011 */
[----:B------:R3:W-:Y:S04]  /*6bc30*/  STS.U16 [R0+UR4+0x70c0], R39 ;  /* 0x0070c02700007988 */ /* 0x0007e80008000404 */
[----:B------:R3:W-:Y:S04]  /*6bc40*/  STS.U16 [R0+UR4+0x7040], R41 ;  /* 0x0070402900007988 */ /* 0x0007e80008000404 */
[----:B------:R0:W3:Y:S04]  /*6bc50*/  @!P3 LDG.E.U16 R16, desc[UR6][R18.64] ;  /* 0x000000061210b981 */ /* 0x0000e8000c1e1500 */
[----:B------:R-:W3:Y:S01]  /*6bc60*/  LDL R15, [R1+0x3f30] ;  /* 0x003f3000010f7983 */ /* 0x000ee20000100800 */
[----:B0-----:R-:W-:-:S02]  /*6bc70*/  @!P4 IMAD.MOV.U32 R18, RZ, RZ, R3 ;  /* 0x000000ffff12c224 */ /* 0x001fc400078e0003 */
[----:B------:R-:W-:Y:S01]  /*6bc80*/  @!P4 IMAD.MOV.U32 R19, RZ, RZ, R10 ;  /* 0x000000ffff13c224 */ /* 0x000fe200078e000a */
[----:B------:R-:W3:Y:S01]  /*6bc90*/  LDL R3, [R1+0x3ea0] ;  /* 0x003ea00001037983 */ /* 0x000ee20000100800 */
[----:B----4-:R-:W-:Y:S02]  /*6bca0*/  @!P5 IMAD.MOV.U32 R20, RZ, RZ, R11 ;  /* 0x000000ffff14d224 */ /* 0x010fe400078e000b */
[----:B------:R-:W-:Y:S01]  /*6bcb0*/  @!P5 IMAD.MOV.U32 R21, RZ, RZ, R14 ;  /* 0x000000ffff15d224 */ /* 0x000fe200078e000e */
[----:B------:R-:W4:Y:S04]  /*6bcc0*/  LDL R10, [R1+0x3eb4] ;  /* 0x003eb400010a7983 */ /* 0x000f280000100800 */
[----:B------:R0:W4:Y:S04]  /*6bcd0*/  @!P4 LDG.E.U16 R17, desc[UR6][R18.64] ;  /* 0x000000061211c981 */ /* 0x000128000c1e1500 */
[----:B------:R-:W4:Y:S01]  /*6bce0*/  LDL R11, [R1+0x3ea8] ;  /* 0x003ea800010b7983 */ /* 0x000f220000100800 */
[----:B------:R-:W-:-:S02]  /*6bcf0*/  @!P3 IMAD.MOV.U32 R23, RZ, RZ, R13 ;  /* 0x000000ffff17b224 */ /* 0x000fc400078e000d */
[----:B-1----:R-:W-:Y:S01]  /*6bd00*/  @!P3 IMAD.MOV.U32 R22, RZ, RZ, R4 ;  /* 0x000000ffff16b224 */ /* 0x002fe200078e0004 */
[----:B------:R-:W4:Y:S01]  /*6bd10*/  LDL R13, [R1+0x3ed0] ;  /* 0x003ed000010d7983 */ /* 0x000f220000100800 */
[----:B0-----:R-:W-:Y:S02]  /*6bd20*/  PRMT R18, RZ, 0x7610, R18 ;  /* 0x00007610ff127816 */ /* 0x001fe40000000012 */
[----:B------:R-:W-:Y:S01]  /*6bd30*/  PRMT R19, RZ, 0x7610, R19 ;  /* 0x00007610ff137816 */ /* 0x000fe20000000013 */
[----:B------:R-:W4:Y:S01]  /*6bd40*/  LDL R4, [R1+0x3ec4] ;  /* 0x003ec40001047983 */ /* 0x000f220000100800 */
[----:B--2---:R-:W-:-:S03]  /*6bd50*/  @!P5 IMAD.MOV.U32 R25, RZ, RZ, R9 ;  /* 0x000000ffff19d224 */ /* 0x004fc600078e0009 */
[----:B------:R0:W2:Y:S04]  /*6bd60*/  @!P5 LDG.E.U16 R18, desc[UR6][R20.64] ;  /* 0x000000061412d981 */ /* 0x0000a8000c1e1500 */
[----:B------:R-:W2:Y:S01]  /*6bd70*/  LDL R9, [R1+0x3ec0] ;  /* 0x003ec00001097983 */ /* 0x000ea20000100800 */
[----:B------:R-:W-:Y:S01]  /*6bd80*/  @!P5 IMAD.MOV.U32 R24, RZ, RZ, R8 ;  /* 0x000000ffff18d224 */ /* 0x000fe200078e0008 */
[----:B------:R-:W-:Y:S02]  /*6bd90*/  PRMT R31, RZ, 0x7610, R31 ;  /* 0x00007610ff1f7816 */ /* 0x000fe4000000001f */
[----:B------:R-:W2:Y:S01]  /*6bda0*/  LDL R8, [R1+0x3ecc] ;  /* 0x003ecc0001087983 */ /* 0x000ea20000100800 */
[----:B------:R-:W-:Y:S01]  /*6bdb0*/  PRMT R33, RZ, 0x7610, R33 ;  /* 0x00007610ff217816 */ /* 0x000fe20000000021 */
[----:B0-----:R-:W-:-:S02]  /*6bdc0*/  @!P2 IMAD.MOV.U32 R20, RZ, RZ, R6 ;  /* 0x000000ffff14a224 */ /* 0x001fc400078e0006 */
[----:B------:R-:W-:Y:S01]  /*6bdd0*/  @!P2 IMAD.MOV.U32 R21, RZ, RZ, R7 ;  /* 0x000000ffff15a224 */ /* 0x000fe200078e0007 */
[----:B------:R-:W2:Y:S04]  /*6bde0*/  LDL R6, [R1+0x3ebc] ;  /* 0x003ebc0001067983 */ /* 0x000ea80000100800 */
[----:B------:R-:W2:Y:S04]  /*6bdf0*/  LDL R7, [R1+0x3eb0] ;  /* 0x003eb00001077983 */ /* 0x000ea80000100800 */
[----:B------:R0:W2:Y:S01]  /*6be00*/  @!P2 LDG.E.U16 R19, desc[UR6][R20.64] ;  /* 0x000000061413a981 */ /* 0x0000a2000c1e1500 */
[----:B------:R-:W-:-:S02]  /*6be10*/  PRMT R35, RZ, 0x7610, R35 ;  /* 0x00007610ff237816 */ /* 0x000fc40000000023 */
[----:B------:R-:W-:Y:S02]  /*6be20*/  PRMT R37, RZ, 0x7610, R37 ;  /* 0x00007610ff257816 */ /* 0x000fe40000000025 */
[----:B---3--:R-:W-:Y:S01]  /*6be30*/  PRMT R39, RZ, 0x7610, R39 ;  /* 0x00007610ff277816 */ /* 0x008fe20000000027 */
[----:B------:R-:W3:Y:S01]  /*6be40*/  LDL R14, [R1+0x3f3c] ;  /* 0x003f3c00010e7983 */ /* 0x000ee20000100800 */
[----:B0-----:R-:W-:-:S06]  /*6be50*/  PRMT R20, RZ, 0x7610, R20 ;  /* 0x00007610ff147816 */ /* 0x001fcc0000000014 */
[----:B------:R0:W3:Y:S02]  /*6be60*/  @!P3 LDG.E.U16 R20, desc[UR6][R22.64] ;  /* 0x000000061614b981 */ /* 0x0000e4000c1e1500 */
[----:B0-----:R-:W-:Y:S02]  /*6be70*/  @!P4 IMAD.MOV.U32 R22, RZ, RZ, R5 ;  /* 0x000000ffff16c224 */ /* 0x001fe400078e0005 */
[----:B------:R-:W3:Y:S01]  /*6be80*/  LDL R5, [R1+0x3eb8] ;  /* 0x003eb80001057983 */ /* 0x000ee20000100800 */
[----:B------:R-:W-:Y:S01]  /*6be90*/  PRMT R21, RZ, 0x7610, R21 ;  /* 0x00007610ff157816 */ /* 0x000fe20000000015 */
[----:B------:R-:W-:Y:S02]  /*6bea0*/  @!P4 IMAD.MOV.U32 R23, RZ, RZ, R12 ;  /* 0x000000ffff17c224 */ /* 0x000fe400078e000c */
[----:B------:R-:W3:Y:S04]  /*6beb0*/  LDL R12, [R1+0x3edc] ;  /* 0x003edc00010c7983 */ /* 0x000ee80000100800 */
[----:B------:R0:W3:Y:S02]  /*6bec0*/  @!P4 LDG.E.U16 R21, desc[UR6][R22.64] ;  /* 0x000000061615c981 */ /* 0x0000e4000c1e1500 */
[----:B0-----:R-:W-:-:S02]  /*6bed0*/  PRMT R22, RZ, 0x7610, R22 ;  /* 0x00007610ff167816 */ /* 0x001fc40000000016 */
[----:B------:R-:W-:-:S04]  /*6bee0*/  PRMT R23, RZ, 0x7610, R23 ;  /* 0x00007610ff177816 */ /* 0x000fc80000000017 */
[----:B------:R0:W3:Y:S02]  /*6bef0*/  @!P5 LDG.E.U16 R22, desc[UR6][R24.64] ;  /* 0x000000061816d981 */ /* 0x0000e4000c1e1500 */
[----:B0-----:R-:W-:Y:S02]  /*6bf00*/  @!P2 IMAD.MOV.U32 R24, RZ, RZ, R2 ;  /* 0x000000ffff18a224 */ /* 0x001fe400078e0002 */
[----:B------:R-:W-:Y:S01]  /*6bf10*/  @!P2 IMAD.MOV.U32 R25, RZ, RZ, R3 ;  /* 0x000000ffff19a224 */ /* 0x000fe200078e0003 */
[----:B------:R-:W3:Y:S04]  /*6bf20*/  LDL R2, [R1+0x3ed4] ;  /* 0x003ed40001027983 */ /* 0x000ee80000100800 */
[----:B------:R-:W3:Y:S04]  /*6bf30*/  LDL R3, [R1+0x3ec8] ;  /* 0x003ec80001037983 */ /* 0x000ee80000100800 */
[----:B------:R0:W3:Y:S01]  /*6bf40*/  @!P2 LDG.E.U16 R23, desc[UR6][R24.64] ;  /* 0x000000061817a981 */ /* 0x0000e2000c1e1500 */
[----:B----4-:R-:W-:-:S02]  /*6bf50*/  @!P3 IMAD.MOV.U32 R26, RZ, RZ, R10 ;  /* 0x000000ffff1ab224 */ /* 0x010fc400078e000a */
[----:B------:R-:W-:Y:S01]  /*6bf60*/  @!P3 IMAD.MOV.U32 R27, RZ, RZ, R11 ;  /* 0x000000ffff1bb224 */ /* 0x000fe200078e000b */
[----:B------:R-:W4:Y:S04]  /*6bf70*/  LDL R10, [R1+0x3ee4] ;  /* 0x003ee400010a7983 */ /* 0x000f280000100800 */
[----:B------:R-:W4:Y:S01]  /*6bf80*/  LDL R11, [R1+0x3ed8] ;  /* 0x003ed800010b7983 */ /* 0x000f220000100800 */
[----:B0-----:R-:W-:-:S06]  /*6bf90*/  PRMT R24, RZ, 0x7610, R24 ;  /* 0x00007610ff187816 */ /* 0x001fcc0000000018 */
[----:B------:R2:W4:Y:S01]  /*6bfa0*/  @!P3 LDG.E.U16 R24, desc[UR6][R26.64] ;  /* 0x000000061a18b981 */ /* 0x000522000c1e1500 */
[----:B------:R-:W-:-:S03]  /*6bfb0*/  @!P5 IMAD.MOV.U32 R28, RZ, RZ, R4 ;  /* 0x000000ffff1cd224 */ /* 0x000fc600078e0004 */
[----:B------:R-:W4:Y:S01]  /*6bfc0*/  LDL R4, [R1+0x3ef4] ;  /* 0x003ef40001047983 */ /* 0x000f220000100800 */
[----:B--2---:R-:W-:Y:S01]  /*6bfd0*/  @!P4 MOV R26, R6 ;  /* 0x00000006001ac202 */ /* 0x004fe20000000f00 */
[----:B------:R-:W-:Y:S02]  /*6bfe0*/  @!P4 IMAD.MOV.U32 R27, RZ, RZ, R7 ;  /* 0x000000ffff1bc224 */ /* 0x000fe400078e0007 */
[----:B------:R-:W2:Y:S04]  /*6bff0*/  LDL R6, [R1+0x3eec] ;  /* 0x003eec0001067983 */ /* 0x000ea80000100800 */
[----:B------:R-:W2:Y:S01]  /*6c000*/  LDL R7, [R1+0x3ee0] ;  /* 0x003ee00001077983 */ /* 0x000ea20000100800 */
[----:B---3--:R-:W-:-:S03]  /*6c010*/  @!P5 IMAD.MOV.U32 R29, RZ, RZ, R5 ;  /* 0x000000ffff1dd224 */ /* 0x008fc600078e0005 */
[----:B------:R-:W3:Y:S01]  /*6c020*/  LDL R5, [R1+0x3ee8] ;  /* 0x003ee80001057983 */ /* 0x000ee20000100800 */
[----:B------:R-:W-:-:S06]  /*6c030*/  PRMT R25, RZ, 0x7610, R25 ;  /* 0x00007610ff197816 */ /* 0x000fcc0000000019 */
[----:B------:R0:W3:Y:S02]  /*6c040*/  @!P4 LDG.E.U16 R25, desc[UR6][R26.64] ;  /* 0x000000061a19c981 */ /* 0x0000e4000c1e1500 */
[----:B0-----:R-:W-:Y:S02]  /*6c050*/  PRMT R26, RZ, 0x7610, R26 ;  /* 0x00007610ff1a7816 */ /* 0x001fe4000000001a */
[----:B------:R-:W-:-:S04]  /*6c060*/  PRMT R27, RZ, 0x7610, R27 ;  /* 0x00007610ff1b7816 */ /* 0x000fc8000000001b */
[----:B------:R0:W3:Y:S02]  /*6c070*/  @!P5 LDG.E.U16 R26, desc[UR6][R28.64] ;  /* 0x000000061c1ad981 */ /* 0x0000e4000c1e1500 */
[----:B0-----:R-:W-:Y:S02]  /*6c080*/  @!P2 IMAD.MOV.U32 R28, RZ, RZ, R8 ;  /* 0x000000ffff1ca224 */ /* 0x001fe400078e0008 */
[----:B------:R-:W-:Y:S01]  /*6c090*/  @!P2 IMAD.MOV.U32 R29, RZ, RZ, R9 ;  /* 0x000000ffff1da224 */ /* 0x000fe200078e0009 */
[----:B------:R-:W3:Y:S04]  /*6c0a0*/  LDL R8, [R1+0x3efc] ;  /* 0x003efc0001087983 */ /* 0x000ee80000100800 */
[----:B------:R-:W3:Y:S04]  /*6c0b0*/  LDL R9, [R1+0x3ef0] ;  /* 0x003ef00001097983 */ /* 0x000ee80000100800 */
[----:B------:R0:W3:Y:S02]  /*6c0c0*/  @!P2 LDG.E.U16 R27, desc[UR6][R28.64] ;  /* 0x000000061c1ba981 */ /* 0x0000e4000c1e1500 */
[----:B0-----:R-:W-:-:S02]  /*6c0d0*/  @!P3 IMAD.MOV.U32 R28, RZ, RZ, R2 ;  /* 0x000000ffff1cb224 */ /* 0x001fc400078e0002 */
[----:B------:R-:W-:Y:S01]  /*6c0e0*/  @!P3 IMAD.MOV.U32 R29, RZ, RZ, R3 ;  /* 0x000000ffff1db224 */ /* 0x000fe200078e0003 */
[----:B------:R-:W3:Y:S04]  /*6c0f0*/  LDL R2, [R1+0x3f04] ;  /* 0x003f040001027983 */ /* 0x000ee80000100800 */
[----:B------:R-:W3:Y:S04]  /*6c100*/  LDL R3, [R1+0x3ef8] ;  /* 0x003ef80001037983 */ /* 0x000ee80000100800 */
[----:B------:R0:W3:Y:S02]  /*6c110*/  @!P3 LDG.E.U16 R31, desc[UR6][R28.64] ;  /* 0x000000061c1fb981 */ /* 0x0000e4000c1e1500 */
[----:B0-----:R-:W-:-:S02]  /*6c120*/  @!P4 IMAD.MOV.U32 R28, RZ, RZ, R12 ;  /* 0x000000ffff1cc224 */ /* 0x001fc400078e000c */
[----:B------:R-:W-:Y:S01]  /*6c130*/  @!P4 IMAD.MOV.U32 R29, RZ, RZ, R13 ;  /* 0x000000ffff1dc224 */ /* 0x000fe200078e000d */
[----:B------:R-:W-:Y:S01]  /*6c140*/  PRMT R41, RZ, 0x7610, R41 ;  /* 0x00007610ff297816 */ /* 0x000fe20000000029 */
[----:B------:R0:W-:Y:S04]  /*6c150*/  STS.U16 [R0+UR4+0x6040], R56 ;  /* 0x0060403800007988 */ /* 0x0001e80008000404 */
[----:B------:R4:W3:Y:S04]  /*6c160*/  @!P4 LDG.E.U16 R33, desc[UR6][R28.64] ;  /* 0x000000061c21c981 */ /* 0x0008e8000c1e1500 */
[----:B------:R-:W3:Y:S04]  /*6c170*/  LDL R13, [R1+0x3f38] ;  /* 0x003f3800010d7983 */ /* 0x000ee80000100800 */
[----:B------:R-:W3:Y:S01]  /*6c180*/  LDL R12, [R1+0x3f44] ;  /* 0x003f4400010c7983 */ /* 0x000ee20000100800 */
[----:B----4-:R-:W-:-:S02]  /*6c190*/  @!P5 IMAD.MOV.U32 R28, RZ, RZ, R10 ;  /* 0x000000ffff1cd224 */ /* 0x010fc400078e000a */
[----:B------:R-:W-:Y:S01]  /*6c1a0*/  @!P5 IMAD.MOV.U32 R29, RZ, RZ, R11 ;  /* 0x000000ffff1dd224 */ /* 0x000fe200078e000b */
[----:B------:R-:W4:Y:S04]  /*6c1b0*/  LDL R10, [R1+0x3f4c] ;  /* 0x003f4c00010a7983 */ /* 0x000f280000100800 */
[----:B------:R2:W4:Y:S02]  /*6c1c0*/  @!P5 LDG.E.U16 R35, desc[UR6][R28.64] ;  /* 0x000000061c23d981 */ /* 0x000524000c1e1500 */
[----:B--2---:R-:W-:Y:S02]  /*6c1d0*/  @!P2 IMAD.MOV.U32 R28, RZ, RZ, R6 ;  /* 0x000000ffff1ca224 */ /* 0x004fe400078e0006 */
[----:B------:R-:W-:Y:S01]  /*6c1e0*/  @!P2 IMAD.MOV.U32 R29, RZ, RZ, R7 ;  /* 0x000000ffff1da224 */ /* 0x000fe200078e0007 */
[----:B------:R-:W2:Y:S04]  /*6c1f0*/  LDL R6, [R1+0x3f2c] ;  /* 0x003f2c0001067983 */ /* 0x000ea80000100800 */
[----:B------:R-:W4:Y:S04]  /*6c200*/  LDL R7, [R1+0x3f20] ;  /* 0x003f200001077983 */ /* 0x000f280000100800 */
[----:B------:R1:W4:Y:S02]  /*6c210*/  @!P2 LDG.E.U16 R37, desc[UR6][R28.64] ;  /* 0x000000061c25a981 */ /* 0x000324000c1e1500 */
[----:B-1----:R-:W-:-:S02]  /*6c220*/  @!P3 IMAD.MOV.U32 R28, RZ, RZ, R4 ;  /* 0x000000ffff1cb224 */ /* 0x002fc400078e0004 */
[----:B------:R-:W4:Y:S01]  /*6c230*/  LDL R4, [R1+0x3f34] ;  /* 0x003f340001047983 */ /* 0x000f220000100800 */
[----:B---3--:R-:W-:-:S03]  /*6c240*/  @!P3 IMAD.MOV.U32 R29, RZ, RZ, R5 ;  /* 0x000000ffff1db224 */ /* 0x008fc600078e0005 */
[----:B------:R-:W3:Y:S04]  /*6c250*/  LDL R5, [R1+0x3f28] ;  /* 0x003f280001057983 */ /* 0x000ee80000100800 */
[----:B------:R1:W3:Y:S04]  /*6c260*/  @!P3 LDG.E.U16 R39, desc[UR6][R28.64] ;  /* 0x000000061c27b981 */ /* 0x0002e8000c1e1500 */
[----:B------:R1:W-:Y:S04]  /*6c270*/  STS.U16 [R0+UR4+0x6080], R58 ;  /* 0x0060803a00007988 */ /* 0x0003e80008000404 */
[----:B0-----:R-:W3:Y:S04]  /*6c280*/  LDL.LU R56, [R1+0x620] ;  /* 0x0006200001387983 */ /* 0x001ee80000300800 */
[----:B------:R0:W-:Y:S04]  /*6c290*/  STS.U16 [R0+UR4+0x60c0], R61 ;  /* 0x0060c03d00007988 */ /* 0x0001e80008000404 */
[----:B------:R-:W-:Y:S04]  /*6c2a0*/  STS.U16 [R0+UR4+0x64c0], R60 ;  /* 0x0064c03c00007988 */ /* 0x000fe80008000404 */
[----:B-1----:R-:W3:Y:S04]  /*6c2b0*/  LDL.LU R58, [R1+0x61c] ;  /* 0x00061c00013a7983 */ /* 0x002ee80000300800 */
[----:B0-----:R-:W3:Y:S04]  /*6c2c0*/  LDL.LU R61, [R1+0x618] ;  /* 0x00061800013d7983 */ /* 0x001ee80000300800 */
[----:B------:R0:W-:Y:S01]  /*6c2d0*/  STS.U16 [R0+UR4+0x6c80], R43 ;  /* 0x006c802b00007988 */ /* 0x0001e20008000404 */
[----:B------:R-:W-:-:S02]  /*6c2e0*/  @!P4 IMAD.MOV.U32 R28, RZ, RZ, R8 ;  /* 0x000000ffff1cc224 */ /* 0x000fc400078e0008 */
[----:B------:R-:W-:-:S05]  /*6c2f0*/  @!P4 IMAD.MOV.U32 R29, RZ, RZ, R9 ;  /* 0x000000ffff1dc224 */ /* 0x000fca00078e0009 */
[----:B------:R1:W3:Y:S01]  /*6c300*/  @!P4 LDG.E.U16 R41, desc[UR6][R28.64] ;  /* 0x000000061c29c981 */ /* 0x0002e2000c1e1500 */
[----:B0-----:R-:W-:Y:S01]  /*6c310*/  PRMT R43, RZ, 0x7610, R43 ;  /* 0x00007610ff2b7816 */ /* 0x001fe2000000002b */
[----:B-1----:R-:W-:Y:S01]  /*6c320*/  @!P5 IMAD.MOV.U32 R29, RZ, RZ, R3 ;  /* 0x000000ffff1dd224 */ /* 0x002fe200078e0003 */
[----:B------:R-:W-:Y:S01]  /*6c330*/  @!P5 MOV R28, R2 ;  /* 0x00000002001cd202 */ /* 0x000fe20000000f00 */
[----:B------:R-:W3:Y:S04]  /*6c340*/  LDL.LU R3, [R1+0x5e4] ;  /* 0x0005e40001037983 */ /* 0x000ee80000300800 */
[----:B------:R-:W3:Y:S04]  /*6c350*/  LDL.LU R2, [R1+0x5e0] ;  /* 0x0005e00001027983 */ /* 0x000ee80000300800 */
[----:B------:R-:W3:Y:S04]  /*6c360*/  LDL.LU R60, [R1+0x5dc] ;  /* 0x0005dc00013c7983 */ /* 0x000ee80000300800 */
[----:B------:R-:W3:Y:S04]  /*6c370*/  LDL R11, [R1+0x3f40] ;  /* 0x003f4000010b7983 */ /* 0x000ee80000100800 */
[----:B------:R-:W3:Y:S04]  /*6c380*/  LDL R9, [R1+0x3f48] ;  /* 0x003f480001097983 */ /* 0x000ee80000100800 */
[----:B------:R-:W3:Y:S04]  /*6c390*/  LDL R8, [R1+0x3f54] ;  /* 0x003f540001087983 */ /* 0x000ee80000100800 */
[----:B------:R0:W-:Y:S04]  /*6c3a0*/  STS.U16 [R0+UR4+0x6cc0], R45 ;  /* 0x006cc02d00007988 */ /* 0x0001e80008000404 */
[----:B------:R2:W3:Y:S01]  /*6c3b0*/  @!P5 LDG.E.U16 R43, desc[UR6][R28.64] ;  /* 0x000000061c2bd981 */ /* 0x0004e2000c1e1500 */
[----:B0-----:R-:W-:Y:S01]  /*6c3c0*/  PRMT R45, RZ, 0x7610, R45 ;  /* 0x00007610ff2d7816 */ /* 0x001fe2000000002d */
[----:B--2---:R-:W-:-:S02]  /*6c3d0*/  @!P2 IMAD.MOV.U32 R28, RZ, RZ, R6 ;  /* 0x000000ffff1ca224 */ /* 0x004fc400078e0006 */
[----:B----4-:R-:W-:Y:S01]  /*6c3e0*/  @!P2 IMAD.MOV.U32 R29, RZ, RZ, R7 ;  /* 0x000000ffff1da224 */ /* 0x010fe200078e0007 */
[----:B------:R-:W2:Y:S04]  /*6c3f0*/  LDL R6, [R1+0x3f5c] ;  /* 0x003f5c0001067983 */ /* 0x000ea80000100800 */
[----:B------:R-:W4:Y:S04]  /*6c400*/  LDL R7, [R1+0x3f50] ;  /* 0x003f500001077983 */ /* 0x000f280000100800 */
[----:B------:R0:W4:Y:S02]  /*6c410*/  @!P2 LDG.E.U16 R45, desc[UR6][R28.64] ;  /* 0x000000061c2da981 */ /* 0x000124000c1e1500 */
[----:B0-----:R-:W-:-:S02]  /*6c420*/  @!P3 IMAD.MOV.U32 R28, RZ, RZ, R4 ;  /* 0x000000ffff1cb224 */ /* 0x001fc400078e0004 */
[----:B------:R-:W4:Y:S01]  /*6c430*/  LDL R4, [R1+0x3f64] ;  /* 0x003f640001047983 */ /* 0x000f220000100800 */
[----:B---3--:R-:W-:-:S03]  /*6c440*/  @!P3 IMAD.MOV.U32 R29, RZ, RZ, R5 ;  /* 0x000000ffff1db224 */ /* 0x008fc600078e0005 */
[----:B------:R-:W3:Y:S04]  /*6c450*/  LDL R5, [R1+0x3f58] ;  /* 0x003f580001057983 */ /* 0x000ee80000100800 */
[----:B------:R0:W-:Y:S04]  /*6c460*/  STS.U16 [R0+UR4+0x6c00], R47 ;  /* 0x006c002f00007988 */ /* 0x0001e80008000404 */
[----:B------:R1:W-:Y:S01]  /*6c470*/  STS.U16 [R0+UR4+0x6c40], R49 ;  /* 0x006c403100007988 */ /* 0x0003e20008000404 */
[----:B0-----:R-:W-:Y:S02]  /*6c480*/  PRMT R47, RZ, 0x7610, R47 ;  /* 0x00007610ff2f7816 */ /* 0x001fe4000000002f */
[----:B-1----:R-:W-:-:S04]  /*6c490*/  PRMT R49, RZ, 0x7610, R49 ;  /* 0x00007610ff317816 */ /* 0x002fc80000000031 */
[----:B------:R0:W3:Y:S04]  /*6c4a0*/  @!P3 LDG.E.U16 R47, desc[UR6][R28.64] ;  /* 0x000000061c2fb981 */ /* 0x0000e8000c1e1500 */
[----:B------:R1:W-:Y:S01]  /*6c4b0*/  STS.U16 [R0+UR4+0x68c0], R51 ;  /* 0x0068c03300007988 */ /* 0x0003e20008000404 */
[----:B0-----:R-:W-:Y:S02]  /*6c4c0*/  @!P4 IMAD.MOV.U32 R28, RZ, RZ, R14 ;  /* 0x000000ffff1cc224 */ /* 0x001fe400078e000e */
[----:B------:R-:W-:Y:S01]  /*6c4d0*/  @!P4 IMAD.MOV.U32 R29, RZ, RZ, R15 ;  /* 0x000000ffff1dc224 */ /* 0x000fe200078e000f */
        /* <DEDUP_REMOVED lines=17> */
[----:B------:R0:W-:Y:S02]  /*6c5f0*/  STS.U16 [R0+UR4+0x6480], R59 ;  /* 0x0064803b00007988 */ /* 0x0001e40008000404 */
[----:B0-----:R-:W-:Y:S01]  /*6c600*/  PRMT R59, RZ, 0x7610, R59 ;  /* 0x00007610ff3b7816 */ /* 0x001fe2000000003b */
[----:B--2---:R-:W-:Y:S02]  /*6c610*/  @!P4 IMAD.MOV.U32 R28, RZ, RZ, R6 ;  /* 0x000000ffff1cc224 */ /* 0x004fe400078e0006 */
[----:B----4-:R-:W-:-:S05]  /*6c620*/  @!P4 IMAD.MOV.U32 R29, RZ, RZ, R7 ;  /* 0x000000ffff1dc224 */ /* 0x010fca00078e0007 */
[----:B------:R0:W2:Y:S02]  /*6c630*/  @!P4 LDG.E.U16 R57, desc[UR6][R28.64] ;  /* 0x000000061c39c981 */ /* 0x0000a4000c1e1500 */
[----:B0-----:R-:W-:Y:S02]  /*6c640*/  @!P5 IMAD.MOV.U32 R28, RZ, RZ, R4 ;  /* 0x000000ffff1cd224 */ /* 0x001fe400078e0004 */
[----:B---3--:R-:W-:-:S05]  /*6c650*/  @!P5 IMAD.MOV.U32 R29, RZ, RZ, R5 ;  /* 0x000000ffff1dd224 */ /* 0x008fca00078e0005 */
[----:B------:R0:W3:Y:S04]  /*6c660*/  @!P5 LDG.E.U16 R59, desc[UR6][R28.64] ;  /* 0x000000061c3bd981 */ /* 0x0000e8000c1e1500 */
[----:B------:R-:W4:Y:S04]  /*6c670*/  LDL.LU R28, [R1+0x5d8] ;  /* 0x0005d800011c7983 */ /* 0x000f280000300800 */
[----:B------:R-:W2:Y:S04]  /*6c680*/  LDL.LU R29, [R1+0x5a4] ;  /* 0x0005a400011d7983 */ /* 0x000ea80000300800 */
        /* <DEDUP_REMOVED lines=27> */
[----:B-1----:R-:W3:Y:S04]  /*6c840*/  LDL.LU R52, [R1+0x45c] ;  /* 0x00045c0001347983 */ /* 0x002ee80000300800 */
[----:B0-----:R-:W3:Y:S04]  /*6c850*/  LDL.LU R54, [R1+0x458] ;  /* 0x0004580001367983 */ /* 0x001ee80000300800 */
[----:B------:R-:W3:Y:S04]  /*6c860*/  LDL.LU R56, [R1+0x424] ;  /* 0x0004240001387983 */ /* 0x000ee80000300800 */
[----:B------:R-:W3:Y:S04]  /*6c870*/  LDL.LU R58, [R1+0x420] ;  /* 0x00042000013a7983 */ /* 0x000ee80000300800 */
[----:B------:R-:W3:Y:S04]  /*6c880*/  LDL.LU R61, [R1+0x41c] ;  /* 0x00041c00013d7983 */ /* 0x000ee80000300800 */
[----:B------:R0:W-:Y:S04]  /*6c890*/  STS.U16 [R0+UR4+0x9400], R2 ;  /* 0x0094000200007988 */ /* 0x0001e80008000404 */
[----:B------:R-:W3:Y:S04]  /*6c8a0*/  LDL.LU R3, [R1+0x418] ;  /* 0x0004180001037983 */ /* 0x000ee80000300800 */
[----:B------:R1:W-:Y:S04]  /*6c8b0*/  STS.U16 [R0+UR4+0x94c0], R60 ;  /* 0x0094c03c00007988 */ /* 0x0003e80008000404 */
[----:B0-----:R-:W3:Y:S04]  /*6c8c0*/  LDL.LU R2, [R1+0x3e4] ;  /* 0x0003e40001027983 */ /* 0x001ee80000300800 */
[----:B-1----:R-:W3:Y:S04]  /*6c8d0*/  LDL.LU R60, [R1+0x3e0] ;  /* 0x0003e000013c7983 */ /* 0x002ee80000300800 */
[----:B----4-:R0:W-:Y:S04]  /*6c8e0*/  STS.U16 [R0+UR4+0x9480], R28 ;  /* 0x0094801c00007988 */ /* 0x0101e80008000404 */
[----:B--2---:R1:W-:Y:S04]  /*6c8f0*/  STS.U16 [R0+UR4+0x9800], R29 ;  /* 0x0098001d00007988 */ /* 0x0043e80008000404 */
[----:B---3--:R2:W-:Y:S04]  /*6c900*/  STS.U16 [R0+UR4+0x9840], R34 ;  /* 0x0098402200007988 */ /* 0x0085e80008000404 */
        /* <DEDUP_REMOVED lines=9> */
[----:B------:R-:W2:Y:S04]  /*6c9a0*/  LDL.LU R42, [R1+0x398] ;  /* 0x00039800012a7983 */ /* 0x000ea80000300800 */
        /* <DEDUP_REMOVED lines=26> */
[----:B0-----:R-:W4:Y:S04]  /*6cb50*/  LDL.LU R7, [R1+0x2a4] ;  /* 0x0002a40001077983 */ /* 0x001f280000300800 */
[----:B-1----:R-:W4:Y:S04]  /*6cb60*/  LDL.LU R44, [R1+0x2a0] ;  /* 0x0002a000012c7983 */ /* 0x002f280000300800 */
        /* <DEDUP_REMOVED lines=17> */
[----:B0-----:R-:W4:Y:S04]  /*6cc80*/  LDL.LU R61, [R1+0x220] ;  /* 0x00022000013d7983 */ /* 0x001f280000300800 */
[----:B-1----:R-:W4:Y:S04]  /*6cc90*/  LDL.LU R3, [R1+0x21c] ;  /* 0x00021c0001037983 */ /* 0x002f280000300800 */
[----:B------:R-:W4:Y:S04]  /*6cca0*/  LDL.LU R2, [R1+0x218] ;  /* 0x0002180001027983 */ /* 0x000f280000300800 */
[----:B------:R-:W4:Y:S04]  /*6ccb0*/  LDL.LU R60, [R1+0x1e4] ;  /* 0x0001e400013c7983 */ /* 0x000f280000300800 */
[----:B--2---:R0:W-:Y:S04]  /*6ccc0*/  STS.U16 [R0+UR4+0xb8c0], R42 ;  /* 0x00b8c02a00007988 */ /* 0x0041e80008000404 */
[----:B------:R-:W-:Y:S04]  /*6ccd0*/  STS.U16 [R0+UR4+0xb4c0], R28 ;  /* 0x00b4c01c00007988 */ /* 0x000fe80008000404 */
[----:B------:R-:W-:Y:S04]  /*6cce0*/  STS.U16 [R0+UR4+0xb480], R29 ;  /* 0x00b4801d00007988 */ /* 0x000fe80008000404 */
[----:B---3--:R1:W-:Y:S04]  /*6ccf0*/  STS.U16 [R0+UR4+0xbc40], R8 ;  /* 0x00bc400800007988 */ /* 0x0083e80008000404 */
[----:B0-----:R-:W2:Y:S04]  /*6cd00*/  LDL.LU R42, [R1+0x1e0] ;  /* 0x0001e000012a7983 */ /* 0x001ea80000300800 */
[----:B----4-:R0:W-:Y:S04]  /*6cd10*/  STS.U16 [R0+UR4+0xbc00], R9 ;  /* 0x00bc000900007988 */ /* 0x0101e80008000404 */
[----:B------:R3:W-:Y:S04]  /*6cd20*/  STS.U16 [R0+UR4+0xbcc0], R10 ;  /* 0x00bcc00a00007988 */ /* 0x0007e80008000404 */
[----:B------:R4:W-:Y:S04]  /*6cd30*/  STS.U16 [R0+UR4+0xbc80], R11 ;  /* 0x00bc800b00007988 */ /* 0x0009e80008000404 */
[----:B------:R4:W-:Y:S04]  /*6cd40*/  STS.U16 [R0+UR4+0xc000], R12 ;  /* 0x00c0000c00007988 */ /* 0x0009e80008000404 */
[----:B------:R4:W-:Y:S04]  /*6cd50*/  STS.U16 [R0+UR4+0xc040], R13 ;  /* 0x00c0400d00007988 */ /* 0x0009e80008000404 */
[----:B-1----:R-:W2:Y:S04]  /*6cd60*/  LDL.LU R8, [R1+0x1dc] ;  /* 0x0001dc0001087983 */ /* 0x002ea80000300800 */
[----:B0-----:R-:W2:Y:S04]  /*6cd70*/  LDL.LU R9, [R1+0x1d8] ;  /* 0x0001d80001097983 */ /* 0x001ea80000300800 */
[----:B---3--:R-:W3:Y:S04]  /*6cd80*/  LDL.LU R10, [R1+0x1a4] ;  /* 0x0001a400010a7983 */ /* 0x008ee80000300800 */
[----:B----4-:R-:W4:Y:S04]  /*6cd90*/  LDL.LU R11, [R1+0x1a0] ;  /* 0x0001a000010b7983 */ /* 0x010f280000300800 */
[----:B------:R-:W4:Y:S04]  /*6cda0*/  LDL.LU R12, [R1+0x19c] ;  /* 0x00019c00010c7983 */ /* 0x000f280000300800 */
[----:B------:R0:W-:Y:S04]  /*6cdb0*/  STS.U16 [R0+UR4+0xc080], R14 ;  /* 0x00c0800e00007988 */ /* 0x0001e80008000404 */
[----:B------:R-:W4:Y:S04]  /*6cdc0*/  LDL.LU R13, [R1+0x198] ;  /* 0x00019800010d7983 */ /* 0x000f280000300800 */
[----:B------:R-:W-:Y:S04]  /*6cdd0*/  STS.U16 [R0+UR4+0xb800], R34 ;  /* 0x00b8002200007988 */ /* 0x000fe80008000404 */
[----:B------:R-:W-:Y:S04]  /*6cde0*/  STS.U16 [R0+UR4+0xb840], R36 ;  /* 0x00b8402400007988 */ /* 0x000fe80008000404 */
[----:B------:R-:W-:Y:S04]  /*6cdf0*/  STS.U16 [R0+UR4+0xb880], R38 ;  /* 0x00b8802600007988 */ /* 0x000fe80008000404 */
[----:B------:R1:W-:Y:S04]  /*6ce00*/  STS.U16 [R0+UR4+0xc0c0], R15 ;  /* 0x00c0c00f00007988 */ /* 0x0003e80008000404 */
[----:B------:R1:W-:Y:S04]  /*6ce10*/  STS.U16 [R0+UR4+0xc440], R40 ;  /* 0x00c4402800007988 */ /* 0x0003e80008000404 */
[----:B------:R-:W-:Y:S04]  /*6ce20*/  STS.U16 [R0+UR4+0xc400], R4 ;  /* 0x00c4000400007988 */ /* 0x000fe80008000404 */
[----:B------:R-:W-:Y:S04]  /*6ce30*/  STS.U16 [R0+UR4+0xc4c0], R5 ;  /* 0x00c4c00500007988 */ /* 0x000fe80008000404 */
[----:B0-----:R-:W4:Y:S04]  /*6ce40*/  LDL.LU R14, [R1+0x164] ;  /* 0x00016400010e7983 */ /* 0x001f280000300800 */
[----:B------:R-:W-:Y:S04]  /*6ce50*/  STS.U16 [R0+UR4+0xc480], R6 ;  /* 0x00c4800600007988 */ /* 0x000fe80008000404 */
[----:B-1----:R-:W4:Y:S04]  /*6ce60*/  LDL.LU R15, [R1+0x160] ;  /* 0x00016000010f7983 */ /* 0x002f280000300800 */
[----:B------:R0:W-:Y:S04]  /*6ce70*/  STS.U16 [R0+UR4+0xc840], R44 ;  /* 0x00c8402c00007988 */ /* 0x0001e80008000404 */
[----:B------:R-:W4:Y:S04]  /*6ce80*/  LDL.LU R40, [R1+0x15c] ;  /* 0x00015c0001287983 */ /* 0x000f280000300800 */
[----:B------:R1:W-:Y:S04]  /*6ce90*/  STS.U16 [R0+UR4+0xc880], R46 ;  /* 0x00c8802e00007988 */ /* 0x0003e80008000404 */
[----:B0-----:R-:W4:Y:S04]  /*6cea0*/  LDL.LU R44, [R1+0x158] ;  /* 0x00015800012c7983 */ /* 0x001f280000300800 */
        /* <DEDUP_REMOVED lines=34> */
[----:B------:R0:W-:Y:S04]  /*6d0d0*/  STS.U16 [R0+UR4+0xd480], R9 ;  /* 0x00d4800900007988 */ /* 0x0001e80008000404 */
[----:B---3--:R3:W-:Y:S04]  /*6d0e0*/  STS.U16 [R0+UR4+0xd800], R10 ;  /* 0x00d8000a00007988 */ /* 0x0087e80008000404 */
[----:B----4-:R4:W-:Y:S04]  /*6d0f0*/  STS.U16 [R0+UR4+0xd840], R11 ;  /* 0x00d8400b00007988 */ /* 0x0109e80008000404 */
[----:B------:R4:W-:Y:S04]  /*6d100*/  STS.U16 [R0+UR4+0xd880], R12 ;  /* 0x00d8800c00007988 */ /* 0x0009e80008000404 */
[----:B------:R4:W-:Y:S04]  /*6d110*/  STS.U16 [R0+UR4+0xd8c0], R13 ;  /* 0x00d8c00d00007988 */ /* 0x0009e80008000404 */
[----:B-1----:R-:W2:Y:S04]  /*6d120*/  LDL.LU R8, [R1+0x4020] ;  /* 0x0040200001087983 */ /* 0x002ea80000300800 */
[----:B0-----:R-:W2:Y:S04]  /*6d130*/  LDL.LU R9, [R1+0x401c] ;  /* 0x00401c0001097983 */ /* 0x001ea80000300800 */
[----:B---3--:R-:W3:Y:S04]  /*6d140*/  LDL.LU R10, [R1+0x4018] ;  /* 0x00401800010a7983 */ /* 0x008ee80000300800 */
[----:B----4-:R-:W4:Y:S04]  /*6d150*/  LDL.LU R11, [R1+0x4014] ;  /* 0x00401400010b7983 */ /* 0x010f280000300800 */
[----:B------:R-:W2:Y:S04]  /*6d160*/  LDL.LU R12, [R1+0x4010] ;  /* 0x00401000010c7983 */ /* 0x000ea80000300800 */
[----:B------:R-:W3:Y:S04]  /*6d170*/  LDL.LU R13, [R1+0x400c] ;  /* 0x00400c00010d7983 */ /* 0x000ee80000300800 */
[----:B------:R0:W-:Y:S04]  /*6d180*/  STS.U16 [R0+UR4+0xdc40], R14 ;  /* 0x00dc400e00007988 */ /* 0x0001e80008000404 */
[----:B------:R1:W-:Y:S04]  /*6d190*/  STS.U16 [R0+UR4+0xdc00], R15 ;  /* 0x00dc000f00007988 */ /* 0x0003e80008000404 */
[----:B------:R1:W-:Y:S04]  /*6d1a0*/  STS.U16 [R0+UR4+0xdcc0], R40 ;  /* 0x00dcc02800007988 */ /* 0x0003e80008000404 */
[----:B0-----:R-:W4:Y:S04]  /*6d1b0*/  LDL.LU R14, [R1+0x4008] ;  /* 0x00400800010e7983 */ /* 0x001f280000300800 */
[----:B-1----:R-:W2:Y:S04]  /*6d1c0*/  LDL.LU R15, [R1+0x4004] ;  /* 0x00400400010f7983 */ /* 0x002ea80000300800 */
[----:B------:R-:W2:Y:S04]  /*6d1d0*/  LDL.LU R40, [R1+0x4000] ;  /* 0x0040000001287983 */ /* 0x000ea80000300800 */
[----:B------:R0:W-:Y:S04]  /*6d1e0*/  STS.U16 [R0+UR4+0xdc80], R44 ;  /* 0x00dc802c00007988 */ /* 0x0001e80008000404 */
[----:B------:R1:W-:Y:S04]  /*6d1f0*/  STS.U16 [R0+UR4+0xe000], R46 ;  /* 0x00e0002e00007988 */ /* 0x0003e80008000404 */
[----:B0-----:R-:W2:Y:S04]  /*6d200*/  LDL.LU R44, [R1+0x3ffc] ;  /* 0x003ffc00012c7983 */ /* 0x001ea80000300800 */
[----:B-1----:R-:W2:Y:S04]  /*6d210*/  LDL.LU R46, [R1+0x3ff8] ;  /* 0x003ff800012e7983 */ /* 0x002ea80000300800 */
[----:B------:R0:W-:Y:S04]  /*6d220*/  STS.U16 [R0+UR4+0xe040], R28 ;  /* 0x00e0401c00007988 */ /* 0x0001e80008000404 */
[----:B------:R1:W-:Y:S04]  /*6d230*/  STS.U16 [R0+UR4+0xe080], R29 ;  /* 0x00e0801d00007988 */ /* 0x0003e80008000404 */
[----:B------:R1:W-:Y:S04]  /*6d240*/  STS.U16 [R0+UR4+0xe0c0], R34 ;  /* 0x00e0c02200007988 */ /* 0x0003e80008000404 */
[----:B------:R1:W-:Y:S04]  /*6d250*/  STS.U16 [R0+UR4+0xe440], R36 ;  /* 0x00e4402400007988 */ /* 0x0003e80008000404 */
[----:B------:R1:W-:Y:S04]  /*6d260*/  STS.U16 [R0+UR4+0xe400], R38 ;  /* 0x00e4002600007988 */ /* 0x0003e80008000404 */
[----:B------:R1:W-:Y:S04]  /*6d270*/  STS.U16 [R0+UR4+0xe4c0], R4 ;  /* 0x00e4c00400007988 */ /* 0x0003e80008000404 */
[----:B0-----:R-:W2:Y:S04]  /*6d280*/  LDL.LU R28, [R1+0x1674] ;  /* 0x00167400011c7983 */ /* 0x001ea80000300800 */
[----:B-1----:R-:W2:Y:S04]  /*6d290*/  LDL.LU R29, [R1+0x1670] ;  /* 0x00167000011d7983 */ /* 0x002ea80000300800 */
[----:B------:R-:W2:Y:S04]  /*6d2a0*/  LDL.LU R34, [R1+0x164c] ;  /* 0x00164c0001227983 */ /* 0x000ea80000300800 */
[----:B------:R-:W2:Y:S04]  /*6d2b0*/  LDL.LU R36, [R1+0x1648] ;  /* 0x0016480001247983 */ /* 0x000ea80000300800 */
[----:B------:R-:W2:Y:S04]  /*6d2c0*/  LDL.LU R38, [R1+0x1644] ;  /* 0x0016440001267983 */ /* 0x000ea80000300800 */
[----:B------:R0:W-:Y:S04]  /*6d2d0*/  STS.U16 [R0+UR4+0xe480], R5 ;  /* 0x00e4800500007988 */ /* 0x0001e80008000404 */
[----:B------:R-:W2:Y:S04]  /*6d2e0*/  LDL.LU R4, [R1+0x1640] ;  /* 0x0016400001047983 */ /* 0x000ea80000300800 */
        /* <DEDUP_REMOVED lines=24> */
[----:B0-----:R-:W2:Y:S04]  /*6d470*/  LDL.LU R60, [R1+0x155c] ;  /* 0x00155c00013c7983 */ /* 0x001ea80000300800 */
[----:B---3--:R-:W-:Y:S04]  /*6d480*/  STS.U16 [R0+UR4+0xf880], R13 ;  /* 0x00f8800d00007988 */ /* 0x008fe80008000404 */
[----:B----4-:R-:W-:Y:S04]  /*6d490*/  STS.U16 [R0+UR4+0xf840], R14 ;  /* 0x00f8400e00007988 */ /* 0x010fe80008000404 */
[----:B--2---:R-:W-:Y:S04]  /*6d4a0*/  STS.U16 [R0+UR4+0xf800], R15 ;  /* 0x00f8000f00007988 */ /* 0x004fe80008000404 */
[----:B------:R-:W-:Y:S04]  /*6d4b0*/  STS.U16 [R0+UR4+0xf480], R40 ;  /* 0x00f4802800007988 */ /* 0x000fe80008000404 */
[----:B------:R-:W-:Y:S04]  /*6d4c0*/  STS.U16 [R0+UR4+0xf400], R44 ;  /* 0x00f4002c00007988 */ /* 0x000fe80008000404 */
[----:B------:R0:W-:Y:S04]  /*6d4d0*/  STS.U16 [R0+UR4+0xf440], R46 ;  /* 0x00f4402e00007988 */ /* 0x0001e80008000404 */
[----:B0-----:R-:W2:Y:S04]  /*6d4e0*/  LDL.LU R46, [R1+0x1678] ;  /* 0x00167800012e7983 */ /* 0x001ea80000300800 */
[----:B------:R-:W3:Y:S04]  /*6d4f0*/  LDL.LU R44, [R1+0x167c] ;  /* 0x00167c00012c7983 */ /* 0x000ee80000300800 */
[----:B------:R-:W4:Y:S04]  /*6d500*/  LDL.LU R40, [R1+0x16a0] ;  /* 0x0016a00001287983 */ /* 0x000f280000300800 */
[----:B------:R-:W2:Y:S04]  /*6d510*/  LDL.LU R15, [R1+0x16a4] ;  /* 0x0016a400010f7983 */ /* 0x000ea80000300800 */
[----:B------:R-:W3:Y:S04]  /*6d520*/  LDL.LU R14, [R1+0x16a8] ;  /* 0x0016a800010e7983 */ /* 0x000ee80000300800 */
[----:B------:R-:W4:Y:S04]  /*6d530*/  LDL.LU R13, [R1+0x16ac] ;  /* 0x0016ac00010d7983 */ /* 0x000f280000300800 */
[----:B------:R0:W-:Y:S02]  /*6d540*/  STS.U16 [R0+UR4+0xf8c0], R12 ;  /* 0x00f8c00c00007988 */ /* 0x0001e40008000404 */
[----:B0-----:R-:W0:Y:S02]  /*6d550*/  S2R R12, SR_TID.X ;  /* 0x00000000000c7919 */ /* 0x001e240000002100 */
[----:B------:R-:W-:Y:S04]  /*6d560*/  STS.U16 [R0+UR4+0xfc40], R11 ;  /* 0x00fc400b00007988 */ /* 0x000fe80008000404 */
[----:B------:R-:W-:Y:S04]  /*6d570*/  STS.U16 [R0+UR4+0xfc00], R10 ;  /* 0x00fc000a00007988 */ /* 0x000fe80008000404 */
[----:B------:R-:W-:Y:S04]  /*6d580*/  STS.U16 [R0+UR4+0xfcc0], R9 ;  /* 0x00fcc00900007988 */ /* 0x000fe80008000404 */
[----:B------:R-:W-:Y:S04]  /*6d590*/  STS.U16 [R0+UR4+0xfc80], R8 ;  /* 0x00fc800800007988 */ /* 0x000fe80008000404 */
[----:B------:R1:W-:Y:S04]  /*6d5a0*/  STS.U16 [R0+UR4+0xf4c0], R42 ;  /* 0x00f4c02a00007988 */ /* 0x0003e80008000404 */
[----:B-1----:R-:W2:Y:S04]  /*6d5b0*/  LDL.LU R42, [R1+0x1558] ;  /* 0x00155800012a7983 */ /* 0x002ea80000300800 */
[----:B------:R-:W2:Y:S04]  /*6d5c0*/  LDL.LU R8, [R1+0x1554] ;  /* 0x0015540001087983 */ /* 0x000ea80000300800 */
[----:B------:R-:W2:Y:S04]  /*6d5d0*/  LDL.LU R9, [R1+0x1550] ;  /* 0x0015500001097983 */ /* 0x000ea80000300800 */
[----:B------:R-:W2:Y:S04]  /*6d5e0*/  LDL.LU R10, [R1+0x151c] ;  /* 0x00151c00010a7983 */ /* 0x000ea80000300800 */
[----:B------:R-:W2:Y:S01]  /*6d5f0*/  LDL.LU R11, [R1+0x1518] ;  /* 0x00151800010b7983 */ /* 0x000ea20000300800 */
[----:B0-----:R-:W-:-:S04]  /*6d600*/  LOP3.LUT R12, R12, 0x1f, RZ, 0xc0, !PT ;  /* 0x0000001f0c0c7812 */ /* 0x001fc800078ec0ff */
[----:B------:R-:W-:Y:S02]  /*6d610*/  SHF.L.U32 R0, R12, 0x1, RZ ;  /* 0x000000010c007819 */ /* 0x000fe400000006ff */
[----:B------:R-:W2:Y:S02]  /*6d620*/  LDL.LU R12, [R1+0x1514] ;  /* 0x00151400010c7983 */ /* 0x000ea40000300800 */
[----:B------:R-:W-:-:S05]  /*6d630*/  LOP3.LUT R0, R0, 0x10, RZ, 0x3c, !PT ;  /* 0x0000001000007812 */ /* 0x000fca00078e3cff */
[----:B----4-:R0:W-:Y:S04]  /*6d640*/  STS.U16 [R0+UR4+0x100], R13 ;  /* 0x0001000d00007988 */ /* 0x0101e80008000404 */
[----:B---3--:R1:W-:Y:S04]  /*6d650*/  STS.U16 [R0+UR4+0x140], R14 ;  /* 0x0001400e00007988 */ /* 0x0083e80008000404 */
[----:B--2---:R2:W-:Y:S04]  /*6d660*/  STS.U16 [R0+UR4+0x180], R15 ;  /* 0x0001800f00007988 */ /* 0x0045e80008000404 */
        /* <DEDUP_REMOVED lines=365> */
[----:B--2---:R-:W-:Y:S04]  /*6ed40*/  STS.U16 [R0+UR4+0xbd40], R15 ;  /* 0x00bd400f00007988 */ /* 0x004fe80008000404 */
[----:B---3--:R-:W-:Y:S04]  /*6ed50*/  STS.U16 [R0+UR4+0xbd00], R40 ;  /* 0x00bd002800007988 */ /* 0x008fe80008000404 */
[----:B----4-:R-:W-:Y:S04]  /*6ed60*/  STS.U16 [R0+UR4+0xbdc0], R44 ;  /* 0x00bdc02c00007988 */ /* 0x010fe80008000404 */
[----:B------:R-:W-:Y:S04]  /*6ed70*/  STS.U16 [R0+UR4+0xbd80], R46 ;  /* 0x00bd802e00007988 */ /* 0x000fe80008000404 */
[----:B------:R-:W-:Y:S04]  /*6ed80*/  STS.U16 [R0+UR4+0xc100], R28 ;  /* 0x00c1001c00007988 */ /* 0x000fe80008000404 */
[----:B------:R-:W-:Y:S04]  /*6ed90*/  STS.U16 [R0+UR4+0xc140], R29 ;  /* 0x00c1401d00007988 */ /* 0x000fe80008000404 */
[----:B------:R0:W-:Y:S04]  /*6eda0*/  STS.U16 [R0+UR4+0xc180], R34 ;  /* 0x00c1802200007988 */ /* 0x0001e80008000404 */
[----:B------:R1:W-:Y:S04]  /*6edb0*/  STS.U16 [R0+UR4+0xc1c0], R36 ;  /* 0x00c1c02400007988 */ /* 0x0003e80008000404 */
[----:B------:R2:W-:Y:S04]  /*6edc0*/  STS.U16 [R0+UR4+0xc540], R38 ;  /* 0x00c5402600007988 */ /* 0x0005e80008000404 */
[----:B------:R3:W-:Y:S04]  /*6edd0*/  STS.U16 [R0+UR4+0xc500], R4 ;  /* 0x00c5000400007988 */ /* 0x0007e80008000404 */
[----:B0-----:R-:W4:Y:S04]  /*6ede0*/  LDL.LU R34, [R1+0x208] ;  /* 0x0002080001227983 */ /* 0x001f280000300800 */
[----:B-1----:R-:W4:Y:S04]  /*6edf0*/  LDL.LU R36, [R1+0x1d4] ;  /* 0x0001d40001247983 */ /* 0x002f280000300800 */
[----:B--2---:R-:W2:Y:S04]  /*6ee00*/  LDL.LU R38, [R1+0x1d0] ;  /* 0x0001d00001267983 */ /* 0x004ea80000300800 */
[----:B------:R0:W-:Y:S04]  /*6ee10*/  STS.U16 [R0+UR4+0xc5c0], R5 ;  /* 0x00c5c00500007988 */ /* 0x0001e80008000404 */
[----:B------:R1:W-:Y:S04]  /*6ee20*/  STS.U16 [R0+UR4+0xc580], R6 ;  /* 0x00c5800600007988 */ /* 0x0003e80008000404 */
[----:B------:R1:W-:Y:S04]  /*6ee30*/  STS.U16 [R0+UR4+0xc900], R7 ;  /* 0x00c9000700007988 */ /* 0x0003e80008000404 */
[----:B---3--:R-:W3:Y:S04]  /*6ee40*/  LDL.LU R4, [R1+0x1cc] ;  /* 0x0001cc0001047983 */ /* 0x008ee80000300800 */
[----:B------:R1:W-:Y:S04]  /*6ee50*/  STS.U16 [R0+UR4+0xc940], R48 ;  /* 0x00c9403000007988 */ /* 0x0003e80008000404 */
[----:B------:R1:W-:Y:S04]  /*6ee60*/  STS.U16 [R0+UR4+0xc980], R50 ;  /* 0x00c9803200007988 */ /* 0x0003e80008000404 */
[----:B------:R1:W-:Y:S04]  /*6ee70*/  STS.U16 [R0+UR4+0xc9c0], R52 ;  /* 0x00c9c03400007988 */ /* 0x0003e80008000404 */
[----:B0-----:R-:W3:Y:S04]  /*6ee80*/  LDL.LU R5, [R1+0x1c8] ;  /* 0x0001c80001057983 */ /* 0x001ee80000300800 */
[----:B-1----:R-:W3:Y:S04]  /*6ee90*/  LDL.LU R6, [R1+0x194] ;  /* 0x0001940001067983 */ /* 0x002ee80000300800 */
[----:B------:R-:W3:Y:S04]  /*6eea0*/  LDL.LU R7, [R1+0x190] ;  /* 0x0001900001077983 */ /* 0x000ee80000300800 */
[----:B------:R-:W3:Y:S04]  /*6eeb0*/  LDL.LU R48, [R1+0x18c] ;  /* 0x00018c0001307983 */ /* 0x000ee80000300800 */
[----:B------:R0:W-:Y:S04]  /*6eec0*/  STS.U16 [R0+UR4+0xcd40], R54 ;  /* 0x00cd403600007988 */ /* 0x0001e80008000404 */
[----:B------:R1:W-:Y:S04]  /*6eed0*/  STS.U16 [R0+UR4+0xcd00], R56 ;  /* 0x00cd003800007988 */ /* 0x0003e80008000404 */
[----:B------:R-:W-:Y:S04]  /*6eee0*/  STS.U16 [R0+UR4+0xcdc0], R58 ;  /* 0x00cdc03a00007988 */ /* 0x000fe80008000404 */
[----:B------:R-:W3:Y:S04]  /*6eef0*/  LDL.LU R50, [R1+0x188] ;  /* 0x0001880001327983 */ /* 0x000ee80000300800 */
[----:B------:R-:W3:Y:S04]  /*6ef00*/  LDL.LU R52, [R1+0x154] ;  /* 0x0001540001347983 */ /* 0x000ee80000300800 */
[----:B------:R-:W-:Y:S04]  /*6ef10*/  STS.U16 [R0+UR4+0xcd80], R61 ;  /* 0x00cd803d00007988 */ /* 0x000fe80008000404 */
[----:B------:R-:W-:Y:S04]  /*6ef20*/  STS.U16 [R0+UR4+0xd100], R3 ;  /* 0x00d1000300007988 */ /* 0x000fe80008000404 */
[----:B------:R1:W-:Y:S04]  /*6ef30*/  STS.U16 [R0+UR4+0xd140], R2 ;  /* 0x00d1400200007988 */ /* 0x0003e80008000404 */
[----:B0-----:R-:W3:Y:S04]  /*6ef40*/  LDL.LU R54, [R1+0x150] ;  /* 0x0001500001367983 */ /* 0x001ee80000300800 */
[----:B-1----:R-:W3:Y:S04]  /*6ef50*/  LDL.LU R56, [R1+0x14c] ;  /* 0x00014c0001387983 */ /* 0x002ee80000300800 */
[----:B------:R0:W-:Y:S04]  /*6ef60*/  STS.U16 [R0+UR4+0xd180], R60 ;  /* 0x00d1803c00007988 */ /* 0x0001e80008000404 */
[----:B------:R-:W3:Y:S04]  /*6ef70*/  LDL.LU R2, [R1+0x148] ;  /* 0x0001480001027983 */ /* 0x000ee80000300800 */
[----:B0-----:R-:W3:Y:S04]  /*6ef80*/  LDL.LU R60, [R1+0x114] ;  /* 0x00011400013c7983 */ /* 0x001ee80000300800 */
        /* <DEDUP_REMOVED lines=17> */
[----:B----4-:R0:W-:Y:S04]  /*6f0a0*/  STS.U16 [R0+UR4+0xd1c0], R34 ;  /* 0x00d1c02200007988 */ /* 0x0101e80008000404 */
[----:B------:R1:W-:Y:S04]  /*6f0b0*/  STS.U16 [R0+UR4+0xd540], R36 ;  /* 0x00d5402400007988 */ /* 0x0003e80008000404 */
[----:B--2---:R2:W-:Y:S04]  /*6f0c0*/  STS.U16 [R0+UR4+0xd500], R38 ;  /* 0x00d5002600007988 */ /* 0x0045e80008000404 */
[----:B---3--:R3:W-:Y:S04]  /*6f0d0*/  STS.U16 [R0+UR4+0xd5c0], R4 ;  /* 0x00d5c00400007988 */ /* 0x0087e80008000404 */
        /* <DEDUP_REMOVED lines=8> */
[----:B0-----:R-:W3:Y:S04]  /*6f160*/  LDL.LU R5, [R1+0x3fe4] ;  /* 0x003fe40001057983 */ /* 0x001ee80000300800 */
[----:B-1----:R-:W3:Y:S04]  /*6f170*/  LDL.LU R6, [R1+0x3fe0] ;  /* 0x003fe00001067983 */ /* 0x002ee80000300800 */
[----:B------:R-:W3:Y:S04]  /*6f180*/  LDL.LU R7, [R1+0x3fdc] ;  /* 0x003fdc0001077983 */ /* 0x000ee80000300800 */
[----:B------:R0:W-:Y:S04]  /*6f190*/  STS.U16 [R0+UR4+0xd9c0], R50 ;  /* 0x00d9c03200007988 */ /* 0x0001e80008000404 */
[----:B------:R-:W3:Y:S04]  /*6f1a0*/  LDL.LU R48, [R1+0x3fd8] ;  /* 0x003fd80001307983 */ /* 0x000ee80000300800 */
[----:B------:R1:W-:Y:S04]  /*6f1b0*/  STS.U16 [R0+UR4+0xdd40], R52 ;  /* 0x00dd403400007988 */ /* 0x0003e80008000404 */
[----:B------:R1:W-:Y:S04]  /*6f1c0*/  STS.U16 [R0+UR4+0xdd00], R54 ;  /* 0x00dd003600007988 */ /* 0x0003e80008000404 */
[----:B------:R1:W-:Y:S04]  /*6f1d0*/  STS.U16 [R0+UR4+0xddc0], R56 ;  /* 0x00ddc03800007988 */ /* 0x0003e80008000404 */
[----:B0-----:R-:W3:Y:S04]  /*6f1e0*/  LDL.LU R50, [R1+0x3fd4] ;  /* 0x003fd40001327983 */ /* 0x001ee80000300800 */
[----:B-1----:R-:W3:Y:S04]  /*6f1f0*/  LDL.LU R52, [R1+0x3fd0] ;  /* 0x003fd00001347983 */ /* 0x002ee80000300800 */
[----:B------:R-:W3:Y:S04]  /*6f200*/  LDL.LU R54, [R1+0x3fcc] ;  /* 0x003fcc0001367983 */ /* 0x000ee80000300800 */
[----:B------:R0:W-:Y:S04]  /*6f210*/  STS.U16 [R0+UR4+0xdd80], R2 ;  /* 0x00dd800200007988 */ /* 0x0001e80008000404 */
[----:B------:R-:W3:Y:S04]  /*6f220*/  LDL.LU R56, [R1+0x3fc8] ;  /* 0x003fc80001387983 */ /* 0x000ee80000300800 */
[----:B------:R1:W-:Y:S04]  /*6f230*/  STS.U16 [R0+UR4+0xe100], R60 ;  /* 0x00e1003c00007988 */ /* 0x0003e80008000404 */
[----:B0-----:R-:W4:Y:S04]  /*6f240*/  LDL.LU R2, [R1+0x3fc4] ;  /* 0x003fc40001027983 */ /* 0x001f280000300800 */
[----:B-1----:R-:W2:Y:S04]  /*6f250*/  LDL.LU R60, [R1+0x3fc0] ;  /* 0x003fc000013c7983 */ /* 0x002ea80000300800 */
        /* <DEDUP_REMOVED lines=34> */
[----:B--2---:R0:W-:Y:S04]  /*6f480*/  STS.U16 [R0+UR4+0xf180], R60 ;  /* 0x00f1803c00007988 */ /* 0x0041e80008000404 */
[----:B----4-:R1:W-:Y:S04]  /*6f490*/  STS.U16 [R0+UR4+0xf1c0], R2 ;  /* 0x00f1c00200007988 */ /* 0x0103e80008000404 */
[----:B------:R2:W-:Y:S04]  /*6f4a0*/  STS.U16 [R0+UR4+0xf540], R38 ;  /* 0x00f5402600007988 */ /* 0x0005e80008000404 */
[----:B------:R4:W-:Y:S04]  /*6f4b0*/  STS.U16 [R0+UR4+0xf500], R36 ;  /* 0x00f5002400007988 */ /* 0x0009e80008000404 */
[----:B------:R4:W-:Y:S04]  /*6f4c0*/  STS.U16 [R0+UR4+0xf5c0], R34 ;  /* 0x00f5c02200007988 */ /* 0x0009e80008000404 */
[----:B------:R4:W-:Y:S04]  /*6f4d0*/  STS.U16 [R0+UR4+0xf580], R32 ;  /* 0x00f5802000007988 */ /* 0x0009e80008000404 */
[----:B0-----:R-:W3:Y:S04]  /*6f4e0*/  LDL.LU R60, [R1+0x1588] ;  /* 0x00158800013c7983 */ /* 0x001ee80000300800 */
[----:B-1----:R-:W3:Y:S04]  /*6f4f0*/  LDL.LU R2, [R1+0x1584] ;  /* 0x0015840001027983 */ /* 0x002ee80000300800 */
[----:B--2---:R-:W2:Y:S04]  /*6f500*/  LDL.LU R38, [R1+0x1690] ;  /* 0x0016900001267983 */ /* 0x004ea80000300800 */
[----:B----4-:R-:W4:Y:S04]  /*6f510*/  LDL.LU R36, [R1+0x1694] ;  /* 0x0016940001247983 */ /* 0x010f280000300800 */
[----:B------:R-:W3:Y:S04]  /*6f520*/  LDL.LU R34, [R1+0x1698] ;  /* 0x0016980001227983 */ /* 0x000ee80000300800 */
[----:B------:R-:W2:Y:S04]  /*6f530*/  LDL.LU R32, [R1+0x169c] ;  /* 0x00169c0001207983 */ /* 0x000ea80000300800 */
[----:B------:R0:W-:Y:S02]  /*6f540*/  STS.U16 [R0+UR4+0xf900], R23 ;  /* 0x00f9001700007988 */ /* 0x0001e40008000404 */
[----:B0-----:R-:W0:Y:S02]  /*6f550*/  S2R R0, SR_TID.X ;  /* 0x0000000000007919 */ /* 0x001e240000002100 */
[----:B0-----:R-:W-:-:S05]  /*6f560*/  LOP3.LUT R0, R0, 0x1f, RZ, 0xc0, !PT ;  /* 0x0000001f00007812 */ /* 0x001fca00078ec0ff */
[----:B------:R-:W-:-:S05]  /*6f570*/  IMAD.SHL.U32 R0, R0, 0x2, RZ ;  /* 0x0000000200007824 */ /* 0x000fca00078e00ff */
[----:B------:R-:W-:-:S05]  /*6f580*/  LOP3.LUT R23, R0, 0x10, RZ, 0x3c, !PT ;  /* 0x0000001000177812 */ /* 0x000fca00078e3cff */
[----:B------:R-:W-:Y:S04]  /*6f590*/  STS.U16 [R23+UR4+0xf940], R24 ;  /* 0x00f9401817007988 */ /* 0x000fe80008000404 */
[----:B------:R0:W-:Y:S04]  /*6f5a0*/  STS.U16 [R23+UR4+0xf980], R25 ;  /* 0x00f9801917007988 */ /* 0x0001e80008000404 */
[----:B------:R-:W-:Y:S04]  /*6f5b0*/  STS.U16 [R23+UR4+0xf9c0], R26 ;  /* 0x00f9c01a17007988 */ /* 0x000fe80008000404 */
[----:B------:R-:W-:Y:S04]  /*6f5c0*/  STS.U16 [R23+UR4+0xfd40], R45 ;  /* 0x00fd402d17007988 */ /* 0x000fe80008000404 */
[----:B------:R-:W-:Y:S04]  /*6f5d0*/  STS.U16 [R23+UR4+0xfd00], R47 ;  /* 0x00fd002f17007988 */ /* 0x000fe80008000404 */
[----:B------:R-:W-:Y:S04]  /*6f5e0*/  STS.U16 [R23+UR4+0xfdc0], R49 ;  /* 0x00fdc03117007988 */ /* 0x000fe80008000404 */
[----:B------:R1:W-:Y:S01]  /*6f5f0*/  STS.U16 [R23+UR4+0xfd80], R51 ;  /* 0x00fd803317007988 */ /* 0x0003e20008000404 */
[----:B0-----:R-:W-:-:S03]  /*6f600*/  LOP3.LUT R25, R0, 0x20, RZ, 0x3c, !PT ;  /* 0x0000002000197812 */ /* 0x001fc600078e3cff */
        /* <DEDUP_REMOVED lines=52> */
[----:B0-----:R-:W4:Y:S04]  /*6f950*/  LDL.LU R60, [R1+0x138c] ;  /* 0x00138c00013c7983 */ /* 0x001f280000300800 */
[----:B-1----:R-:W4:Y:S04]  /*6f960*/  LDL.LU R2, [R1+0x1388] ;  /* 0x0013880001027983 */ /* 0x002f280000300800 */
        /* <DEDUP_REMOVED lines=339> */
[----:B0-----:R-:W3:Y:S04]  /*70ea0*/  LDL.LU R58, [R1+0x200] ;  /* 0x00020000013a7983 */ /* 0x001ee80000300800 */
[----:B-1----:R-:W4:Y:S04]  /*70eb0*/  LDL.LU R61, [R1+0x1fc] ;  /* 0x0001fc00013d7983 */ /* 0x002f280000300800 */
[----:B--2---:R-:W2:Y:S04]  /*70ec0*/  LDL.LU R3, [R1+0x1f8] ;  /* 0x0001f80001037983 */ /* 0x004ea80000300800 */
[----:B------:R0:W-:Y:S04]  /*70ed0*/  STS.U16 [R25+UR4+0xce80], R60 ;  /* 0x00ce803c19007988 */ /* 0x0001e80008000404 */
[----:B------:R1:W-:Y:S04]  /*70ee0*/  STS.U16 [R25+UR4+0xd200], R2 ;  /* 0x00d2000219007988 */ /* 0x0003e80008000404 */
[----:B0-----:R-:W2:Y:S04]  /*70ef0*/  LDL.LU R60, [R1+0x1c4] ;  /* 0x0001c400013c7983 */ /* 0x001ea80000300800 */
[----:B-1----:R-:W2:Y:S04]  /*70f00*/  LDL.LU R2, [R1+0x1c0] ;  /* 0x0001c00001027983 */ /* 0x002ea80000300800 */
        /* <DEDUP_REMOVED lines=26> */
[----:B---3--:R0:W-:Y:S04]  /*710b0*/  STS.U16 [R25+UR4+0xd240], R58 ;  /* 0x00d2403a19007988 */ /* 0x0081e80008000404 */
[----:B----4-:R1:W-:Y:S04]  /*710c0*/  STS.U16 [R25+UR4+0xd280], R61 ;  /* 0x00d2803d19007988 */ /* 0x0103e80008000404 */
[----:B--2---:R2:W-:Y:S04]  /*710d0*/  STS.U16 [R25+UR4+0xd2c0], R3 ;  /* 0x00d2c00319007988 */ /* 0x0045e80008000404 */
[----:B0-----:R-:W3:Y:S04]  /*710e0*/  LDL.LU R58, [R1+0x3fbc] ;  /* 0x003fbc00013a7983 */ /* 0x001ee80000300800 */
[----:B-1----:R-:W4:Y:S04]  /*710f0*/  LDL.LU R61, [R1+0x3fb8] ;  /* 0x003fb800013d7983 */ /* 0x002f280000300800 */
[----:B--2---:R-:W2:Y:S04]  /*71100*/  LDL.LU R3, [R1+0x3fb4] ;  /* 0x003fb40001037983 */ /* 0x004ea80000300800 */
[----:B------:R0:W-:Y:S04]  /*71110*/  STS.U16 [R25+UR4+0xd640], R60 ;  /* 0x00d6403c19007988 */ /* 0x0001e80008000404 */
[----:B------:R1:W-:Y:S04]  /*71120*/  STS.U16 [R25+UR4+0xd600], R2 ;  /* 0x00d6000219007988 */ /* 0x0003e80008000404 */
        /* <DEDUP_REMOVED lines=25> */
[----:B0-----:R-:W3:Y:S04]  /*712c0*/  LDL.LU R60, [R1+0x3fb0] ;  /* 0x003fb000013c7983 */ /* 0x001ee80000300800 */
[----:B------:R-:W-:Y:S04]  /*712d0*/  STS.U16 [R25+UR4+0xee80], R29 ;  /* 0x00ee801d19007988 */ /* 0x000fe80008000404 */
[----:B-1----:R-:W3:Y:S01]  /*712e0*/  LDL.LU R2, [R1+0x3fac] ;  /* 0x003fac0001027983 */ /* 0x002ee20000300800 */
[----:B------:R-:W0:Y:S03]  /*712f0*/  S2R R0, SR_TID.X ;  /* 0x0000000000007919 */ /* 0x000e260000002100 */
[----:B--2---:R1:W-:Y:S04]  /*71300*/  STS.U16 [R25+UR4+0xf200], R3 ;  /* 0x00f2000319007988 */ /* 0x0043e80008000404 */
[----:B----4-:R2:W-:Y:S04]  /*71310*/  STS.U16 [R25+UR4+0xf240], R61 ;  /* 0x00f2403d19007988 */ /* 0x0105e80008000404 */
[----:B-1----:R-:W4:Y:S04]  /*71320*/  LDL.LU R3, [R1+0x3fa8] ;  /* 0x003fa80001037983 */ /* 0x002f280000300800 */
[----:B--2---:R-:W2:Y:S04]  /*71330*/  LDL.LU R61, [R1+0x3fa4] ;  /* 0x003fa400013d7983 */ /* 0x004ea80000300800 */
[----:B------:R-:W4:Y:S04]  /*71340*/  LDL.LU R24, [R1+0x168c] ;  /* 0x00168c0001187983 */ /* 0x000f280000300800 */
        /* <DEDUP_REMOVED lines=18> */
[----:B---3--:R-:W-:Y:S04]  /*71470*/  STS.U16 [R25+UR4+0xf280], R58 ;  /* 0x00f2803a19007988 */ /* 0x008fe80008000404 */
[----:B------:R-:W-:Y:S01]  /*71480*/  STS.U16 [R25+UR4+0xf2c0], R56 ;  /* 0x00f2c03819007988 */ /* 0x000fe20008000404 */
[----:B0-----:R-:W-:-:S03]  /*71490*/  LOP3.LUT R0, R0, 0x1f, RZ, 0xc0, !PT ;  /* 0x0000001f00007812 */ /* 0x001fc600078ec0ff */
[----:B------:R-:W-:Y:S04]  /*714a0*/  STS.U16 [R25+UR4+0xf640], R30 ;  /* 0x00f6401e19007988 */ /* 0x000fe80008000404 */
[----:B------:R-:W-:Y:S04]  /*714b0*/  STS.U16 [R25+UR4+0xf600], R16 ;  /* 0x00f6001019007988 */ /* 0x000fe80008000404 */
[----:B------:R-:W-:Y:S04]  /*714c0*/  STS.U16 [R25+UR4+0xf6c0], R17 ;  /* 0x00f6c01119007988 */ /* 0x000fe80008000404 */
[----:B------:R0:W-:Y:S01]  /*714d0*/  STS.U16 [R25+UR4+0xf680], R18 ;  /* 0x00f6801219007988 */ /* 0x0001e20008000404 */
[----:B------:R-:W-:-:S03]  /*714e0*/  IMAD.SHL.U32 R0, R0, 0x2, RZ ;  /* 0x0000000200007824 */ /* 0x000fc600078e00ff */
[----:B------:R-:W-:Y:S04]  /*714f0*/  STS.U16 [R25+UR4+0xfa00], R27 ;  /* 0x00fa001b19007988 */ /* 0x000fe80008000404 */
[----:B------:R-:W-:Y:S04]  /*71500*/  STS.U16 [R25+UR4+0xfa40], R31 ;  /* 0x00fa401f19007988 */ /* 0x000fe80008000404 */
[----:B------:R-:W-:Y:S04]  /*71510*/  STS.U16 [R25+UR4+0xfa80], R33 ;  /* 0x00fa802119007988 */ /* 0x000fe80008000404 */
[----:B0-----:R-:W3:Y:S04]  /*71520*/  LDL.LU R18, [R1+0x15ac] ;  /* 0x0015ac0001127983 */ /* 0x001ee80000300800 */
[----:B------:R-:W3:Y:S04]  /*71530*/  LDL.LU R17, [R1+0x157c] ;  /* 0x00157c0001117983 */ /* 0x000ee80000300800 */
[----:B------:R-:W3:Y:S04]  /*71540*/  LDL.LU R16, [R1+0x1578] ;  /* 0x0015780001107983 */ /* 0x000ee80000300800 */
[----:B------:R-:W3:Y:S04]  /*71550*/  LDL.LU R30, [R1+0x1574] ;  /* 0x00157400011e7983 */ /* 0x000ee80000300800 */
[----:B------:R-:W3:Y:S04]  /*71560*/  LDL.LU R56, [R1+0x156c] ;  /* 0x00156c0001387983 */ /* 0x000ee80000300800 */
[----:B------:R-:W3:Y:S04]  /*71570*/  LDL.LU R58, [R1+0x153c] ;  /* 0x00153c00013a7983 */ /* 0x000ee80000300800 */
[----:B------:R-:W-:Y:S01]  /*71580*/  STS.U16 [R25+UR4+0xfac0], R35 ;  /* 0x00fac02319007988 */ /* 0x000fe20008000404 */
[----:B------:R-:W-:-:S03]  /*71590*/  LOP3.LUT R29, R0, 0x30, RZ, 0x3c, !PT ;  /* 0x00000030001d7812 */ /* 0x000fc600078e3cff */
[----:B------:R-:W3:Y:S04]  /*715a0*/  LDL.LU R51, [R1+0x1538] ;  /* 0x0015380001337983 */ /* 0x000ee80000300800 */
[----:B------:R-:W-:Y:S04]  /*715b0*/  STS.U16 [R25+UR4+0xfe40], R53 ;  /* 0x00fe403519007988 */ /* 0x000fe80008000404 */
[----:B------:R-:W3:Y:S04]  /*715c0*/  LDL.LU R49, [R1+0x1534] ;  /* 0x0015340001317983 */ /* 0x000ee80000300800 */
[----:B------:R-:W-:Y:S04]  /*715d0*/  STS.U16 [R25+UR4+0xfe00], R55 ;  /* 0x00fe003719007988 */ /* 0x000fe80008000404 */
[----:B------:R-:W3:Y:S04]  /*715e0*/  LDL.LU R47, [R1+0x152c] ;  /* 0x00152c00012f7983 */ /* 0x000ee80000300800 */
[----:B------:R-:W-:Y:S04]  /*715f0*/  STS.U16 [R25+UR4+0xfec0], R57 ;  /* 0x00fec03919007988 */ /* 0x000fe80008000404 */
[----:B------:R-:W3:Y:S04]  /*71600*/  LDL.LU R45, [R1+0x14fc] ;  /* 0x0014fc00012d7983 */ /* 0x000ee80000300800 */
[----:B------:R0:W-:Y:S04]  /*71610*/  STS.U16 [R25+UR4+0xfe80], R59 ;  /* 0x00fe803b19007988 */ /* 0x0001e80008000404 */
[----:B------:R-:W3:Y:S04]  /*71620*/  LDL.LU R26, [R1+0x14f8] ;  /* 0x0014f800011a7983 */ /* 0x000ee80000300800 */
[----:B0-----:R-:W3:Y:S04]  /*71630*/  LDL.LU R25, [R1+0x14f4] ;  /* 0x0014f40001197983 */ /* 0x001ee80000300800 */
[----:B----4-:R0:W-:Y:S04]  /*71640*/  STS.U16 [R29+UR4+0x300], R24 ;  /* 0x000300181d007988 */ /* 0x0101e80008000404 */
[----:B--2---:R1:W-:Y:S04]  /*71650*/  STS.U16 [R29+UR4+0x340], R23 ;  /* 0x000340171d007988 */ /* 0x0043e80008000404 */
        /* <DEDUP_REMOVED lines=60> */
[----:B------:R0:W-:Y:S04]  /*71a20*/  STS.U16 [R29+UR4+0x1f80], R24 ;  /* 0x001f80181d007988 */ /* 0x0001e80008000404 */
[----:B------:R1:W-:Y:S04]  /*71a30*/  STS.U16 [R29+UR4+0x2300], R23 ;  /* 0x002300171d007988 */ /* 0x0003e80008000404 */
[----:B--2---:R2:W-:Y:S04]  /*71a40*/  STS.U16 [R29+UR4+0x2340], R32 ;  /* 0x002340201d007988 */ /* 0x0045e80008000404 */
[----:B----4-:R4:W-:Y:S04]  /*71a50*/  STS.U16 [R29+UR4+0x2380], R34 ;  /* 0x002380221d007988 */ /* 0x0109e80008000404 */
        /* <DEDUP_REMOVED lines=36> */
[----:B---3--:R3:W-:Y:S04]  /*71ca0*/  STS.U16 [R29+UR4+0x3740], R16 ;  /* 0x003740101d007988 */ /* 0x0087e80008000404 */
        /* <DEDUP_REMOVED lines=354> */
[----:B0-----:R-:W0:Y:S03]  /*732d0*/  LDC R60, c[0x0][0x23c] ;  /* 0x00008f00ff3c7b82 */ /* 0x001e260000000800 */
[----:B------:R-:W-:Y:S04]  /*732e0*/  STS.U16 [R29+UR4+0xfb40], R39 ;  /* 0x00fb40271d007988 */ /* 0x000fe80008000404 */
[----:B------:R-:W-:Y:S04]  /*732f0*/  STS.U16 [R29+UR4+0xfb80], R41 ;  /* 0x00fb80291d007988 */ /* 0x000fe80008000404 */
[----:B------:R-:W-:Y:S04]  /*73300*/  STS.U16 [R29+UR4+0xfbc0], R43 ;  /* 0x00fbc02b1d007988 */ /* 0x000fe80008000404 */
[----:B------:R-:W-:Y:S04]  /*73310*/  STS.U16 [R29+UR4+0xff40], R7 ;  /* 0x00ff40071d007988 */ /* 0x000fe80008000404 */
[----:B------:R-:W-:Y:S04]  /*73320*/  STS.U16 [R29+UR4+0xff00], R6 ;  /* 0x00ff00061d007988 */ /* 0x000fe80008000404 */
[----:B------:R-:W-:Y:S04]  /*73330*/  STS.U16 [R29+UR4+0xffc0], R5 ;  /* 0x00ffc0051d007988 */ /* 0x000fe80008000404 */
[----:B------:R-:W-:Y:S01]  /*73340*/  STS.U16 [R29+UR4+0xff80], R4 ;  /* 0x00ff80041d007988 */ /* 0x000fe20008000404 */
[----:B0-----:R-:W-:-:S04]  /*73350*/  IMAD.SHL.U32 R60, R60, 0x80, RZ ;  /* 0x000000803c3c7824 */ /* 0x001fc800078e00ff */
[----:B------:R-:W-:Y:S01]  /*73360*/  IMAD.SHL.U32 R60, R60, 0x2, RZ ;  /* 0x000000023c3c7824 */ /* 0x000fe200078e00ff */
[----:B------:R-:W0:Y:S01]  /*73370*/  S2R R38, SR_TID.X ;  /* 0x0000000000267919 */ /* 0x000e220000002100 */
[----:B------:R-:W-:Y:S06]  /*73380*/  BAR.SYNC.DEFER_BLOCKING 0x0 ;  /* 0x0000000000007b1d */ /* 0x000fec0000010000 */
[----:B---3--:R-:W1:Y:S01]  /*73390*/  LDSM.16.M88.4 R12, [R61+UR4+0x800] ;  /* 0x000800043d0c783b */ /* 0x008e620008000200 */
[C---:B0-----:R-:W-:Y:S01]  /*733a0*/  LOP3.LUT R44, R38.reuse, 0x7, RZ, 0xc0, !PT ;  /* 0x00000007262c7812 */ /* 0x041fe200078ec0ff */
[----:B------:R-:W-:-:S02]  /*733b0*/  IMAD.SHL.U32 R45, R38, 0x2, RZ ;  /* 0x00000002262d7824 */ /* 0x000fc400078e00ff */
[----:B------:R-:W-:Y:S01]  /*733c0*/  LDSM.16.M88.4 R8, [R61+UR4+0x1000] ;  /* 0x001000043d08783b */ /* 0x000fe20008000200 */
[----:B------:R-:W-:Y:S02]  /*733d0*/  IMAD.SHL.U32 R46, R38, 0x40, RZ ;  /* 0x00000040262e7824 */ /* 0x000fe400078e00ff */
[----:B------:R-:W-:Y:S01]  /*733e0*/  IMAD R44, R44, 0x90, RZ ;  /* 0x000000902c2c7824 */ /* 0x000fe200078e02ff */
[----:B------:R-:W-:Y:S04]  /*733f0*/  LDSM.16.M88.4 R4, [R61+UR4+0x1800] ;  /* 0x001800043d04783b */ /* 0x000fe80008000200 */
[----:B------:R-:W-:Y:S01]  /*73400*/  LOP3.LUT R0, R44, 0x10, R45, 0x78, !PT ;  /* 0x000000102c007812 */ /* 0x000fe200078e782d */
[----:B------:R-:W-:Y:S03]  /*73410*/  STL [R1+0x6f00], R46 ;  /* 0x006f002e01007387 */ /* 0x000fe60000100800 */
[----:B------:R-:W-:Y:S01]  /*73420*/  LOP3.LUT R0, R0, 0x400, R46, 0xf8, !PT ;  /* 0x0000040000007812 */ /* 0x000fe200078ef82e */
[----:B------:R-:W-:Y:S04]  /*73430*/  STL.64 [R1+0x6ef8], R44 ;  /* 0x006ef82c01007387 */ /* 0x000fe80000100a00 */
[----:B------:R-:W0:Y:S04]  /*73440*/  LDSM.16.M88.4 R44, [R61+UR4] ;  /* 0x000000043d2c783b */ /* 0x000e280008000200 */
[----:B----4-:R-:W-:Y:S04]  /*73450*/  STL [R1+0x401c], R3 ;  /* 0x00401c0301007387 */ /* 0x010fe80000100800 */
[----:B--2---:R-:W-:Y:S04]  /*73460*/  STL [R1+0x4018], R2 ;  /* 0x0040180201007387 */ /* 0x004fe80000100800 */
[----:B------:R-:W-:Y:S04]  /*73470*/  STL [R1+0x6cb8], R0 ;  /* 0x006cb80001007387 */ /* 0x000fe80000100800 */
[----:B------:R-:W-:Y:S04]  /*73480*/  LDSM.16.M88.4 R16, [R61+UR4+0x4000] ;  /* 0x004000043d10783b */ /* 0x000fe80008000200 */
[----:B-1----:R-:W-:Y:S04]  /*73490*/  STL.64 [R1+0x110], R12 ;  /* 0x0001100c01007387 */ /* 0x002fe80000100a00 */
[----:B------:R-:W-:Y:S04]  /*734a0*/  STL.64 [R1+0x118], R14 ;  /* 0x0001180e01007387 */ /* 0x000fe80000100a00 */
[----:B------:R-:W-:Y:S04]  /*734b0*/  LDSM.16.M88.4 R12, [R61+UR4+0x4800] ;  /* 0x004800043d0c783b */ /* 0x000fe80008000200 */
[----:B------:R-:W-:Y:S04]  /*734c0*/  LDSM.16.MT88.4 R40, [R0+UR4+0x10000] ;  /* 0x010000040028783b */ /* 0x000fe80008004200 */
[----:B------:R-:W-:Y:S04]  /*734d0*/  LDSM.16.M88.4 R56, [R61+UR4+0x9800] ;  /* 0x009800043d38783b */ /* 0x000fe80008000200 */
[----:B0-----:R-:W-:Y:S04]  /*734e0*/  STL.64 [R1+0x120], R44 ;  /* 0x0001202c01007387 */ /* 0x001fe80000100a00 */
[----:B------:R-:W-:Y:S04]  /*734f0*/  STL.64 [R1+0x100], R8 ;  /* 0x0001000801007387 */ /* 0x000fe80000100a00 */
[----:B------:R-:W-:Y:S04]  /*73500*/  STL.64 [R1+0x108], R10 ;  /* 0x0001080a01007387 */ /* 0x000fe80000100a00 */
[----:B------:R-:W0:Y:S04]  /*73510*/  LDSM.16.M88.4 R8, [R61+UR4+0x2000] ;  /* 0x002000043d08783b */ /* 0x000e280008000200 */
[----:B------:R-:W-:Y:S04]  /*73520*/  STL.64 [R1+0x128], R46 ;  /* 0x0001282e01007387 */ /* 0x000fe80000100a00 */
[----:B------:R1:W-:Y:S04]  /*73530*/  STL.64 [R1+0xf0], R4 ;  /* 0x0000f00401007387 */ /* 0x0003e80000100a00 */
[----:B------:R-:W-:Y:S04]  /*73540*/  STL.64 [R1+0xf8], R6 ;  /* 0x0000f80601007387 */ /* 0x000fe80000100a00 */
[----:B------:R-:W-:Y:S04]  /*73550*/  LDSM.16.M88.4 R52, [R61+UR4+0xa000] ;  /* 0x00a000043d34783b */ /* 0x000fe80008000200 */
[----:B------:R-:W-:Y:S04]  /*73560*/  LDSM.16.M88.4 R48, [R61+UR4+0xa800] ;  /* 0x00a800043d30783b */ /* 0x000fe80008000200 */
[----:B------:R-:W-:Y:S04]  /*73570*/  LDSM.16.M88.4 R32, [R61+UR4+0xb000] ;  /* 0x00b000043d20783b */ /* 0x000fe80008000200 */
[----:B------:R-:W-:Y:S04]  /*73580*/  LDSM.16.M88.4 R28, [R61+UR4+0xb800] ;  /* 0x00b800043d1c783b */ /* 0x000fe80008000200 */
[----:B------:R-:W-:Y:S04]  /*73590*/  LDSM.16.M88.4 R24, [R61+UR4+0xc000] ;  /* 0x00c000043d18783b */ /* 0x000fe80008000200 */
[----:B------:R-:W-:Y:S04]  /*735a0*/  LDSM.16.M88.4 R20, [R61+UR4+0xc800] ;  /* 0x00c800043d14783b */ /* 0x000fe80008000200 */
[----:B0-----:R-:W-:Y:S01]  /*735b0*/  STL.64 [R1+0xe0], R8 ;  /* 0x0000e00801007387 */ /* 0x001fe20000100a00 */
[----:B-1----:R-:W-:-:S02]  /*735c0*/  IMAD.MOV.U32 R5, RZ, RZ, R9 ;  /* 0x000000ffff057224 */ /* 0x002fc400078e0009 */
[----:B------:R-:W-:Y:S01]  /*735d0*/  IMAD.MOV.U32 R4, RZ, RZ, R8 ;  /* 0x000000ffff047224 */ /* 0x000fe200078e0008 */
[----:B------:R-:W-:Y:S04]  /*735e0*/  STL.64 [R1+0xe8], R10 ;  /* 0x0000e80a01007387 */ /* 0x000fe80000100a00 */
[----:B------:R-:W0:Y:S04]  /*735f0*/  LDSM.16.M88.4 R8, [R61+UR4+0x2800] ;  /* 0x002800043d08783b */ /* 0x000e280008000200 */
[----:B0-----:R-:W-:Y:S01]  /*73600*/  STL.64 [R1+0xd0], R8 ;  /* 0x0000d00801007387 */ /* 0x001fe20000100a00 */
[----:B------:R-:W-:-:S02]  /*73610*/  IMAD.MOV.U32 R7, RZ, RZ, R9 ;  /* 0x000000ffff077224 */ /* 0x000fc400078e0009 */
        /* <DEDUP_REMOVED lines=13> */
[----:B------:R-:W-:Y:S04]  /*736f0*/  STL.64 [R1+0xa0], R16 ;  /* 0x0000a01001007387 */ /* 0x000fe80000100a00 */
[----:B------:R-:W-:Y:S04]  /*73700*/  STL.64 [R1+0xa8], R18 ;  /* 0x0000a81201007387 */ /* 0x000fe80000100a00 */
[----:B------:R-:W-:Y:S04]  /*73710*/  STL.64 [R1+0x90], R12 ;  /* 0x0000900c01007387 */ /* 0x000fe80000100a00 */
[----:B------:R-:W-:Y:S04]  /*73720*/  STL.64 [R1+0x98], R14 ;  /* 0x0000980e01007387 */ /* 0x000fe80000100a00 */
[----:B------:R-:W1:Y:S04]  /*73730*/  LDSM.16.M88.4 R12, [R61+UR4+0x5800] ;  /* 0x005800043d0c783b */ /* 0x000e680008000200 */
[----:B------:R-:W-:Y:S04]  /*73740*/  LDSM.16.M88.4 R16, [R61+UR4+0x6800] ;  /* 0x006800043d10783b */ /* 0x000fe80008000200 */
[----:B0-----:R-:W-:Y:S01]  /*73750*/  STL.64 [R1+0x80], R8 ;  /* 0x0000800801007387 */ /* 0x001fe20000100a00 */
[----:B------:R-:W-:-:S02]  /*73760*/  IMAD.MOV.U32 R2, RZ, RZ, R8 ;  /* 0x000000ffff027224 */ /* 0x000fc400078e0008 */
[----:B------:R-:W-:Y:S01]  /*73770*/  IMAD.MOV.U32 R0, RZ, RZ, R9 ;  /* 0x000000ffff007224 */ /* 0x000fe200078e0009 */
[----:B------:R-:W-:Y:S04]  /*73780*/  STL.64 [R1+0x88], R10 ;  /* 0x0000880a01007387 */ /* 0x000fe80000100a00 */
[----:B------:R-:W0:Y:S04]  /*73790*/  LDSM.16.M88.4 R8, [R61+UR4+0x6000] ;  /* 0x006000043d08783b */ /* 0x000e280008000200 */
[----:B-1----:R-:W-:Y:S04]  /*737a0*/  STL.64 [R1+0x70], R12 ;  /* 0x0000700c01007387 */ /* 0x002fe80000100a00 */
[----:B------:R-:W-:Y:S04]  /*737b0*/  STL.64 [R1+0x78], R14 ;  /* 0x0000780e01007387 */ /* 0x000fe80000100a00 */
[----:B------:R-:W1:Y:S04]  /*737c0*/  LDSM.16.M88.4 R12, [R61+UR4+0x7000] ;  /* 0x007000043d0c783b */ /* 0x000e680008000200 */
[----:B0-----:R-:W-:Y:S04]  /*737d0*/  STL.64 [R1+0x60], R8 ;  /* 0x0000600801007387 */ /* 0x001fe80000100a00 */
[----:B------:R-:W-:Y:S04]  /*737e0*/  STL.64 [R1+0x68], R10 ;  /* 0x0000680a01007387 */ /* 0x000fe80000100a00 */
[----:B------:R-:W0:Y:S04]  /*737f0*/  LDSM.16.M88.4 R8, [R61+UR4+0x7800] ;  /* 0x007800043d08783b */ /* 0x000e280008000200 */
[----:B------:R-:W-:Y:S04]  /*73800*/  STL.64 [R1+0x50], R16 ;  /* 0x0000501001007387 */ /* 0x000fe80000100a00 */
[----:B------:R-:W-:Y:S04]  /*73810*/  STL.64 [R1+0x58], R18 ;  /* 0x0000581201007387 */ /* 0x000fe80000100a00 */
[----:B------:R-:W2:Y:S04]  /*73820*/  LDSM.16.M88.4 R16, [R61+UR4+0x8000] ;  /* 0x008000043d10783b */ /* 0x000ea80008000200 */
[----:B-1----:R-:W-:Y:S04]  /*73830*/  STL.64 [R1+0x40], R12 ;  /* 0x0000400c01007387 */ /* 0x002fe80000100a00 */
[----:B------:R-:W-:Y:S04]  /*73840*/  STL.64 [R1+0x48], R14 ;  /* 0x0000480e01007387 */ /* 0x000fe80000100a00 */
[----:B------:R-:W1:Y:S04]  /*73850*/  LDSM.16.M88.4 R12, [R61+UR4+0x8800] ;  /* 0x008800043d0c783b */ /* 0x000e680008000200 */
[----:B0-----:R-:W-:Y:S04]  /*73860*/  STL.64 [R1+0x30], R8 ;  /* 0x0000300801007387 */ /* 0x001fe80000100a00 */
[----:B------:R-:W-:Y:S04]  /*73870*/  STL.64 [R1+0x38], R10 ;  /* 0x0000380a01007387 */ /* 0x000fe80000100a00 */
[----:B------:R-:W0:Y:S04]  /*73880*/  LDSM.16.M88.4 R8, [R61+UR4+0x9000] ;  /* 0x009000043d08783b */ /* 0x000e280008000200 */
[----:B--2---:R-:W-:Y:S04]  /*73890*/  STL.64 [R1+0x20], R16 ;  /* 0x0000201001007387 */ /* 0x004fe80000100a00 */
[----:B------:R-:W-:Y:S04]  /*738a0*/  STL.64 [R1+0x28], R18 ;  /* 0x0000281201007387 */ /* 0x000fe80000100a00 */
[----:B------:R-:W2:Y:S04]  /*738b0*/  LDSM.16.M88.4 R16, [R61+UR4+0xd000] ;  /* 0x00d000043d10783b */ /* 0x000ea80008000200 */
[----:B-1----:R-:W-:Y:S04]  /*738c0*/  STL.64 [R1+0x10], R12 ;  /* 0x0000100c01007387 */ /* 0x002fe80000100a00 */
[----:B------:R-:W-:Y:S04]  /*738d0*/  STL.64 [R1+0x18], R14 ;  /* 0x0000180e01007387 */ /* 0x000fe80000100a00 */
[----:B------:R1:W-:Y:S04]  /*738e0*/  STL.64 [R1+0x6f40], R58 ;  /* 0x006f403a01007387 */ /* 0x0003e80000100a00 */
[----:B------:R-:W3:Y:S01]  /*738f0*/  LDSM.16.M88.4 R12, [R61+UR4+0xd800] ;  /* 0x00d800043d0c783b */ /* 0x000ee20008000200 */
[----:B-1----:R-:W-:Y:S01]  /*73900*/  IMAD.MOV.U32 R59, RZ, RZ, R7 ;  /* 0x000000ffff3b7224 */ /* 0x002fe200078e0007 */
[----:B------:R-:W-:-:S02]  /*73910*/  MOV R58, R6 ;  /* 0x00000006003a7202 */ /* 0x000fc40000000f00 */
[----:B0-----:R-:W-:Y:S04]  /*73920*/  STL.64 [R1], R8 ;  /* 0x0000000801007387 */ /* 0x001fe80000100a00 */
[----:B------:R-:W-:Y:S04]  /*73930*/  STL.64 [R1+0x8], R10 ;  /* 0x0000080a01007387 */ /* 0x000fe80000100a00 */
[----:B------:R0:W-:Y:S04]  /*73940*/  STL.64 [R1+0x6f38], R56 ;  /* 0x006f383801007387 */ /* 0x0001e80000100a00 */
[----:B------:R-:W-:Y:S04]  /*73950*/  STL.64 [R1+0x6f50], R54 ;  /* 0x006f503601007387 */ /* 0x000fe80000100a00 */
[----:B------:R1:W-:Y:S04]  /*73960*/  STL.64 [R1+0x6f48], R52 ;  /* 0x006f483401007387 */ /* 0x0003e80000100a00 */
[----:B------:R-:W4:Y:S01]  /*73970*/  LDSM.16.M88.4 R8, [R61+UR4+0xe000] ;  /* 0x00e000043d08783b */ /* 0x000f220008000200 */
[----:B0-----:R-:W-:-:S02]  /*73980*/  IMAD.MOV.U32 R57, RZ, RZ, R5 ;  /* 0x000000ffff397224 */ /* 0x001fc400078e0005 */
[----:B------:R-:W-:Y:S02]  /*73990*/  IMAD.MOV.U32 R56, RZ, RZ, R4 ;  /* 0x000000ffff387224 */ /* 0x000fe400078e0004 */
[----:B------:R-:W0:Y:S04]  /*739a0*/  LDSM.16.M88.4 R4, [R61+UR4+0xe800] ;  /* 0x00e800043d04783b */ /* 0x000e280008000200 */
[----:B-1----:R-:W4:Y:S04]  /*739b0*/  LDL.LU.64 R52, [R1+0x1100] ;  /* 0x0011000001347983 */ /* 0x002f280000300a00 */
[----:B------:R-:W4:Y:S04]  /*739c0*/  LDL.LU.64 R54, [R1+0x1108] ;  /* 0x0011080001367983 */ /* 0x000f280000300a00 */
[----:B------:R-:W-:Y:S04]  /*739d0*/  STL.64 [R1+0x6f60], R50 ;  /* 0x006f603201007387 */ /* 0x000fe80000100a00 */
[----:B------:R1:W-:Y:S04]  /*739e0*/  STL.64 [R1+0x6f58], R48 ;  /* 0x006f583001007387 */ /* 0x0003e80000100a00 */
[----:B-1----:R-:W2:Y:S01]  /*739f0*/  LDL.64 R48, [R1+0xf0] ;  /* 0x0000f00001307983 */ /* 0x002ea20000100a00 */
[C---:B------:R-:W-:Y:S01]  /*73a00*/  LOP3.LUT R36, R38.reuse, 0x7, RZ, 0xc0, !PT ;  /* 0x0000000726247812 */ /* 0x040fe200078ec0ff */
[----:B------:R-:W-:-:S04]  /*73a10*/  IMAD.SHL.U32 R37, R38, 0x2, RZ ;  /* 0x0000000226257824 */ /* 0x000fc800078e00ff */
[----:B------:R-:W-:Y:S02]  /*73a20*/  IMAD R36, R36, 0x90, RZ ;  /* 0x0000009024247824 */ /* 0x000fe400078e02ff */
[----:B------:R-:W-:-:S03]  /*73a30*/  IMAD.SHL.U32 R38, R38, 0x40, RZ ;  /* 0x0000004026267824 */ /* 0x000fc600078e00ff */
[----:B------:R-:W-:Y:S01]  /*73a40*/  LOP3.LUT R36, R36, 0x10, R37, 0x78, !PT ;  /* 0x0000001024247812 */ /* 0x000fe200078e7825 */
[----:B--2---:R1:W-:Y:S04]  /*73a50*/  STL.64 [R1+0x6fb0], R48 ;  /* 0x006fb03001007387 */ /* 0x0043e80000100a00 */
[----:B-1----:R-:W2:Y:S04]  /*73a60*/  LDL.64 R48, [R1+0x110] ;  /* 0x0001100001307983 */ /* 0x002ea80000100a00 */
        /* <DEDUP_REMOVED lines=8> */
[----:B------:R1:W-:Y:S04]  /*73af0*/  STL.64 [R1+0x6f68], R20 ;  /* 0x006f681401007387 */ /* 0x0003e80000100a00 */
[----:B-1----:R-:W2:Y:S04]  /*73b00*/  LDL.64 R20, [R1+0x100] ;  /* 0x0001000001147983 */ /* 0x002ea80000100a00 */
[----:B------:R-:W-:Y:S04]  /*73b10*/  STL [R1+0x6d04], R18 ;  /* 0x006d041201007387 */ /* 0x000fe80000100800 */
[----:B------:R-:W-:Y:S04]  /*73b20*/  STL [R1+0x6d00], R19 ;  /* 0x006d001301007387 */ /* 0x000fe80000100800 */
[----:B------:R1:W-:Y:S04]  /*73b30*/  STL.64 [R1+0x6fa8], R16 ;  /* 0x006fa81001007387 */ /* 0x0003e80000100a00 */
[----:B-1----:R-:W2:Y:S04]  /*73b40*/  LDL.LU.64 R16, [R1+0x1120] ;  /* 0x0011200001107983 */ /* 0x002ea80000300a00 */
[----:B------:R-:W2:Y:S01]  /*73b50*/  LDL.LU.64 R18, [R1+0x1128] ;  /* 0x0011280001127983 */ /* 0x000ea20000300a00 */
[----:B------:R-:W-:-:S03]  /*73b60*/  LOP3.LUT R36, R36, 0x400, R38, 0xf8, !PT ;  /* 0x0000040024247812 */ /* 0x000fc600078ef826 */
[----:B---3--:R-:W-:Y:S01]  /*73b70*/  STL [R1+0x6b4c], R14 ;  /* 0x006b4c0e01007387 */ /* 0x008fe20000100800 */
[----:B------:R-:W-:-:S03]  /*73b80*/  LOP3.LUT R36, R36, 0x20, RZ, 0x3c, !PT ;  /* 0x0000002024247812 */ /* 0x000fc600078e3cff */
[----:B------:R-:W-:Y:S04]  /*73b90*/  STL [R1+0x6b48], R15 ;  /* 0x006b480f01007387 */ /* 0x000fe80000100800 */
[----:B----4-:R-:W-:Y:S04]  /*73ba0*/  STL [R1+0x6b04], R10 ;  /* 0x006b040a01007387 */ /* 0x010fe80000100800 */
[----:B------:R-:W-:Y:S04]  /*73bb0*/  STL [R1+0x6b00], R11 ;  /* 0x006b000b01007387 */ /* 0x000fe80000100800 */
[----:B------:R-:W-:Y:S04]  /*73bc0*/  STL.64 [R1+0x6f70], R8 ;  /* 0x006f700801007387 */ /* 0x000fe80000100a00 */
[----:B------:R-:W1:Y:S04]  /*73bd0*/  LDSM.16.M88.4 R8, [R61+UR4+0xf000] ;  /* 0x00f000043d08783b */ /* 0x000e680008000200 */
[----:B0-----:R-:W-:Y:S04]  /*73be0*/  STL [R1+0x6b64], R6 ;  /* 0x006b640601007387 */ /* 0x001fe80000100800 */
[----:B------:R-:W-:Y:S04]  /*73bf0*/  STL [R1+0x6b60], R7 ;  /* 0x006b600701007387 */ /* 0x000fe80000100800 */
[----:B------:R-:W-:Y:S04]  /*73c00*/  LDSM.16.MT88.4 R36, [R36+UR4+0x10000] ;  /* 0x010000042424783b */ /* 0x000fe80008004200 */
[----:B-1----:R-:W-:Y:S04]  /*73c10*/  STL.64 [R1+0x140], R8 ;  /* 0x0001400801007387 */ /* 0x002fe80000100a00 */
[----:B------:R-:W-:Y:S04]  /*73c20*/  STL.64 [R1+0x148], R10 ;  /* 0x0001480a01007387 */ /* 0x000fe80000100a00 */
[----:B------:R-:W0:Y:S04]  /*73c30*/  LDSM.16.M88.4 R8, [R61+UR4+0xf800] ;  /* 0x00f800043d08783b */ /* 0x000e280008000200 */
[----:B------:R-:W-:Y:S04]  /*73c40*/  STL [R1+0x5a20], R61 ;  /* 0x005a203d01007387 */ /* 0x000fe80000100800 */
[----:B0-----:R-:W-:Y:S04]  /*73c50*/  STL.64 [R1+0x130], R8 ;  /* 0x0001300801007387 */ /* 0x001fe80000100a00 */
[----:B------:R-:W-:Y:S04]  /*73c60*/  STL.64 [R1+0x138], R10 ;  /* 0x0001380a01007387 */ /* 0x000fe80000100a00 */
[----:B------:R0:W-:Y:S04]  /*73c70*/  STL.64 [R1+0x6f18], R38 ;  /* 0x006f182601007387 */ /* 0x0001e80000100a00 */
[----:B------:R-:W-:Y:S01]  /*73c80*/  STL.64 [R1+0x6f10], R36 ;  /* 0x006f102401007387 */ /* 0x000fe20000100a00 */
[----:B--2---:R-:W-:Y:S06]  /*73c90*/  HMMA.16816.F32 R52, R40, R48, R52 ;  /* 0x000000302834723c */ /* 0x004fec0000001834 */
[----:B0-----:R-:W-:-:S02]  /*73ca0*/  IMAD.MOV.U32 R39, RZ, RZ, R48 ;  /* 0x000000ffff277224 */ /* 0x001fc400078e0030 */
[----:B------:R-:W-:Y:S01]  /*73cb0*/  IMAD.MOV.U32 R38, RZ, RZ, R49 ;  /* 0x000000ffff267224 */ /* 0x000fe200078e0031 */
[----:B------:R-:W-:-:S15]  /*73cc0*/  HMMA.16816.F32 R8, R40, R44, R16 ;  /* 0x0000002c2808723c */ /* 0x000fde0000001810 */
[----:B------:R-:W-:-:S08]  /*73cd0*/  NOP ;  /* 0x0000000000007918 */ /* 0x000fd00000000000 */
[----:B------:R0:W-:Y:S01]  /*73ce0*/  STL [R1+0x904], R9 ;  /* 0x0009040901007387 */ /* 0x0001e20000100800 */
[----:B------:R-:W-:-:S03]  /*73cf0*/  IMAD.MOV.U32 R7, RZ, RZ, R8 ;  /* 0x000000ffff077224 */ /* 0x000fc600078e0008 */
[----:B------:R1:W-:Y:S04]  /*73d00*/  STL.64 [R1+0x908], R10 ;  /* 0x0009080a01007387 */ /* 0x0003e80000100a00 */
[----:B------:R-:W2:Y:S04]  /*73d10*/  LDL.LU.64 R16, [R1+0x10c0] ;  /* 0x0010c00001107983 */ /* 0x000ea80000300a00 */
[----:B------:R-:W2:Y:S04]  /*73d20*/  LDL.LU.64 R18, [R1+0x10c8] ;  /* 0x0010c80001127983 */ /* 0x000ea80000300a00 */
[----:B0-----:R-:W3:Y:S04]  /*73d30*/  LDL.LU.64 R8, [R1+0x1080] ;  /* 0x0010800001087983 */ /* 0x001ee80000300a00 */
[----:B-1----:R-:W3:Y:S04]  /*73d40*/  LDL.LU.64 R10, [R1+0x1088] ;  /* 0x00108800010a7983 */ /* 0x002ee80000300a00 */
[----:B------:R-:W-:Y:S04]  /*73d50*/  STL.64 [R1+0x6f20], R44 ;  /* 0x006f202c01007387 */ /* 0x000fe80000100a00 */
[----:B------:R-:W-:Y:S04]  /*73d60*/  STL [R1+0x6b68], R7 ;  /* 0x006b680701007387 */ /* 0x000fe80000100800 */
[----:B------:R-:W3:Y:S01]  /*73d70*/  LDL.LU.64 R48, [R1+0x6fb0] ;  /* 0x006fb00001307983 */ /* 0x000ee20000300a00 */
[----:B------:R-:W-:-:S02]  /*73d80*/  IMAD.MOV.U32 R14, RZ, RZ, R54 ;  /* 0x000000ffff0e7224 */ /* 0x000fc400078e0036 */
[----:B------:R-:W-:Y:S01]  /*73d90*/  IMAD.MOV.U32 R15, RZ, RZ, R55 ;  /* 0x000000ffff0f7224 */ /* 0x000fe200078e0037 */
[----:B------:R0:W-:Y:S01]  /*73da0*/  STL.64 [R1+0x8f0], R52 ;  /* 0x0008f03401007387 */ /* 0x0001e20000100a00 */
[----:B------:R-:W-:Y:S02]  /*73db0*/  IMAD.MOV.U32 R30, RZ, RZ, R21 ;  /* 0x000000ffff1e7224 */ /* 0x000fe400078e0015 */
[----:B------:R-:W-:Y:S01]  /*73dc0*/  IMAD.MOV.U32 R35, RZ, RZ, R20 ;  /* 0x000000ffff237224 */ /* 0x000fe200078e0014 */
[----:B------:R-:W-:Y:S04]  /*73dd0*/  STL.64 [R1+0x6f78], R38 ;  /* 0x006f782601007387 */ /* 0x000fe80000100a00 */
[----:B------:R-:W-:Y:S04]  /*73de0*/  STL [R1+0x6b54], R14 ;  /* 0x006b540e01007387 */ /* 0x000fe80000100800 */
[----:B------:R-:W-:Y:S01]  /*73df0*/  STL [R1+0x6b50], R15 ;  /* 0x006b500f01007387 */ /* 0x000fe20000100800 */
[----:B0-----:R-:W-:-:S02]  /*73e00*/  IMAD.MOV.U32 R52, RZ, RZ, R58 ;  /* 0x000000ffff347224 */ /* 0x001fc400078e003a */
[----:B------:R-:W-:Y:S01]  /*73e10*/  IMAD.MOV.U32 R53, RZ, RZ, R59 ;  /* 0x000000ffff357224 */ /* 0x000fe200078e003b */
[C---:B--2---:R-:W-:Y:S06]  /*73e20*/  HMMA.16816.F32 R16, R40.reuse, R20, R16 ;  /* 0x000000142810723c */ /* 0x044fec0000001810 */
[----:B---3--:R-:W-:Y:S06]  /*73e30*/  HMMA.16816.F32 R8, R40, R48, R8 ;  /* 0x000000302808723c */ /* 0x008fec0000001808 */
[----:B------:R-:W-:-:S11]  /*73e40*/  IMAD.MOV.U32 R31, RZ, RZ, R49 ;  /* 0x000000ffff1f7224 */ /* 0x000fd600078e0031 */
[----:B------:R0:W-:Y:S01]  /*73e50*/  STL.64 [R1+0x8e0], R16 ;  /* 0x0008e01001007387 */ /* 0x0001e20000100a00 */
[----:B------:R-:W-:-:S03]  /*73e60*/  IMAD.MOV.U32 R34, RZ, RZ, R48 ;  /* 0x000000ffff227224 */ /* 0x000fc600078e0030 */
[----:B------:R1:W-:Y:S04]  /*73e70*/  STL.64 [R1+0x8e8], R18 ;  /* 0x0008e81201007387 */ /* 0x0003e80000100a00 */
[----:B------:R2:W-:Y:S01]  /*73e80*/  STL.64 [R1+0x8d0], R8 ;  /* 0x0008d00801007387 */ /* 0x0005e20000100a00 */
[----:B------:R-:W-:-:S03]  /*73e90*/  IMAD.MOV.U32 R6, RZ, RZ, R11 ;  /* 0x000000ffff067224 */ /* 0x000fc600078e000b */
[----:B------:R-:W-:Y:S04]  /*73ea0*/  STL [R1+0x8d8], R10 ;  /* 0x0008d80a01007387 */ /* 0x000fe80000100800 */
[----:B0-----:R-:W3:Y:S04]  /*73eb0*/  LDL.LU.64 R16, [R1+0x1040] ;  /* 0x0010400001107983 */ /* 0x001ee80000300a00 */
[----:B-1----:R-:W3:Y:S04]  /*73ec0*/  LDL.LU.64 R18, [R1+0x1048] ;  /* 0x0010480001127983 */ /* 0x002ee80000300a00 */
[----:B------:R-:W4:Y:S04]  /*73ed0*/  LDL R44, [R1+0xa0] ;  /* 0x0000a000012c7983 */ /* 0x000f280000100800 */
[----:B------:R-:W4:Y:S01]  /*73ee0*/  LDL R45, [R1+0xa4] ;  /* 0x0000a400012d7983 */ /* 0x000f220000100800 */
[----:B--2---:R-:W-:Y:S01]  /*73ef0*/  IMAD.MOV.U32 R8, RZ, RZ, R60 ;  /* 0x000000ffff087224 */ /* 0x004fe200078e003c */
[----:B------:R-:W-:Y:S01]  /*73f00*/  MOV R9, R47 ;  /* 0x0000002f00097202 */ /* 0x000fe20000000f00 */
[----:B------:R-:W-:Y:S01]  /*73f10*/  IMAD.MOV.U32 R37, RZ, RZ, R3 ;  /* 0x000000ffff257224 */ /* 0x000fe200078e0003 */
[----:B------:R-:W2:Y:S01]  /*73f20*/  LDL.64 R48, [R1+0x90] ;  /* 0x0000900001307983 */ /* 0x000ea20000100a00 */
[----:B------:R-:W-:-:S03]  /*73f30*/  IMAD.MOV.U32 R36, RZ, RZ, R46 ;  /* 0x000000ffff247224 */ /* 0x000fc600078e002e */
[----:B------:R-:W-:Y:S04]  /*73f40*/  STL.64 [R1+0x6f98], R30 ;  /* 0x006f981e01007387 */ /* 0x000fe80000100a00 */
[----:B------:R0:W-:Y:S04]  /*73f50*/  STL.64 [R1+0x6f90], R28 ;  /* 0x006f901c01007387 */ /* 0x0001e80000100a00 */
[----:B0-----:R-:W4:Y:S04]  /*73f60*/  LDL.LU.64 R28, [R1+0x1000] ;  /* 0x00100000011c7983 */ /* 0x001f280000300a00 */
[----:B------:R-:W4:Y:S04]  /*73f70*/  LDL.LU.64 R30, [R1+0x1008] ;  /* 0x00100800011e7983 */ /* 0x000f280000300a00 */
[----:B------:R-:W-:Y:S04]  /*73f80*/  STL.64 [R1+0x6f88], R34 ;  /* 0x006f882201007387 */ /* 0x000fe80000100a00 */
[----:B------:R-:W-:Y:S04]  /*73f90*/  STL.64 [R1+0x6f80], R32 ;  /* 0x006f802001007387 */ /* 0x000fe80000100a00 */
[----:B------:R-:W-:Y:S04]  /*73fa0*/  STL [R1+0x6b6c], R6 ;  /* 0x006b6c0601007387 */ /* 0x000fe80000100800 */
[----:B------:R-:W-:Y:S01]  /*73fb0*/  STL.64 [R1+0x6fa0], R4 ;  /* 0x006fa00401007387 */ /* 0x000fe20000100a00 */
[----:B---3--:R-:W-:-:S15]  /*73fc0*/  HMMA.16816.F32 R16, R40, R56, R16 ;  /* 0x000000382810723c */ /* 0x008fde0000001810 */
[----:B------:R-:W-:-:S08]  /*73fd0*/  NOP ;  /* 0x0000000000007918 */ /* 0x000fd00000000000 */
[----:B------:R0:W-:Y:S01]  /*73fe0*/  STL.64 [R1+0x8c0], R16 ;  /* 0x0008c01001007387 */ /* 0x0001e20000100a00 */
[----:B------:R-:W-:Y:S02]  /*73ff0*/  IMAD.MOV.U32 R26, RZ, RZ, R18 ;  /* 0x000000ffff1a7224 */ /* 0x000fe400078e0012 */
[----:B------:R-:W-:Y:S01]  /*74000*/  IMAD.MOV.U32 R27, RZ, RZ, R19 ;  /* 0x000000ffff1b7224 */ /* 0x000fe200078e0013 */
[----:B0-----:R-:W3:Y:S04]  /*74010*/  LDL.LU.64 R16, [R1+0xfd0] ;  /* 0x000fd00001107983 */ /* 0x001ee80000300a00 */
[----:B------:R-:W3:Y:S01]  /*74020*/  LDL.LU.64 R18, [R1+0xfd8] ;  /* 0x000fd80001127983 */ /* 0x000ee20000300a00 */
[----:B----4-:R-:W-:Y:S03]  /*74030*/  HMMA.16816.F32 R4, R40, R52, R28 ;  /* 0x000000342804723c */ /* 0x010fe6000000181c */
[----:B------:R-:W4:Y:S04]  /*74040*/  LDL.64 R32, [R1+0x70] ;  /* 0x0000700001207983 */ /* 0x000f280000100a00 */
[----:B------:R-:W4:Y:S04]  /*74050*/  LDL.64 R20, [R1+0x60] ;  /* 0x0000600001147983 */ /* 0x000f280000100a00 */
[----:B------:R-:W-:Y:S04]  /*74060*/  STL [R1+0x6dd4], R27 ;  /* 0x006dd41b01007387 */ /* 0x000fe80000100800 */
[----:B------:R-:W-:Y:S04]  /*74070*/  STL [R1+0x6dd0], R26 ;  /* 0x006dd01a01007387 */ /* 0x000fe80000100800 */
[----:B------:R-:W-:Y:S04]  /*74080*/  STL.64 [R1+0x6f30], R24 ;  /* 0x006f301801007387 */ /* 0x000fe80000100a00 */
[----:B------:R0:W-:Y:S01]  /*74090*/  STL [R1+0x8b0], R4 ;  /* 0x0008b00401007387 */ /* 0x0001e20000100800 */
[----:B------:R-:W-:-:S02]  /*740a0*/  IMAD.MOV.U32 R14, RZ, RZ, R5 ;  /* 0x000000ffff0e7224 */ /* 0x000fc400078e0005 */
[----:B------:R-:W-:Y:S01]  /*740b0*/  IMAD.MOV.U32 R15, RZ, RZ, R6 ;  /* 0x000000ffff0f7224 */ /* 0x000fe200078e0006 */
[----:B------:R1:W-:Y:S04]  /*740c0*/  STL [R1+0x8bc], R7 ;  /* 0x0008bc0701007387 */ /* 0x0003e80000100800 */
[----:B0-----:R-:W2:Y:S04]  /*740d0*/  LDL.LU.64 R4, [R1+0xf90] ;  /* 0x000f900001047983 */ /* 0x001ea80000300a00 */
[----:B-1----:R-:W2:Y:S04]  /*740e0*/  LDL.LU.64 R6, [R1+0xf98] ;  /* 0x000f980001067983 */ /* 0x002ea80000300a00 */
[----:B------:R-:W4:Y:S04]  /*740f0*/  LDL.LU.64 R28, [R1+0xf50] ;  /* 0x000f5000011c7983 */ /* 0x000f280000300a00 */
[----:B------:R-:W4:Y:S04]  /*74100*/  LDL.LU.64 R30, [R1+0xf58] ;  /* 0x000f5800011e7983 */ /* 0x000f280000300a00 */
[----:B------:R-:W4:Y:S04]  /*74110*/  LDL.LU.64 R24, [R1+0xf10] ;  /* 0x000f100001187983 */ /* 0x000f280000300a00 */
[----:B------:R-:W4:Y:S04]  /*74120*/  LDL.LU.64 R26, [R1+0xf18] ;  /* 0x000f1800011a7983 */ /* 0x000f280000300a00 */
[----:B------:R-:W4:Y:S04]  /*74130*/  LDL.64 R52, [R1+0x50] ;  /* 0x0000500001347983 */ /* 0x000f280000100a00 */
[----:B------:R-:W-:Y:S04]  /*74140*/  STL [R1+0x6de8], R15 ;  /* 0x006de80f01007387 */ /* 0x000fe80000100800 */
[----:B------:R-:W-:Y:S01]  /*74150*/  STL [R1+0x6cfc], R14 ;  /* 0x006cfc0e01007387 */ /* 0x000fe20000100800 */
[----:B---3--:R-:W-:Y:S03]  /*74160*/  HMMA.16816.F32 R8, R40, R8, R16 ;  /* 0x000000082808723c */ /* 0x008fe60000001810 */
[----:B------:R-:W3:-:S15]  /*74170*/  LDL.LU.64 R16, [R1+0x6fa8] ;  /* 0x006fa80001107983 */ /* 0x000ede0000300a00 */
[----:B------:R-:W-:-:S05]  /*74180*/  NOP ;  /* 0x0000000000007918 */ /* 0x000fca0000000000 */
[----:B------:R0:W-:Y:S01]  /*74190*/  STL.64 [R1+0x8a0], R8 ;  /* 0x0008a00801007387 */ /* 0x0001e20000100a00 */
[----:B------:R-:W-:Y:S02]  /*741a0*/  IMAD.MOV.U32 R60, RZ, RZ, R10 ;  /* 0x000000ffff3c7224 */ /* 0x000fe400078e000a */
[----:B------:R-:W-:Y:S01]  /*741b0*/  IMAD.MOV.U32 R3, RZ, RZ, R11 ;  /* 0x000000ffff037224 */ /* 0x000fe200078e000b */
[----:B0-----:R-:W3:Y:S04]  /*741c0*/  LDL.LU.64 R8, [R1+0xee0] ;  /* 0x000ee00001087983 */ /* 0x001ee80000300a00 */
[----:B------:R-:W3:Y:S01]  /*741d0*/  LDL.LU.64 R10, [R1+0xee8] ;  /* 0x000ee800010a7983 */ /* 0x000ee20000300a00 */
[C---:B--2---:R-:W-:Y:S06]  /*741e0*/  HMMA.16816.F32 R36, R40.reuse, R36, R4 ;  /* 0x000000242824723c */ /* 0x044fec0000001804 */
[C---:B----4-:R-:W-:Y:S06]  /*741f0*/  HMMA.16816.F32 R28, R40.reuse, R44, R28 ;  /* 0x0000002c281c723c */ /* 0x050fec000000181c */
[----:B------:R-:W-:Y:S01]  /*74200*/  HMMA.16816.F32 R24, R40, R48, R24 ;  /* 0x000000302818723c */ /* 0x000fe20000001818 */
[----:B------:R-:W-:Y:S04]  /*74210*/  STL [R1+0x6cac], R3 ;  /* 0x006cac0301007387 */ /* 0x000fe80000100800 */
[----:B------:R-:W-:Y:S04]  /*74220*/  STL [R1+0x6ca8], R60 ;  /* 0x006ca83c01007387 */ /* 0x000fe80000100800 */
[----:B------:R-:W2:Y:S04]  /*74230*/  LDL.LU.64 R4, [R1+0xea0] ;  /* 0x000ea00001047983 */ /* 0x000ea80000300a00 */
[----:B------:R-:W2:Y:S04]  /*74240*/  LDL.LU.64 R6, [R1+0xea8] ;  /* 0x000ea80001067983 */ /* 0x000ea80000300a00 */
[----:B------:R-:W-:Y:S04]  /*74250*/  STL.64 [R1+0x890], R36 ;  /* 0x0008902401007387 */ /* 0x000fe80000100a00 */
[----:B------:R-:W-:Y:S04]  /*74260*/  STL.64 [R1+0x898], R38 ;  /* 0x0008982601007387 */ /* 0x000fe80000100a00 */
[----:B------:R0:W-:Y:S04]  /*74270*/  STL.64 [R1+0x880], R28 ;  /* 0x0008801c01007387 */ /* 0x0001e80000100a00 */
[----:B------:R1:W-:Y:S04]  /*74280*/  STL.64 [R1+0x888], R30 ;  /* 0x0008881e01007387 */ /* 0x0003e80000100a00 */
[----:B------:R4:W-:Y:S04]  /*74290*/  STL.64 [R1+0x870], R24 ;  /* 0x0008701801007387 */ /* 0x0009e80000100a00 */
[----:B------:R-:W-:Y:S01]  /*742a0*/  STL.64 [R1+0x878], R26 ;  /* 0x0008781a01007387 */ /* 0x000fe20000100a00 */
[----:B------:R-:W-:-:S03]  /*742b0*/  IMAD.MOV.U32 R56, RZ, RZ, R2 ;  /* 0x000000ffff387224 */ /* 0x000fc600078e0002 */
[----:B0-----:R-:W2:Y:S01]  /*742c0*/  LDL.LU.64 R28, [R1+0xe60] ;  /* 0x000e6000011c7983 */ /* 0x001ea20000300a00 */
[----:B------:R-:W-:-:S03]  /*742d0*/  IMAD.MOV.U32 R57, RZ, RZ, R0 ;  /* 0x000000ffff397224 */ /* 0x000fc600078e0000 */
[----:B-1----:R-:W2:Y:S01]  /*742e0*/  LDL.LU.64 R30, [R1+0xe68] ;  /* 0x000e6800011e7983 */ /* 0x002ea20000300a00 */
[----:B------:R-:W-:Y:S02]  /*742f0*/  IMAD.MOV.U32 R19, RZ, RZ, R49 ;  /* 0x000000ffff137224 */ /* 0x000fe400078e0031 */
[----:B------:R-:W-:Y:S01]  /*74300*/  IMAD.MOV.U32 R60, RZ, RZ, R48 ;  /* 0x000000ffff3c7224 */ /* 0x000fe200078e0030 */
[----:B------:R-:W2:Y:S04]  /*74310*/  LDL.64 R44, [R1+0x40] ;  /* 0x00004000012c7983 */ /* 0x000ea80000100a00 */
[----:B------:R-:W2:Y:S04]  /*74320*/  LDL.64 R36, [R1+0x30] ;  /* 0x0000300001247983 */ /* 0x000ea80000100a00 */
[----:B----4-:R-:W4:Y:S04]  /*74330*/  LDL.64 R24, [R1+0x20] ;  /* 0x0000200001187983 */ /* 0x010f280000100a00 */
[----:B------:R-:W-:Y:S04]  /*74340*/  STL [R1+0x6edc], R19 ;  /* 0x006edc1301007387 */ /* 0x000fe80000100800 */
[----:B------:R-:W-:Y:S01]  /*74350*/  STL [R1+0x6ed8], R60 ;  /* 0x006ed83c01007387 */ /* 0x000fe20000100800 */
[C---:B---3--:R-:W-:Y:S03]  /*74360*/  HMMA.16816.F32 R48, R40.reuse, R56, R8 ;  /* 0x000000382830723c */ /* 0x048fe60000001808 */
[----:B------:R-:W3:Y:S04]  /*74370*/  LDL.LU.64 R8, [R1+0xe30] ;  /* 0x000e300001087983 */ /* 0x000ee80000300a00 */
[----:B------:R-:W3:Y:S01]  /*74380*/  LDL.LU.64 R10, [R1+0xe38] ;  /* 0x000e3800010a7983 */ /* 0x000ee20000300a00 */
[----:B------:R-:W-:Y:S01]  /*74390*/  IMAD.MOV.U32 R3, RZ, RZ, R33 ;  /* 0x000000ffff037224 */ /* 0x000fe200078e0021 */
[----:B--2---:R-:W-:-:S14]  /*743a0*/  HMMA.16816.F32 R4, R40, R32, R4 ;  /* 0x000000202804723c */ /* 0x004fdc0000001804 */
[----:B------:R0:W-:Y:S01]  /*743b0*/  STL.64 [R1+0x860], R48 ;  /* 0x0008603001007387 */ /* 0x0001e20000100a00 */
[----:B------:R-:W-:-:S03]  /*743c0*/  IMAD.MOV.U32 R18, RZ, RZ, R32 ;  /* 0x000000ffff127224 */ /* 0x000fc600078e0020 */
[----:B------:R-:W-:Y:S04]  /*743d0*/  STL.64 [R1+0x868], R50 ;  /* 0x0008683201007387 */ /* 0x000fe80000100a00 */
[----:B------:R-:W2:Y:S04]  /*743e0*/  LDL.64 R56, [R1] ;  /* 0x0000000001387983 */ /* 0x000ea80000100a00 */
[----:B0-----:R-:W2:Y:S01]  /*743f0*/  LDL.64 R48, [R1+0x10] ;  /* 0x0000100001307983 */ /* 0x001ea20000100a00 */
[----:B------:R-:W-:Y:S03]  /*74400*/  HMMA.16816.F32 R28, R40, R20, R28 ;  /* 0x00000014281c723c */ /* 0x000fe6000000181c */
[----:B------:R0:W-:Y:S04]  /*74410*/  STL.64 [R1+0x850], R4 ;  /* 0x0008500401007387 */ /* 0x0001e80000100a00 */
[----:B------:R1:W-:Y:S04]  /*74420*/  STL.64 [R1+0x858], R6 ;  /* 0x0008580601007387 */ /* 0x0003e80000100a00 */
[----:B0-----:R-:W2:Y:S04]  /*74430*/  LDL.LU.64 R4, [R1+0x6fa0] ;  /* 0x006fa00001047983 */ /* 0x001ea80000300a00 */
[----:B------:R-:W-:Y:S04]  /*74440*/  STL [R1+0x6ee4], R3 ;  /* 0x006ee40301007387 */ /* 0x000fe80000100800 */
[----:B------:R-:W-:Y:S04]  /*74450*/  STL [R1+0x6ee0], R18 ;  /* 0x006ee01201007387 */ /* 0x000fe80000100800 */
[----:B------:R0:W-:Y:S01]  /*74460*/  STL.64 [R1+0x840], R28 ;  /* 0x0008401c01007387 */ /* 0x0001e20000100a00 */
[----:B-1----:R-:W-:-:S03]  /*74470*/  IMAD.MOV.U32 R6, RZ, RZ, R21 ;  /* 0x000000ffff067224 */ /* 0x002fc600078e0015 */
[----:B------:R1:W-:Y:S01]  /*74480*/  STL.64 [R1+0x848], R30 ;  /* 0x0008481e01007387 */ /* 0x0003e20000100a00 */
[----:B------:R-:W-:-:S03]  /*74490*/  IMAD.MOV.U32 R14, RZ, RZ, R20 ;  /* 0x000000ffff0e7224 */ /* 0x000fc600078e0014 */
[----:B0-----:R-:W4:Y:S04]  /*744a0*/  LDL.LU.64 R28, [R1+0xdf0] ;  /* 0x000df000011c7983 */ /* 0x001f280000300a00 */
[----:B-1----:R-:W4:Y:S04]  /*744b0*/  LDL.LU.64 R30, [R1+0xdf8] ;  /* 0x000df800011e7983 */ /* 0x002f280000300a00 */
[----:B------:R-:W2:Y:S04]  /*744c0*/  LDL.LU.64 R32, [R1+0xdb0] ;  /* 0x000db00001207983 */ /* 0x000ea80000300a00 */
[----:B------:R-:W2:Y:S04]  /*744d0*/  LDL.LU.64 R34, [R1+0xdb8] ;  /* 0x000db80001227983 */ /* 0x000ea80000300a00 */
[----:B------:R-:W-:Y:S04]  /*744e0*/  STL [R1+0x6eec], R6 ;  /* 0x006eec0601007387 */ /* 0x000fe80000100800 */
[----:B------:R-:W-:Y:S01]  /*744f0*/  STL [R1+0x6ee8], R14 ;  /* 0x006ee80e01007387 */ /* 0x000fe20000100800 */
[----:B------:R-:W-:Y:S01]  /*74500*/  IMAD.MOV.U32 R61, RZ, RZ, R52 ;  /* 0x000000ffff3d7224 */ /* 0x000fe200078e0034 */
[----:B------:R-:W-:Y:S01]  /*74510*/  MOV R7, R53 ;  /* 0x0000003500077202 */ /* 0x000fe20000000f00 */
[----:B---3--:R-:W-:-:S15]  /*74520*/  HMMA.16816.F32 R8, R40, R52, R8 ;  /* 0x000000342808723c */ /* 0x008fde0000001808 */
[----:B------:R-:W-:-:S08]  /*74530*/  NOP ;  /* 0x0000000000007918 */ /* 0x000fd00000000000 */
[----:B------:R0:W-:Y:S04]  /*74540*/  STL.64 [R1+0x830], R8 ;  /* 0x0008300801007387 */ /* 0x0001e80000100a00 */
[----:B------:R1:W-:Y:S04]  /*74550*/  STL.64 [R1+0x838], R10 ;  /* 0x0008380a01007387 */ /* 0x0003e80000100a00 */
[----:B0-----:R-:W3:Y:S04]  /*74560*/  LDL.LU.64 R8, [R1+0xd80] ;  /* 0x000d800001087983 */ /* 0x001ee80000300a00 */
[----:B-1----:R-:W3:Y:S04]  /*74570*/  LDL.LU.64 R10, [R1+0xd88] ;  /* 0x000d8800010a7983 */ /* 0x002ee80000300a00 */
[----:B------:R-:W3:Y:S04]  /*74580*/  LDL.LU.64 R20, [R1+0xd40] ;  /* 0x000d400001147983 */ /* 0x000ee80000300a00 */
[----:B------:R-:W3:Y:S04]  /*74590*/  LDL.LU.64 R22, [R1+0xd48] ;  /* 0x000d480001167983 */ /* 0x000ee80000300a00 */
[----:B------:R-:W3:Y:S04]  /*745a0*/  LDL.LU.64 R52, [R1+0xd00] ;  /* 0x000d000001347983 */ /* 0x000ee80000300a00 */
[----:B------:R-:W3:Y:S04]  /*745b0*/  LDL.LU.64 R54, [R1+0xd08] ;  /* 0x000d080001367983 */ /* 0x000ee80000300a00 */
[----:B------:R-:W-:Y:S04]  /*745c0*/  STL [R1+0x6ef4], R7 ;  /* 0x006ef40701007387 */ /* 0x000fe80000100800 */
[----:B------:R-:W-:Y:S01]  /*745d0*/  STL [R1+0x6ef0], R61 ;  /* 0x006ef03d01007387 */ /* 0x000fe20000100800 */
[----:B------:R-:W-:-:S02]  /*745e0*/  IMAD.MOV.U32 R19, RZ, RZ, R44 ;  /* 0x000000ffff137224 */ /* 0x000fc400078e002c */
[----:B------:R-:W-:Y:S01]  /*745f0*/  IMAD.MOV.U32 R60, RZ, RZ, R45 ;  /* 0x000000ffff3c7224 */ /* 0x000fe200078e002d */
[C---:B----4-:R-:W-:Y:S06]  /*74600*/  HMMA.16816.F32 R28, R40.reuse, R44, R28 ;  /* 0x0000002c281c723c */ /* 0x050fec000000181c */
[----:B--2---:R-:W-:Y:S01]  /*74610*/  HMMA.16816.F32 R32, R40, R36, R32 ;  /* 0x000000242820723c */ /* 0x004fe20000001820 */
[----:B------:R-:W-:-:S15]  /*74620*/  IMAD.MOV.U32 R6, RZ, RZ, R24 ;  /* 0x000000ffff067224 */ /* 0x000fde00078e0018 */
[----:B------:R-:W-:-:S01]  /*74630*/  NOP ;  /* 0x0000000000007918 */ /* 0x000fc20000000000 */
[----:B------:R-:W-:Y:S04]  /*74640*/  STL.64 [R1+0x820], R28 ;  /* 0x0008201c01007387 */ /* 0x000fe80000100a00 */
[----:B------:R0:W-:Y:S01]  /*74650*/  STL.64 [R1+0x828], R30 ;  /* 0x0008281e01007387 */ /* 0x0001e20000100a00 */
[----:B------:R-:W-:-:S03]  /*74660*/  IMAD.MOV.U32 R14, RZ, RZ, R25 ;  /* 0x000000ffff0e7224 */ /* 0x000fc600078e0019 */
[----:B0-----:R-:W2:Y:S04]  /*74670*/  LDL.LU.64 R30, [R1+0x6f98] ;  /* 0x006f9800011e7983 */ /* 0x001ea80000300a00 */
[----:B------:R-:W4:Y:S04]  /*74680*/  LDL.LU.64 R28, [R1+0x6f90] ;  /* 0x006f9000011c7983 */ /* 0x000f280000300a00 */
[----:B------:R-:W2:Y:S04]  /*74690*/  LDL.LU.64 R44, [R1+0xcd0] ;  /* 0x000cd000012c7983 */ /* 0x000ea80000300a00 */
[----:B------:R-:W2:Y:S04]  /*746a0*/  LDL.LU.64 R46, [R1+0xcd8] ;  /* 0x000cd800012e7983 */ /* 0x000ea80000300a00 */
[----:B------:R-:W-:Y:S04]  /*746b0*/  STL.64 [R1+0x810], R32 ;  /* 0x0008102001007387 */ /* 0x000fe80000100a00 */
[----:B------:R0:W-:Y:S01]  /*746c0*/  STL.64 [R1+0x818], R34 ;  /* 0x0008182201007387 */ /* 0x0001e20000100a00 */
[----:B------:R-:W-:-:S03]  /*746d0*/  IMAD.MOV.U32 R7, RZ, RZ, R48 ;  /* 0x000000ffff077224 */ /* 0x000fc600078e0030 */
[----:B0-----:R-:W4:Y:S04]  /*746e0*/  LDL.LU.64 R34, [R1+0x6f88] ;  /* 0x006f880001227983 */ /* 0x001f280000300a00 */
[----:B------:R-:W4:Y:S04]  /*746f0*/  LDL.LU.64 R32, [R1+0x6f80] ;  /* 0x006f800001207983 */ /* 0x000f280000300a00 */
[----:B------:R-:W4:Y:S01]  /*74700*/  LDL.LU.64 R38, [R1+0x6f78] ;  /* 0x006f780001267983 */ /* 0x000f220000300a00 */
[----:B------:R-:W-:Y:S02]  /*74710*/  IMAD.MOV.U32 R61, RZ, RZ, R49 ;  /* 0x000000ffff3d7224 */ /* 0x000fe400078e0031 */
[----:B------:R-:W-:-:S02]  /*74720*/  IMAD.MOV.U32 R2, RZ, RZ, R56 ;  /* 0x000000ffff027224 */ /* 0x000fc400078e0038 */
[----:B------:R-:W-:Y:S01]  /*74730*/  IMAD.MOV.U32 R0, RZ, RZ, R57 ;  /* 0x000000ffff007224 */ /* 0x000fe200078e0039 */
[C---:B---3--:R-:W-:Y:S06]  /*74740*/  HMMA.16816.F32 R8, R40.reuse, R24, R8 ;  /* 0x000000182808723c */ /* 0x048fec0000001808 */
[C---:B------:R-:W-:Y:S06]  /*74750*/  HMMA.16816.F32 R20, R40.reuse, R48, R20 ;  /* 0x000000302814723c */ /* 0x040fec0000001814 */
[C---:B------:R-:W-:Y:S11]  /*74760*/  HMMA.16816.F32 R52, R40.reuse, R56, R52 ;  /* 0x000000382834723c */ /* 0x040ff60000001834 */
[----:B------:R0:W-:Y:S04]  /*74770*/  STL.64 [R1+0x800], R8 ;  /* 0x0008000801007387 */ /* 0x0001e80000100a00 */
[----:B------:R-:W-:Y:S04]  /*74780*/  STL.64 [R1+0x808], R10 ;  /* 0x0008080a01007387 */ /* 0x000fe80000100a00 */
[----:B0-----:R-:W3:Y:S04]  /*74790*/  LDL.LU.64 R8, [R1+0x6f70] ;  /* 0x006f700001087983 */ /* 0x001ee80000300a00 */
[----:B------:R-:W4:Y:S04]  /*747a0*/  LDL.LU.64 R24, [R1+0xc50] ;  /* 0x000c500001187983 */ /* 0x000f280000300a00 */
[----:B------:R-:W4:Y:S04]  /*747b0*/  LDL.LU.64 R26, [R1+0xc58] ;  /* 0x000c5800011a7983 */ /* 0x000f280000300a00 */
[----:B------:R0:W-:Y:S04]  /*747c0*/  STL.64 [R1+0x7f0], R20 ;  /* 0x0007f01401007387 */ /* 0x0001e80000100a00 */
[----:B------:R-:W-:Y:S04]  /*747d0*/  STL.64 [R1+0x7f8], R22 ;  /* 0x0007f81601007387 */ /* 0x000fe80000100a00 */
[----:B0-----:R-:W3:Y:S04]  /*747e0*/  LDL.LU.64 R20, [R1+0x6f68] ;  /* 0x006f680001147983 */ /* 0x001ee80000300a00 */
[----:B------:R-:W3:Y:S04]  /*747f0*/  LDL.LU.64 R50, [R1+0x6f60] ;  /* 0x006f600001327983 */ /* 0x000ee80000300a00 */
[----:B------:R-:W4:Y:S04]  /*74800*/  LDL.LU.64 R48, [R1+0x6f58] ;  /* 0x006f580001307983 */ /* 0x000f280000300a00 */
[----:B------:R-:W-:Y:S04]  /*74810*/  STL.64 [R1+0x7e0], R52 ;  /* 0x0007e03401007387 */ /* 0x000fe80000100a00 */
[----:B------:R0:W-:Y:S04]  /*74820*/  STL.64 [R1+0x7e8], R54 ;  /* 0x0007e83601007387 */ /* 0x0001e80000100a00 */
[----:B0-----:R-:W3:Y:S04]  /*74830*/  LDL.LU.64 R54, [R1+0x6f50] ;  /* 0x006f500001367983 */ /* 0x001ee80000300a00 */
[----:B------:R-:W4:Y:S04]  /*74840*/  LDL.LU.64 R52, [R1+0x6f48] ;  /* 0x006f480001347983 */ /* 0x000f280000300a00 */
[----:B------:R-:W3:Y:S04]  /*74850*/  LDL.LU.64 R58, [R1+0x6f40] ;  /* 0x006f4000013a7983 */ /* 0x000ee80000300a00 */
[----:B------:R-:W2:Y:S02]  /*74860*/  LDL.LU.64 R56, [R1+0x6f38] ;  /* 0x006f380001387983 */ /* 0x000ea40000300a00 */
[----:B--2---:R-:W-:-:S15]  /*74870*/  HMMA.16816.F32 R44, R40, R56, R44 ;  /* 0x00000038282c723c */ /* 0x004fde000000182c */
[----:B------:R-:W-:-:S08]  /*74880*/  NOP ;  /* 0x0000000000007918 */ /* 0x000fd00000000000 */
[----:B------:R0:W-:Y:S04]  /*74890*/  STL.64 [R1+0x7d0], R44 ;  /* 0x0007d02c01007387 */ /* 0x0001e80000100a00 */
[----:B------:R1:W-:Y:S04]  /*748a0*/  STL.64 [R1+0x7d8], R46 ;  /* 0x0007d82e01007387 */ /* 0x0003e80000100a00 */
[----:B0-----:R-:W2:Y:S04]  /*748b0*/  LDL.LU.64 R44, [R1+0xc20] ;  /* 0x000c2000012c7983 */ /* 0x001ea80000300a00 */
[----:B-1----:R-:W2:Y:S04]  /*748c0*/  LDL.LU.64 R46, [R1+0xc28] ;  /* 0x000c2800012e7983 */ /* 0x002ea80000300a00 */
[----:B---3--:R-:W-:Y:S04]  /*748d0*/  STL.64 [R1+0x6e08], R58 ;  /* 0x006e083a01007387 */ /* 0x008fe80000100a00 */
[----:B------:R0:W-:Y:S04]  /*748e0*/  STL.64 [R1+0x6e00], R56 ;  /* 0x006e003801007387 */ /* 0x0001e80000100a00 */
[----:B0-----:R-:W3:Y:S04]  /*748f0*/  LDL.LU.64 R56, [R1+0xc90] ;  /* 0x000c900001387983 */ /* 0x001ee80000300a00 */
[----:B------:R-:W3:Y:S04]  /*74900*/  LDL.LU.64 R58, [R1+0xc98] ;  /* 0x000c9800013a7983 */ /* 0x000ee80000300a00 */
[----:B------:R-:W-:Y:S04]  /*74910*/  STL.64 [R1+0x6df8], R54 ;  /* 0x006df83601007387 */ /* 0x000fe80000100a00 */
[----:B----4-:R0:W-:Y:S01]  /*74920*/  STL.64 [R1+0x6df0], R52 ;  /* 0x006df03401007387 */ /* 0x0101e20000100a00 */
[----:B------:R-:W-:-:S02]  /*74930*/  IMAD.MOV.U32 R3, RZ, RZ, R36 ;  /* 0x000000ffff037224 */ /* 0x000fc400078e0024 */
[----:B------:R-:W-:Y:S01]  /*74940*/  IMAD.MOV.U32 R18, RZ, RZ, R37 ;  /* 0x000000ffff127224 */ /* 0x000fe200078e0025 */
[C---:B---3--:R-:W-:Y:S06]  /*74950*/  HMMA.16816.F32 R56, R40.reuse, R52, R56 ;  /* 0x000000342838723c */ /* 0x048fec0000001838 */
[----:B0-----:R-:W-:-:S15]  /*74960*/  HMMA.16816.F32 R52, R40, R48, R24 ;  /* 0x000000302834723c */ /* 0x001fde0000001818 */
[----:B------:R-:W-:-:S02]  /*74970*/  NOP ;  /* 0x0000000000007918 */ /* 0x000fc40000000000 */
[----:B------:R0:W-:Y:S04]  /*74980*/  STL.64 [R1+0x7c0], R56 ;  /* 0x0007c03801007387 */ /* 0x0001e80000100a00 */
[----:B------:R1:W-:Y:S04]  /*74990*/  STL.64 [R1+0x7c8], R58 ;  /* 0x0007c83a01007387 */ /* 0x0003e80000100a00 */
[----:B------:R-:W3:Y:S04]  /*749a0*/  LDL.LU.64 R24, [R1+0xbe0] ;  /* 0x000be00001187983 */ /* 0x000ee80000300a00 */
[----:B------:R-:W3:Y:S04]  /*749b0*/  LDL.LU.64 R26, [R1+0xbe8] ;  /* 0x000be800011a7983 */ /* 0x000ee80000300a00 */
[----:B------:R4:W-:Y:S04]  /*749c0*/  STL.64 [R1+0x7b0], R52 ;  /* 0x0007b03401007387 */ /* 0x0009e80000100a00 */
[----:B------:R2:W-:Y:S04]  /*749d0*/  STL.64 [R1+0x7b8], R54 ;  /* 0x0007b83601007387 */ /* 0x0005e80000100a00 */
[----:B0-----:R-:W3:Y:S04]  /*749e0*/  LDL.LU.64 R56, [R1+0xba0] ;  /* 0x000ba00001387983 */ /* 0x001ee80000300a00 */
[----:B-1----:R-:W3:Y:S04]  /*749f0*/  LDL.LU.64 R58, [R1+0xba8] ;  /* 0x000ba800013a7983 */ /* 0x002ee80000300a00 */
[----:B----4-:R-:W4:Y:S04]  /*74a00*/  LDL.LU.64 R52, [R1+0xb70] ;  /* 0x000b700001347983 */ /* 0x010f280000300a00 */
[----:B--2---:R-:W4:Y:S04]  /*74a10*/  LDL.LU.64 R54, [R1+0xb78] ;  /* 0x000b780001367983 */ /* 0x004f280000300a00 */
[----:B------:R-:W2:Y:S01]  /*74a20*/  LDL.64 R36, [R1+0x130] ;  /* 0x0001300001247983 */ /* 0x000ea20000100a00 */
[----:B------:R-:W-:-:S15]  /*74a30*/  HMMA.16816.F32 R44, R40, R32, R44 ;  /* 0x00000020282c723c */ /* 0x000fde000000182c */
[----:B------:R-:W-:-:S09]  /*74a40*/  NOP ;  /* 0x0000000000007918 */ /* 0x000fd20000000000 */
[----:B------:R-:W-:Y:S02]  /*74a50*/  IMAD.MOV.U32 R11, RZ, RZ, R45 ;  /* 0x000000ffff0b7224 */ /* 0x000fe400078e002d */
[----:B------:R-:W-:Y:S02]  /*74a60*/  IMAD.MOV.U32 R10, RZ, RZ, R44 ;  /* 0x000000ffff0a7224 */ /* 0x000fe400078e002c */
[----:B------:R-:W-:Y:S02]  /*74a70*/  IMAD.MOV.U32 R22, RZ, RZ, R46 ;  /* 0x000000ffff167224 */ /* 0x000fe400078e002e */
[----:B------:R-:W-:Y:S01]  /*74a80*/  IMAD.MOV.U32 R23, RZ, RZ, R47 ;  /* 0x000000ffff177224 */ /* 0x000fe200078e002f */
[C---:B---3--:R-:W-:Y:S01]  /*74a90*/  HMMA.16816.F32 R24, R40.reuse, R28, R24 ;  /* 0x0000001c2818723c */ /* 0x048fe20000001818 */
[----:B--2---:R0:W-:Y:S04]  /*74aa0*/  STL.64 [R1+0x6f28], R36 ;  /* 0x006f282401007387 */ /* 0x0041e80000100a00 */
[----:B0-----:R-:W2:Y:S04]  /*74ab0*/  LDL.64 R36, [R1+0x140] ;  /* 0x0001400001247983 */ /* 0x001ea80000100a00 */
[----:B------:R-:W-:Y:S04]  /*74ac0*/  STL.64 [R1+0x6e18], R50 ;  /* 0x006e183201007387 */ /* 0x000fe80000100a00 */
[----:B------:R0:W-:Y:S04]  /*74ad0*/  STL.64 [R1+0x6e10], R48 ;  /* 0x006e103001007387 */ /* 0x0001e80000100a00 */
[----:B0-----:R-:W3:Y:S04]  /*74ae0*/  LDL.LU.64 R48, [R1+0xb30] ;  /* 0x000b300001307983 */ /* 0x001ee80000300a00 */
[----:B------:R-:W3:Y:S04]  /*74af0*/  LDL.LU.64 R50, [R1+0xb38] ;  /* 0x000b380001327983 */ /* 0x000ee80000300a00 */
[----:B------:R-:W2:Y:S04]  /*74b00*/  LDL.LU.64 R44, [R1+0xaf0] ;  /* 0x000af000012c7983 */ /* 0x000ea80000300a00 */
[----:B------:R-:W2:Y:S04]  /*74b10*/  LDL.LU.64 R46, [R1+0xaf8] ;  /* 0x000af800012e7983 */ /* 0x000ea80000300a00 */
[----:B------:R-:W-:Y:S04]  /*74b20*/  STL [R1+0x6dec], R33 ;  /* 0x006dec2101007387 */ /* 0x000fe80000100800 */
[----:B------:R-:W-:Y:S04]  /*74b30*/  STL [R1+0x6cf4], R11 ;  /* 0x006cf40b01007387 */ /* 0x000fe80000100800 */
[----:B------:R-:W-:Y:S04]  /*74b40*/  STL [R1+0x6cf0], R10 ;  /* 0x006cf00a01007387 */ /* 0x000fe80000100800 */
[----:B------:R0:W-:Y:S04]  /*74b50*/  STL.64 [R1+0x790], R24 ;  /* 0x0007901801007387 */ /* 0x0001e80000100a00 */
[----:B------:R-:W-:Y:S04]  /*74b60*/  STL.64 [R1+0x798], R26 ;  /* 0x0007981a01007387 */ /* 0x000fe80000100a00 */
[----:B0-----:R-:W3:Y:S01]  /*74b70*/  LDL.LU.64 R24, [R1+0x6f30] ;  /* 0x006f300001187983 */ /* 0x001ee20000300a00 */
[C---:B----4-:R-:W-:Y:S06]  /*74b80*/  HMMA.16816.F32 R52, R40.reuse, R20, R52 ;  /* 0x000000142834723c */ /* 0x050fec0000001834 */
[----:B---3--:R-:W-:-:S15]  /*74b90*/  HMMA.16816.F32 R56, R40, R24, R56 ;  /* 0x000000182838723c */ /* 0x008fde0000001838 */
[----:B------:R-:W-:-:S08]  /*74ba0*/  NOP ;  /* 0x0000000000007918 */ /* 0x000fd00000000000 */
[----:B------:R0:W-:Y:S04]  /*74bb0*/  STL.64 [R1+0x780], R56 ;  /* 0x0007803801007387 */ /* 0x0001e80000100a00 */
[----:B------:R1:W-:Y:S04]  /*74bc0*/  STL.64 [R1+0x788], R58 ;  /* 0x0007883a01007387 */ /* 0x0003e80000100a00 */
[----:B0-----:R-:W3:Y:S04]  /*74bd0*/  LDL.LU.64 R56, [R1+0xa80] ;  /* 0x000a800001387983 */ /* 0x001ee80000300a00 */
[----:B-1----:R-:W3:Y:S04]  /*74be0*/  LDL.LU.64 R58, [R1+0xa88] ;  /* 0x000a8800013a7983 */ /* 0x002ee80000300a00 */
[----:B------:R0:W-:Y:S04]  /*74bf0*/  STL.64 [R1+0x770], R52 ;  /* 0x0007703401007387 */ /* 0x0001e80000100a00 */
[----:B------:R1:W-:Y:S04]  /*74c00*/  STL.64 [R1+0x778], R54 ;  /* 0x0007783601007387 */ /* 0x0003e80000100a00 */
[----:B0-----:R-:W4:Y:S04]  /*74c10*/  LDL.LU.64 R52, [R1+0x920] ;  /* 0x0009200001347983 */ /* 0x001f280000300a00 */
[----:B-1----:R-:W4:Y:S04]  /*74c20*/  LDL.LU.64 R54, [R1+0x928] ;  /* 0x0009280001367983 */ /* 0x002f280000300a00 */
[----:B------:R-:W-:Y:S04]  /*74c30*/  STL.64 [R1+0x6de0], R22 ;  /* 0x006de01601007387 */ /* 0x000fe80000100a00 */
[----:B------:R0:W-:Y:S02]  /*74c40*/  STL.64 [R1+0x6dd8], R20 ;  /* 0x006dd81401007387 */ /* 0x0001e40000100a00 */
[----:B0-----:R-:W-:-:S02]  /*74c50*/  IMAD.MOV.U32 R20, RZ, RZ, R39 ;  /* 0x000000ffff147224 */ /* 0x001fc400078e0027 */
[----:B------:R-:W-:-:S05]  /*74c60*/  IMAD.MOV.U32 R21, RZ, RZ, R38 ;  /* 0x000000ffff157224 */ /* 0x000fca00078e0026 */
[----:B------:R0:W-:Y:S04]  /*74c70*/  STL.64 [R1+0x6f08], R20 ;  /* 0x006f081401007387 */ /* 0x0001e80000100a00 */
[----:B0-----:R-:W4:Y:S04]  /*74c80*/  LDL.LU.64 R20, [R1+0xac0] ;  /* 0x000ac00001147983 */ /* 0x001f280000300a00 */
[----:B------:R-:W4:Y:S01]  /*74c90*/  LDL.LU.64 R22, [R1+0xac8] ;  /* 0x000ac80001167983 */ /* 0x000f220000300a00 */
[----:B------:R-:W-:-:S15]  /*74ca0*/  HMMA.16816.F32 R48, R40, R16, R48 ;  /* 0x000000102830723c */ /* 0x000fde0000001830 */
[----:B------:R-:W-:-:S08]  /*74cb0*/  NOP ;  /* 0x0000000000007918 */ /* 0x000fd00000000000 */
[----:B------:R-:W-:Y:S04]  /*74cc0*/  STL.64 [R1+0x760], R48 ;  /* 0x0007603001007387 */ /* 0x000fe80000100a00 */
[----:B------:R2:W-:Y:S02]  /*74cd0*/  STL.64 [R1+0x768], R50 ;  /* 0x0007683201007387 */ /* 0x0005e40000100a00 */
[----:B--2---:R-:W-:Y:S02]  /*74ce0*/  HMMA.16816.F32 R48, R40, R12, R44 ;  /* 0x0000000c2830723c */ /* 0x004fe4000000182c */
[----:B------:R-:W2:Y:S04]  /*74cf0*/  LDL.LU.64 R44, [R1+0x910] ;  /* 0x00091000012c7983 */ /* 0x000ea80000300a00 */
[----:B------:R-:W2:Y:S01]  /*74d00*/  LDL.LU.64 R46, [R1+0x918] ;  /* 0x00091800012e7983 */ /* 0x000ea20000300a00 */
[----:B------:R-:W-:-:S02]  /*74d10*/  IMAD.MOV.U32 R33, RZ, RZ, R36 ;  /* 0x000000ffff217224 */ /* 0x000fc400078e0024 */
[----:B------:R-:W-:-:S14]  /*74d20*/  IMAD.MOV.U32 R15, RZ, RZ, R37 ;  /* 0x000000ffff0f7224 */ /* 0x000fdc00078e0025 */
[----:B------:R0:W-:Y:S04]  /*74d30*/  STL.64 [R1+0x750], R48 ;  /* 0x0007503001007387 */ /* 0x0001e80000100a00 */
[----:B------:R-:W-:Y:S01]  /*74d40*/  STL.64 [R1+0x758], R50 ;  /* 0x0007583201007387 */ /* 0x000fe20000100a00 */
[----:B0-----:R-:W-:Y:S01]  /*74d50*/  MOV R49, R30 ;  /* 0x0000001e00317202 */ /* 0x001fe20000000f00 */
[C---:B---3--:R-:W-:Y:S06]  /*74d60*/  HMMA.16816.F32 R56, R40.reuse, R4, R56 ;  /* 0x000000042838723c */ /* 0x048fec0000001838 */
[C---:B----4-:R-:W-:Y:S06]  /*74d70*/  HMMA.16816.F32 R52, R40.reuse, R36, R52 ;  /* 0x000000242834723c */ /* 0x050fec0000001834 */
[----:B------:R-:W-:-:S15]  /*74d80*/  HMMA.16816.F32 R20, R40, R8, R20 ;  /* 0x000000082814723c */ /* 0x000fde0000001814 */
[----:B------:R-:W-:-:S09]  /*74d90*/  NOP ;  /* 0x0000000000007918 */ /* 0x000fd20000000000 */
[----:B------:R-:W-:Y:S01]  /*74da0*/  IMAD.MOV.U32 R30, RZ, RZ, R23 ;  /* 0x000000ffff1e7224 */ /* 0x000fe200078e0017 */
[----:B------:R0:W-:Y:S04]  /*74db0*/  STL.64 [R1+0x740], R20 ;  /* 0x0007401401007387 */ /* 0x0001e80000100a00 */
[----:B------:R1:W-:Y:S04]  /*74dc0*/  STL [R1+0x748], R22 ;  /* 0x0007481601007387 */ /* 0x0003e80000100800 */
[----:B------:R-:W-:Y:S04]  /*74dd0*/  STL [R1+0x6aa0], R30 ;  /* 0x006aa01e01007387 */ /* 0x000fe80000100800 */
[----:B0-----:R-:W3:Y:S04]  /*74de0*/  LDL.LU.64 R20, [R1+0x10f0] ;  /* 0x0010f00001147983 */ /* 0x001ee80000300a00 */
[----:B-1----:R-:W3:Y:S04]  /*74df0*/  LDL.LU.64 R22, [R1+0x10f8] ;  /* 0x0010f80001167983 */ /* 0x002ee80000300a00 */
[----:B------:R0:W-:Y:S04]  /*74e00*/  STL.64 [R1+0x730], R56 ;  /* 0x0007303801007387 */ /* 0x0001e80000100a00 */
[----:B------:R-:W-:Y:S04]  /*74e10*/  STL.64 [R1+0x738], R58 ;  /* 0x0007383a01007387 */ /* 0x000fe80000100a00 */
[----:B------:R-:W2:Y:S01]  /*74e20*/  LDL.LU.64 R36, [R1+0x6f28] ;  /* 0x006f280001247983 */ /* 0x000ea20000300a00 */
[----:B0-----:R-:W-:-:S02]  /*74e30*/  IMAD.MOV.U32 R57, RZ, RZ, R31 ;  /* 0x000000ffff397224 */ /* 0x001fc400078e001f */
[----:B------:R-:W-:Y:S01]  /*74e40*/  IMAD.MOV.U32 R31, RZ, RZ, R52 ;  /* 0x000000ffff1f7224 */ /* 0x000fe200078e0034 */
[----:B------:R0:W-:Y:S04]  /*74e50*/  STL [R1+0x724], R53 ;  /* 0x0007243501007387 */ /* 0x0001e80000100800 */
[----:B------:R-:W-:Y:S04]  /*74e60*/  STL.64 [R1+0x728], R54 ;  /* 0x0007283601007387 */ /* 0x000fe80000100a00 */
[----:B0-----:R-:W4:Y:S04]  /*74e70*/  LDL.64 R52, [R1+0xe0] ;  /* 0x0000e00001347983 */ /* 0x001f280000100a00 */
[----:B------:R-:W-:Y:S01]  /*74e80*/  STL [R1+0x6aa4], R31 ;  /* 0x006aa41f01007387 */ /* 0x000fe20000100800 */
[----:B--2---:R-:W-:Y:S03]  /*74e90*/  HMMA.16816.F32 R40, R40, R36, R44 ;  /* 0x000000242828723c */ /* 0x004fe6000000182c */
[----:B------:R-:W3:Y:S03]  /*74ea0*/  LDL.LU.64 R44, [R1+0x6f20] ;  /* 0x006f2000012c7983 */ /* 0x000ee60000300a00 */
[----:B------:R-:W-:-:S02]  /*74eb0*/  IMAD.MOV.U32 R27, RZ, RZ, R36 ;  /* 0x000000ffff1b7224 */ /* 0x000fc400078e0024 */
[----:B------:R-:W-:-:S15]  /*74ec0*/  IMAD.MOV.U32 R26, RZ, RZ, R37 ;  /* 0x000000ffff1a7224 */ /* 0x000fde00078e0025 */
[----:B------:R0:W-:Y:S04]  /*74ed0*/  STL.64 [R1+0x360], R40 ;  /* 0x0003602801007387 */ /* 0x0001e80000100a00 */
[----:B------:R1:W-:Y:S04]  /*74ee0*/  STL.64 [R1+0x368], R42 ;  /* 0x0003682a01007387 */ /* 0x0003e80000100a00 */
[----:B------:R-:W3:Y:S04]  /*74ef0*/  LDL.LU.64 R38, [R1+0x6f18] ;  /* 0x006f180001267983 */ /* 0x000ee80000300a00 */
[----:B------:R-:W3:Y:S04]  /*74f00*/  LDL.LU.64 R36, [R1+0x6f10] ;  /* 0x006f100001247983 */ /* 0x000ee80000300a00 */
[----:B0-----:R-:W2:Y:S04]  /*74f10*/  LDL.LU.64 R40, [R1+0x1090] ;  /* 0x0010900001287983 */ /* 0x001ea80000300a00 */
[----:B-1----:R-:W2:Y:S04]  /*74f20*/  LDL.LU.64 R42, [R1+0x1098] ;  /* 0x00109800012a7983 */ /* 0x002ea80000300a00 */
[----:B------:R-:W-:Y:S04]  /*74f30*/  STL.64 [R1+0x6e28], R26 ;  /* 0x006e281a01007387 */ /* 0x000fe80000100a00 */
[----:B------:R0:W-:Y:S04]  /*74f40*/  STL.64 [R1+0x6e20], R24 ;  /* 0x006e201801007387 */ /* 0x0001e80000100a00 */
[----:B0-----:R-:W4:Y:S04]  /*74f50*/  LDL.LU.64 R24, [R1+0x10b0] ;  /* 0x0010b00001187983 */ /* 0x001f280000300a00 */
[----:B------:R-:W4:Y:S01]  /*74f60*/  LDL.LU.64 R26, [R1+0x10b8] ;  /* 0x0010b800011a7983 */ /* 0x000f220000300a00 */
[----:B---3--:R-:W-:Y:S03]  /*74f70*/  HMMA.16816.F32 R44, R36, R44, R20 ;  /* 0x0000002c242c723c */ /* 0x008fe60000001814 */
[----:B------:R-:W4:-:S15]  /*74f80*/  LDL.LU.64 R20, [R1+0x6f08] ;  /* 0x006f080001147983 */ /* 0x000f1e0000300a00 */
[----:B------:R-:W-:-:S05]  /*74f90*/  NOP ;  /* 0x0000000000007918 */ /* 0x000fca0000000000 */
[----:B------:R-:W-:Y:S04]  /*74fa0*/  STL.64 [R1+0x350], R44 ;  /* 0x0003502c01007387 */ /* 0x000fe80000100a00 */
[----:B------:R0:W-:Y:S04]  /*74fb0*/  STL.64 [R1+0x358], R46 ;  /* 0x0003582e01007387 */ /* 0x0001e80000100a00 */
[----:B0-----:R-:W3:Y:S04]  /*74fc0*/  LDL.LU R46, [R1+0x6f00] ;  /* 0x006f0000012e7983 */ /* 0x001ee80000300800 */
[----:B------:R-:W2:Y:S01]  /*74fd0*/  LDL.LU.64 R44, [R1+0x6ef8] ;  /* 0x006ef800012c7983 */ /* 0x000ea20000300a00 */
[----:B----4-:R-:W-:-:S15]  /*74fe0*/  HMMA.16816.F32 R20, R36, R20, R24 ;  /* 0x000000142414723c */ /* 0x010fde0000001818 */
[----:B------:R-:W-:-:S09]  /*74ff0*/  NOP ;  /* 0x0000000000007918 */ /* 0x000fd20000000000 */
[----:B------:R-:W-:Y:S01]  /*75000*/  IMAD.MOV.U32 R30, RZ, RZ, R23 ;  /* 0x000000ffff1e7224 */ /* 0x000fe200078e0017 */
[----:B------:R0:W-:Y:S01]  /*75010*/  STL.64 [R1+0x340], R20 ;  /* 0x0003401401007387 */ /* 0x0001e20000100a00 */
[----:B------:R-:W-:-:S03]  /*75020*/  IMAD.MOV.U32 R31, RZ, RZ, R22 ;  /* 0x000000ffff1f7224 */ /* 0x000fc600078e0016 */
[----:B------:R-:W4:Y:S04]  /*75030*/  LDL.LU.64 R24, [R1+0x1050] ;  /* 0x0010500001187983 */ /* 0x000f280000300a00 */
[----:B------:R-:W4:Y:S04]  /*75040*/  LDL.LU.64 R26, [R1+0x1058] ;  /* 0x00105800011a7983 */ /* 0x000f280000300a00 */
[----:B------:R1:W-:Y:S04]  /*75050*/  STL [R1+0x6ab4], R30 ;  /* 0x006ab41e01007387 */ /* 0x0003e80000100800 */
[----:B------:R1:W-:Y:S04]  /*75060*/  STL [R1+0x6ab0], R31 ;  /* 0x006ab01f01007387 */ /* 0x0003e80000100800 */
[----:B0-----:R-:W4:Y:S04]  /*75070*/  LDL.LU.64 R20, [R1+0x1020] ;  /* 0x0010200001147983 */ /* 0x001f280000300a00 */
[----:B------:R-:W4:Y:S01]  /*75080*/  LDL.LU.64 R22, [R1+0x1028] ;  /* 0x0010280001167983 */ /* 0x000f220000300a00 */
[----:B--2---:R-:W-:-:S04]  /*75090*/  LOP3.LUT R10, R44, 0x10, R45, 0x78, !PT ;  /* 0x000000102c0a7812 */ /* 0x004fc800078e782d */
[----:B---3--:R-:W-:-:S04]  /*750a0*/  LOP3.LUT R10, R10, 0x400, R46, 0xf8, !PT ;  /* 0x000004000a0a7812 */ /* 0x008fc800078ef82e */
[----:B------:R-:W-:-:S05]  /*750b0*/  LOP3.LUT R10, R10, 0x40, RZ, 0x3c, !PT ;  /* 0x000000400a0a7812 */ /* 0x000fca00078e3cff */
[----:B------:R-:W0:Y:S01]  /*750c0*/  LDSM.16.MT88.4 R44, [R10+UR4+0x10000] ;  /* 0x010000040a2c783b */ /* 0x000e220008004200 */
[----:B------:R-:W-:Y:S02]  /*750d0*/  IMAD.MOV.U32 R48, RZ, RZ, R35 ;  /* 0x000000ffff307224 */ /* 0x000fe400078e0023 */
[----:B------:R-:W-:-:S05]  /*750e0*/  IMAD.MOV.U32 R56, RZ, RZ, R34 ;  /* 0x000000ffff387224 */ /* 0x000fca00078e0022 */
[----:B------:R-:W-:-:S15]  /*750f0*/  HMMA.16816.F32 R40, R36, R48, R40 ;  /* 0x000000302428723c */ /* 0x000fde0000001828 */
[----:B------:R-:W-:-:S09]  /*75100*/  NOP ;  /* 0x0000000000007918 */ /* 0x000fd20000000000 */
[----:B------:R-:W-:Y:S02]  /*75110*/  IMAD.MOV.U32 R34, RZ, RZ, R42 ;  /* 0x000000ffff227224 */ /* 0x000fe400078e002a */
[----:B------:R-:W-:Y:S02]  /*75120*/  IMAD.MOV.U32 R35, RZ, RZ, R43 ;  /* 0x000000ffff237224 */ /* 0x000fe400078e002b */
[----:B-1----:R-:W-:Y:S02]  /*75130*/  IMAD.MOV.U32 R30, RZ, RZ, R40 ;  /* 0x000000ffff1e7224 */ /* 0x002fe400078e0028 */
[----:B------:R-:W-:Y:S01]  /*75140*/  IMAD.MOV.U32 R31, RZ, RZ, R41 ;  /* 0x000000ffff1f7224 */ /* 0x000fe200078e0029 */
[----:B0-----:R-:W-:Y:S04]  /*75150*/  STL.64 [R1+0x6e38], R46 ;  /* 0x006e382e01007387 */ /* 0x001fe80000100a00 */
[----:B------:R0:W-:Y:S04]  /*75160*/  STL.64 [R1+0x6e30], R44 ;  /* 0x006e302c01007387 */ /* 0x0001e80000100a00 */
[----:B0-----:R-:W2:Y:S04]  /*75170*/  LDL.64 R44, [R1+0xd0] ;  /* 0x0000d000012c7983 */ /* 0x001ea80000100a00 */
[----:B------:R-:W-:Y:S04]  /*75180*/  STL.64 [R1+0x6e58], R34 ;  /* 0x006e582201007387 */ /* 0x000fe80000100a00 */
[----:B------:R-:W-:Y:S04]  /*75190*/  STL.64 [R1+0x6e50], R32 ;  /* 0x006e502001007387 */ /* 0x000fe80000100a00 */
[----:B------:R-:W-:Y:S04]  /*751a0*/  STL.64 [R1+0x6e48], R30 ;  /* 0x006e481e01007387 */ /* 0x000fe80000100a00 */
[----:B------:R0:W-:Y:S02]  /*751b0*/  STL.64 [R1+0x6e40], R28 ;  /* 0x006e401c01007387 */ /* 0x0001e40000100a00 */
[----:B0-----:R-:W-:-:S02]  /*751c0*/  IMAD.MOV.U32 R28, RZ, RZ, R6 ;  /* 0x000000ffff1c7224 */ /* 0x001fc400078e0006 */
[----:B------:R-:W-:Y:S01]  /*751d0*/  IMAD.MOV.U32 R29, RZ, RZ, R14 ;  /* 0x000000ffff1d7224 */ /* 0x000fe200078e000e */
[C---:B----4-:R-:W-:Y:S06]  /*751e0*/  HMMA.16816.F32 R24, R36.reuse, R56, R24 ;  /* 0x000000382418723c */ /* 0x050fec0000001818 */
[----:B------:R-:W-:Y:S01]  /*751f0*/  HMMA.16816.F32 R20, R36, R52, R20 ;  /* 0x000000342414723c */ /* 0x000fe20000001814 */
[----:B------:R-:W-:Y:S02]  /*75200*/  IMAD.MOV.U32 R56, RZ, RZ, R2 ;  /* 0x000000ffff387224 */ /* 0x000fe400078e0002 */
[----:B------:R-:W-:-:S14]  /*75210*/  IMAD.MOV.U32 R57, RZ, RZ, R0 ;  /* 0x000000ffff397224 */ /* 0x000fdc00078e0000 */
[----:B------:R0:W-:Y:S04]  /*75220*/  STL.64 [R1+0x700], R24 ;  /* 0x0007001801007387 */ /* 0x0001e80000100a00 */
[----:B------:R-:W-:Y:S04]  /*75230*/  STL.64 [R1+0x708], R26 ;  /* 0x0007081a01007387 */ /* 0x000fe80000100a00 */
[----:B------:R-:W3:Y:S04]  /*75240*/  LDL.64 R40, [R1+0xc0] ;  /* 0x0000c00001287983 */ /* 0x000ee80000100a00 */
[----:B------:R-:W-:Y:S04]  /*75250*/  STL.64 [R1+0x6e60], R56 ;  /* 0x006e603801007387 */ /* 0x000fe80000100a00 */
[----:B------:R-:W-:Y:S04]  /*75260*/  STL.64 [R1+0x6f0], R20 ;  /* 0x0006f01401007387 */ /* 0x000fe80000100a00 */
[----:B------:R-:W-:Y:S04]  /*75270*/  STL.64 [R1+0x6f8], R22 ;  /* 0x0006f81601007387 */ /* 0x000fe80000100a00 */
[----:B------:R-:W2:Y:S04]  /*75280*/  LDL.LU.64 R32, [R1+0xfe0] ;  /* 0x000fe00001207983 */ /* 0x000ea80000300a00 */
[----:B------:R-:W2:Y:S01]  /*75290*/  LDL.LU.64 R34, [R1+0xfe8] ;  /* 0x000fe80001227983 */ /* 0x000ea20000300a00 */
[----:B0-----:R-:W-:-:S02]  /*752a0*/  IMAD.MOV.U32 R24, RZ, RZ, R7 ;  /* 0x000000ffff187224 */ /* 0x001fc400078e0007 */
[----:B------:R-:W-:Y:S01]  /*752b0*/  IMAD.MOV.U32 R25, RZ, RZ, R61 ;  /* 0x000000ffff197224 */ /* 0x000fe200078e003d */
[----:B------:R-:W4:Y:S04]  /*752c0*/  LDL.LU R7, [R1+0x6ef4] ;  /* 0x006ef40001077983 */ /* 0x000f280000300800 */
[----:B------:R-:W3:Y:S04]  /*752d0*/  LDL.LU R61, [R1+0x6ef0] ;  /* 0x006ef000013d7983 */ /* 0x000ee80000300800 */
[----:B------:R0:W-:Y:S04]  /*752e0*/  STL.64 [R1+0x6e68], R24 ;  /* 0x006e681801007387 */ /* 0x0001e80000100a00 */
[----:B------:R-:W3:Y:S04]  /*752f0*/  LDL.LU R6, [R1+0x6eec] ;  /* 0x006eec0001067983 */ /* 0x000ee80000300800 */
[----:B------:R-:W3:Y:S04]  /*75300*/  LDL.LU R14, [R1+0x6ee8] ;  /* 0x006ee800010e7983 */ /* 0x000ee80000300800 */
[----:B0-----:R-:W3:Y:S04]  /*75310*/  LDL.LU.64 R24, [R1+0xfa0] ;  /* 0x000fa00001187983 */ /* 0x001ee80000300a00 */
[----:B------:R-:W3:Y:S01]  /*75320*/  LDL.LU.64 R26, [R1+0xfa8] ;  /* 0x000fa800011a7983 */ /* 0x000ee20000300a00 */
[----:B------:R-:W-:-:S02]  /*75330*/  IMAD.MOV.U32 R56, RZ, RZ, R3 ;  /* 0x000000ffff387224 */ /* 0x000fc400078e0003 */
[----:B------:R-:W-:Y:S01]  /*75340*/  IMAD.MOV.U32 R57, RZ, RZ, R18 ;  /* 0x000000ffff397224 */ /* 0x000fe200078e0012 */
[----:B------:R-:W-:Y:S01]  /*75350*/  STL.64 [R1+0x6e70], R28 ;  /* 0x006e701c01007387 */ /* 0x000fe20000100a00 */
[----:B------:R-:W-:Y:S01]  /*75360*/  IMAD.MOV.U32 R2, RZ, RZ, R52 ;  /* 0x000000ffff027224 */ /* 0x000fe200078e0034 */
[----:B------:R-:W-:Y:S01]  /*75370*/  MOV R0, R53 ;  /* 0x0000003500007202 */ /* 0x000fe20000000f00 */
[----:B------:R-:W-:Y:S01]  /*75380*/  IMAD.MOV.U32 R20, RZ, RZ, R19 ;  /* 0x000000ffff147224 */ /* 0x000fe200078e0013 */
[----:B------:R-:W3:Y:S01]  /*75390*/  LDL.LU R3, [R1+0x6ee4] ;  /* 0x006ee40001037983 */ /* 0x000ee20000300800 */
[----:B------:R-:W-:-:S03]  /*753a0*/  IMAD.MOV.U32 R21, RZ, RZ, R60 ;  /* 0x000000ffff157224 */ /* 0x000fc600078e003c */
[----:B------:R-:W3:Y:S04]  /*753b0*/  LDL.LU R18, [R1+0x6ee0] ;  /* 0x006ee00001127983 */ /* 0x000ee80000300800 */
[----:B------:R-:W3:Y:S04]  /*753c0*/  LDL.64 R48, [R1+0xb0] ;  /* 0x0000b00001307983 */ /* 0x000ee80000100a00 */
[----:B------:R-:W3:Y:S04]  /*753d0*/  LDL.64 R52, [R1+0xa0] ;  /* 0x0000a00001347983 */ /* 0x000ee80000100a00 */
[----:B------:R-:W-:Y:S04]  /*753e0*/  STL.64 [R1+0x6e78], R56 ;  /* 0x006e783801007387 */ /* 0x000fe80000100a00 */
[----:B------:R-:W3:Y:S04]  /*753f0*/  LDL.LU R19, [R1+0x6edc] ;  /* 0x006edc0001137983 */ /* 0x000ee80000300800 */
[----:B------:R-:W3:Y:S04]  /*75400*/  LDL.LU R60, [R1+0x6ed8] ;  /* 0x006ed800013c7983 */ /* 0x000ee80000300800 */
[----:B------:R2:W-:Y:S02]  /*75410*/  STL.64 [R1+0x6e80], R20 ;  /* 0x006e801401007387 */ /* 0x0005e40000100a00 */
[----:B--2---:R-:W-:Y:S01]  /*75420*/  HMMA.16816.F32 R20, R36, R44, R32 ;  /* 0x0000002c2414723c */ /* 0x004fe20000001820 */
[----:B----4-:R-:W-:-:S02]  /*75430*/  IMAD.MOV.U32 R57, RZ, RZ, R7 ;  /* 0x000000ffff397224 */ /* 0x010fc400078e0007 */
[----:B---3--:R-:W-:-:S03]  /*75440*/  IMAD.MOV.U32 R56, RZ, RZ, R61 ;  /* 0x000000ffff387224 */ /* 0x008fc600078e003d */
[----:B------:R-:W-:Y:S02]  /*75450*/  IMAD.MOV.U32 R7, RZ, RZ, R45 ;  /* 0x000000ffff077224 */ /* 0x000fe400078e002d */
[----:B------:R0:W-:-:S15]  /*75460*/  STL.64 [R1+0x6e88], R56 ;  /* 0x006e883801007387 */ /* 0x0001de0000100a00 */
[----:B------:R1:W-:Y:S04]  /*75470*/  STL.64 [R1+0x6e0], R20 ;  /* 0x0006e01401007387 */ /* 0x0003e80000100a00 */
[----:B------:R2:W-:Y:S01]  /*75480*/  STL.64 [R1+0x6e8], R22 ;  /* 0x0006e81601007387 */ /* 0x0005e20000100a00 */
[----:B0-----:R-:W-:-:S03]  /*75490*/  IMAD.MOV.U32 R57, RZ, RZ, R6 ;  /* 0x000000ffff397224 */ /* 0x001fc600078e0006 */
[----:B-1----:R-:W3:Y:S04]  /*754a0*/  LDL.LU.64 R20, [R1+0xf60] ;  /* 0x000f600001147983 */ /* 0x002ee80000300a00 */
[----:B--2---:R-:W3:Y:S04]  /*754b0*/  LDL.LU.64 R22, [R1+0xf68] ;  /* 0x000f680001167983 */ /* 0x004ee80000300a00 */
[----:B------:R-:W-:Y:S04]  /*754c0*/  STL [R1+0x6ec0], R7 ;  /* 0x006ec00701007387 */ /* 0x000fe80000100800 */
[----:B------:R0:W-:Y:S02]  /*754d0*/  STL.64 [R1+0x6eb8], R4 ;  /* 0x006eb80401007387 */ /* 0x0001e40000100a00 */
[----:B0-----:R-:W-:Y:S01]  /*754e0*/  HMMA.16816.F32 R4, R36, R40, R24 ;  /* 0x000000282404723c */ /* 0x001fe20000001818 */
[----:B------:R-:W-:-:S05]  /*754f0*/  IMAD.MOV.U32 R56, RZ, RZ, R14 ;  /* 0x000000ffff387224 */ /* 0x000fca00078e000e */
[----:B------:R-:W-:Y:S01]  /*75500*/  STL.64 [R1+0x6ea0], R56 ;  /* 0x006ea03801007387 */ /* 0x000fe20000100a00 */
[----:B------:R-:W-:Y:S02]  /*75510*/  IMAD.MOV.U32 R14, RZ, RZ, R40 ;  /* 0x000000ffff0e7224 */ /* 0x000fe400078e0028 */
[----:B------:R-:W-:-:S14]  /*75520*/  IMAD.MOV.U32 R11, RZ, RZ, R41 ;  /* 0x000000ffff0b7224 */ /* 0x000fdc00078e0029 */
[----:B------:R0:W-:Y:S04]  /*75530*/  STL.64 [R1+0x6d0], R4 ;  /* 0x0006d00401007387 */ /* 0x0001e80000100a00 */
[----:B------:R1:W-:Y:S04]  /*75540*/  STL.64 [R1+0x6d8], R6 ;  /* 0x0006d80601007387 */ /* 0x0003e80000100a00 */
[----:B0-----:R-:W2:Y:S04]  /*75550*/  LDL.LU.64 R4, [R1+0xf30] ;  /* 0x000f300001047983 */ /* 0x001ea80000300a00 */
[----:B-1----:R-:W2:Y:S04]  /*75560*/  LDL.LU.64 R6, [R1+0xf38] ;  /* 0x000f380001067983 */ /* 0x002ea80000300a00 */
[----:B------:R-:W4:Y:S01]  /*75570*/  LDL.LU.64 R40, [R1+0x80] ;  /* 0x0000800001287983 */ /* 0x000f220000300a00 */
[----:B------:R-:W-:-:S02]  /*75580*/  IMAD.MOV.U32 R10, RZ, RZ, R44 ;  /* 0x000000ffff0a7224 */ /* 0x000fc400078e002c */
[----:B------:R-:W-:Y:S02]  /*75590*/  IMAD.MOV.U32 R56, RZ, RZ, R18 ;  /* 0x000000ffff387224 */ /* 0x000fe400078e0012 */
[----:B------:R-:W-:Y:S01]  /*755a0*/  IMAD.MOV.U32 R57, RZ, RZ, R3 ;  /* 0x000000ffff397224 */ /* 0x000fe200078e0003 */
[----:B----4-:R-:W-:Y:S04]  /*755b0*/  STL.64 [R1+0x6ec8], R40 ;  /* 0x006ec82801007387 */ /* 0x010fe80000100a00 */
[----:B------:R-:W-:Y:S01]  /*755c0*/  STL.64 [R1+0x6eb0], R10 ;  /* 0x006eb00a01007387 */ /* 0x000fe20000100a00 */
[C---:B--2---:R-:W-:Y:S03]  /*755d0*/  HMMA.16816.F32 R4, R36.reuse, R52, R4 ;  /* 0x000000342404723c */ /* 0x044fe60000001804 */
[----:B------:R3:W-:Y:S03]  /*755e0*/  STL.64 [R1+0x6ea8], R8 ;  /* 0x006ea80801007387 */ /* 0x0007e60000100a00 */
[----:B---3--:R-:W-:Y:S01]  /*755f0*/  HMMA.16816.F32 R8, R36, R48, R20 ;  /* 0x000000302408723c */ /* 0x008fe20000001814 */
[----:B------:R0:W-:Y:S04]  /*75600*/  STL.64 [R1+0x6ed0], R56 ;  /* 0x006ed03801007387 */ /* 0x0001e80000100a00 */
[----:B------:R-:W-:Y:S04]  /*75610*/  STL.64 [R1+0x6e98], R14 ;  /* 0x006e980e01007387 */ /* 0x000fe80000100a00 */
[----:B------:R-:W-:-:S14]  /*75620*/  STL.64 [R1+0x6e90], R12 ;  /* 0x006e900c01007387 */ /* 0x000fdc0000100a00 */
[----:B------:R-:W-:Y:S04]  /*75630*/  STL.64 [R1+0x6c0], R8 ;  /* 0x0006c00801007387 */ /* 0x000fe80000100a00 */
[----:B------:R-:W-:Y:S04]  /*75640*/  STL.64 [R1+0x6c8], R10 ;  /* 0x0006c80a01007387 */ /* 0x000fe80000100a00 */
[----:B------:R1:W-:Y:S04]  /*75650*/  STL.64 [R1+0x6b0], R4 ;  /* 0x0006b00401007387 */ /* 0x0003e80000100a00 */
[----:B------:R2:W-:Y:S04]  /*75660*/  STL.64 [R1+0x6b8], R6 ;  /* 0x0006b80601007387 */ /* 0x0005e80000100a00 */
[----:B0-----:R-:W3:Y:S04]  /*75670*/  LDL.LU.64 R56, [R1+0xef0] ;  /* 0x000ef00001387983 */ /* 0x001ee80000300a00 */
[----:B------:R-:W3:Y:S01]  /*75680*/  LDL.LU.64 R58, [R1+0xef8] ;  /* 0x000ef800013a7983 */ /* 0x000ee20000300a00 */
[----:B------:R-:W-:Y:S01]  /*75690*/  IMAD.MOV.U32 R40, RZ, RZ, R60 ;  /* 0x000000ffff287224 */ /* 0x000fe200078e003c */
[----:B------:R-:W-:-:S02]  /*756a0*/  MOV R41, R19 ;  /* 0x0000001300297202 */ /* 0x000fc40000000f00 */
[----:B-1----:R-:W4:Y:S04]  /*756b0*/  LDL.LU.64 R4, [R1+0xeb0] ;  /* 0x000eb00001047983 */ /* 0x002f280000300a00 */
[----:B--2---:R-:W4:Y:S04]  /*756c0*/  LDL.LU.64 R6, [R1+0xeb8] ;  /* 0x000eb80001067983 */ /* 0x004f280000300a00 */
[----:B------:R-:W2:Y:S04]  /*756d0*/  LDL.LU.64 R8, [R1+0xe80] ;  /* 0x000e800001087983 */ /* 0x000ea80000300a00 */
[----:B------:R-:W2:Y:S04]  /*756e0*/  LDL.LU.64 R10, [R1+0xe88] ;  /* 0x000e8800010a7983 */ /* 0x000ea80000300a00 */
[----:B------:R-:W4:Y:S04]  /*756f0*/  LDL.LU.64 R12, [R1+0xe40] ;  /* 0x000e4000010c7983 */ /* 0x000f280000300a00 */
[----:B------:R-:W4:Y:S04]  /*75700*/  LDL.LU.64 R14, [R1+0xe48] ;  /* 0x000e4800010e7983 */ /* 0x000f280000300a00 */
[----:B------:R-:W4:Y:S04]  /*75710*/  LDL.LU.64 R20, [R1+0xe00] ;  /* 0x000e000001147983 */ /* 0x000f280000300a00 */
[----:B------:R-:W4:Y:S04]  /*75720*/  LDL.LU.64 R22, [R1+0xe08] ;  /* 0x000e080001167983 */ /* 0x000f280000300a00 */
[----:B------:R-:W4:Y:S04]  /*75730*/  LDL.LU.64 R28, [R1+0xdd0] ;  /* 0x000dd000011c7983 */ /* 0x000f280000300a00 */
[----:B------:R-:W4:Y:S04]  /*75740*/  LDL.LU.64 R30, [R1+0xdd8] ;  /* 0x000dd800011e7983 */ /* 0x000f280000300a00 */
[----:B------:R-:W4:Y:S04]  /*75750*/  LDL.LU.64 R24, [R1+0xd90] ;  /* 0x000d900001187983 */ /* 0x000f280000300a00 */
[----:B------:R-:W4:Y:S01]  /*75760*/  LDL.LU.64 R26, [R1+0xd98] ;  /* 0x000d9800011a7983 */ /* 0x000f220000300a00 */
[----:B------:R-:W-:-:S03]  /*75770*/  IMAD.MOV.U32 R19, RZ, RZ, R48 ;  /* 0x000000ffff137224 */ /* 0x000fc600078e0030 */
[----:B------:R-:W4:Y:S01]  /*75780*/  LDL.LU.64 R32, [R1+0xd50] ;  /* 0x000d500001207983 */ /* 0x000f220000300a00 */
[----:B------:R-:W-:-:S03]  /*75790*/  IMAD.MOV.U32 R18, RZ, RZ, R49 ;  /* 0x000000ffff127224 */ /* 0x000fc600078e0031 */
[----:B------:R-:W4:Y:S01]  /*757a0*/  LDL.LU.64 R34, [R1+0xd58] ;  /* 0x000d580001227983 */ /* 0x000f220000300a00 */
[----:B------:R-:W-:-:S03]  /*757b0*/  IMAD.MOV.U32 R61, RZ, RZ, R52 ;  /* 0x000000ffff3d7224 */ /* 0x000fc600078e0034 */
[----:B------:R-:W4:Y:S01]  /*757c0*/  LDL.LU.64 R44, [R1+0xd20] ;  /* 0x000d2000012c7983 */ /* 0x000f220000300a00 */
[----:B------:R-:W-:-:S03]  /*757d0*/  IMAD.MOV.U32 R60, RZ, RZ, R53 ;  /* 0x000000ffff3c7224 */ /* 0x000fc600078e0035 */
[----:B------:R-:W4:Y:S04]  /*757e0*/  LDL.LU.64 R46, [R1+0xd28] ;  /* 0x000d2800012e7983 */ /* 0x000f280000300a00 */
[----:B------:R-:W4:Y:S04]  /*757f0*/  LDL.LU.64 R48, [R1+0xce0] ;  /* 0x000ce00001307983 */ /* 0x000f280000300a00 */
[----:B------:R-:W4:Y:S04]  /*75800*/  LDL.LU.64 R50, [R1+0xce8] ;  /* 0x000ce80001327983 */ /* 0x000f280000300a00 */
[----:B------:R-:W4:Y:S04]  /*75810*/  LDL.LU.64 R52, [R1+0xca0] ;  /* 0x000ca00001347983 */ /* 0x000f280000300a00 */
[----:B------:R-:W4:Y:S01]  /*75820*/  LDL.LU.64 R54, [R1+0xca8] ;  /* 0x000ca80001367983 */ /* 0x000f220000300a00 */
[----:B---3--:R-:W-:Y:S03]  /*75830*/  HMMA.16816.F32 R40, R36, R40, R56 ;  /* 0x000000282428723c */ /* 0x008fe60000001838 */
[----:B------:R-:W2:-:S15]  /*75840*/  LDL.LU.64 R56, [R1+0x6ed0] ;  /* 0x006ed00001387983 */ /* 0x000e9e0000300a00 */
[----:B------:R-:W-:-:S05]  /*75850*/  NOP ;  /* 0x0000000000007918 */ /* 0x000fca0000000000 */
[----:B------:R0:W-:Y:S04]  /*75860*/  STL.64 [R1+0x6a0], R40 ;  /* 0x0006a02801007387 */ /* 0x0001e80000100a00 */
[----:B------:R-:W-:Y:S04]  /*75870*/  STL.64 [R1+0x6a8], R42 ;  /* 0x0006a82a01007387 */ /* 0x000fe80000100a00 */
[----:B0-----:R-:W4:Y:S01]  /*75880*/  LDL.LU.64 R40, [R1+0x6ec8] ;  /* 0x006ec80001287983 */ /* 0x001f220000300a00 */
[C---:B--2---:R-:W-:Y:S06]  /*75890*/  HMMA.16816.F32 R56, R36.reuse, R56, R8 ;  /* 0x000000382438723c */ /* 0x044fec0000001808 */
[----:B----4-:R-:W-:Y:S06]  /*758a0*/  HMMA.16816.F32 R4, R36, R40, R4 ;  /* 0x000000282404723c */ /* 0x010fec0000001804 */
[----:B------:R-:W-:-:S15]  /*758b0*/  IMAD.MOV.U32 R3, RZ, RZ, R41 ;  /* 0x000000ffff037224 */ /* 0x000fde00078e0029 */
[----:B------:R-:W-:-:S02]  /*758c0*/  NOP ;  /* 0x0000000000007918 */ /* 0x000fc40000000000 */
[----:B------:R-:W-:Y:S04]  /*758d0*/  STL.64 [R1+0x690], R4 ;  /* 0x0006900401007387 */ /* 0x000fe80000100a00 */
[----:B------:R0:W-:Y:S04]  /*758e0*/  STL.64 [R1+0x698], R6 ;  /* 0x0006980601007387 */ /* 0x0001e80000100a00 */
[----:B0-----:R-:W2:Y:S01]  /*758f0*/  LDL.LU R7, [R1+0x6ec0] ;  /* 0x006ec00001077983 */ /* 0x001ea20000300800 */
[----:B------:R-:W-:-:S03]  /*75900*/  IMAD.MOV.U32 R6, RZ, RZ, R40 ;  /* 0x000000ffff067224 */ /* 0x000fc600078e0028 */
[----:B------:R-:W3:Y:S04]  /*75910*/  LDL.LU.64 R4, [R1+0x6eb8] ;  /* 0x006eb80001047983 */ /* 0x000ee80000300a00 */
[----:B------:R-:W4:Y:S04]  /*75920*/  LDL.LU.64 R40, [R1+0xc70] ;  /* 0x000c700001287983 */ /* 0x000f280000300a00 */
[----:B------:R-:W4:Y:S04]  /*75930*/  LDL.LU.64 R42, [R1+0xc78] ;  /* 0x000c7800012a7983 */ /* 0x000f280000300a00 */
[----:B------:R-:W2:Y:S04]  /*75940*/  LDL.LU.64 R10, [R1+0x6eb0] ;  /* 0x006eb000010a7983 */ /* 0x000ea80000300a00 */
[----:B------:R-:W3:Y:S04]  /*75950*/  LDL.LU.64 R8, [R1+0x6ea8] ;  /* 0x006ea80001087983 */ /* 0x000ee80000300a00 */
[----:B------:R0:W-:Y:S04]  /*75960*/  STL.64 [R1+0x680], R56 ;  /* 0x0006803801007387 */ /* 0x0001e80000100a00 */
[----:B------:R1:W-:Y:S04]  /*75970*/  STL.64 [R1+0x688], R58 ;  /* 0x0006883a01007387 */ /* 0x0003e80000100a00 */
[----:B0-----:R-:W1:Y:S02]  /*75980*/  LDL.LU.64 R56, [R1+0x6ea0] ;  /* 0x006ea00001387983 */ /* 0x001e640000300a00 */
[----:B-1----:R-:W-:Y:S02]  /*75990*/  HMMA.16816.F32 R56, R36, R56, R12 ;  /* 0x000000382438723c */ /* 0x002fe4000000180c */
[----:B------:R-:W2:Y:S04]  /*759a0*/  LDL.LU.64 R14, [R1+0x6e98] ;  /* 0x006e9800010e7983 */ /* 0x000ea80000300a00 */
[----:B------:R-:W3:-:S15]  /*759b0*/  LDL.LU.64 R12, [R1+0x6e90] ;  /* 0x006e9000010c7983 */ /* 0x000ede0000300a00 */
[----:B------:R-:W-:-:S02]  /*759c0*/  NOP ;  /* 0x0000000000007918 */ /* 0x000fc40000000000 */
[----:B------:R0:W-:Y:S04]  /*759d0*/  STL.64 [R1+0x670], R56 ;  /* 0x0006703801007387 */ /* 0x0001e80000100a00 */
[----:B------:R1:W-:Y:S04]  /*759e0*/  STL.64 [R1+0x678], R58 ;  /* 0x0006783a01007387 */ /* 0x0003e80000100a00 */
[----:B0-----:R-:W1:Y:S02]  /*759f0*/  LDL.LU.64 R56, [R1+0x6e88] ;  /* 0x006e880001387983 */ /* 0x001e640000300a00 */
[----:B-1----:R-:W-:Y:S02]  /*75a00*/  HMMA.16816.F32 R56, R36, R56, R20 ;  /* 0x000000382438723c */ /* 0x002fe40000001814 */
[----:B------:R-:W4:-:S15]  /*75a10*/  LDL.LU.64 R20, [R1+0x6e80] ;  /* 0x006e800001147983 */ /* 0x000f1e0000300a00 */
[----:B------:R-:W-:-:S06]  /*75a20*/  NOP ;  /* 0x0000000000007918 */ /* 0x000fcc0000000000 */
[----:B------:R0:W-:Y:S04]  /*75a30*/  STL.64 [R1+0x660], R56 ;  /* 0x0006603801007387 */ /* 0x0001e80000100a00 */
[----:B------:R1:W-:Y:S04]  /*75a40*/  STL.64 [R1+0x668], R58 ;  /* 0x0006683a01007387 */ /* 0x0003e80000100a00 */
[----:B0-----:R-:W1:Y:S01]  /*75a50*/  LDL.LU.64 R56, [R1+0x6e78] ;  /* 0x006e780001387983 */ /* 0x001e620000300a00 */
[C---:B----4-:R-:W-:Y:S03]  /*75a60*/  HMMA.16816.F32 R20, R36.reuse, R20, R28 ;  /* 0x000000142414723c */ /* 0x050fe6000000181c */
[----:B------:R-:W4:Y:S03]  /*75a70*/  LDL.LU.64 R28, [R1+0x6e70] ;  /* 0x006e7000011c7983 */ /* 0x000f260000300a00 */
[----:B-1----:R-:W-:-:S15]  /*75a80*/  HMMA.16816.F32 R56, R36, R56, R24 ;  /* 0x000000382438723c */ /* 0x002fde0000001818 */
[----:B------:R-:W-:-:S02]  /*75a90*/  NOP ;  /* 0x0000000000007918 */ /* 0x000fc40000000000 */
[----:B------:R0:W-:Y:S04]  /*75aa0*/  STL.64 [R1+0x650], R20 ;  /* 0x0006501401007387 */ /* 0x0001e80000100a00 */
[----:B------:R1:W-:Y:S04]  /*75ab0*/  STL.64 [R1+0x658], R22 ;  /* 0x0006581601007387 */ /* 0x0003e80000100a00 */
[----:B0-----:R-:W2:Y:S04]  /*75ac0*/  LDL.LU.64 R20, [R1+0xc30] ;  /* 0x000c300001147983 */ /* 0x001ea80000300a00 */
[----:B-1----:R-:W2:Y:S04]  /*75ad0*/  LDL.LU.64 R22, [R1+0xc38] ;  /* 0x000c380001167983 */ /* 0x002ea80000300a00 */
[----:B------:R-:W3:Y:S04]  /*75ae0*/  LDL.LU.64 R24, [R1+0x6e68] ;  /* 0x006e680001187983 */ /* 0x000ee80000300a00 */
[----:B------:R0:W-:Y:S04]  /*75af0*/  STL.64 [R1+0x640], R56 ;  /* 0x0006403801007387 */ /* 0x0001e80000100a00 */
[----:B------:R-:W-:Y:S04]  /*75b00*/  STL.64 [R1+0x648], R58 ;  /* 0x0006483a01007387 */ /* 0x000fe80000100a00 */
[----:B0-----:R-:W2:Y:S01]  /*75b10*/  LDL.LU.64 R56, [R1+0x6e60] ;  /* 0x006e600001387983 */ /* 0x001ea20000300a00 */
[----:B----4-:R-:W-:Y:S03]  /*75b20*/  HMMA.16816.F32 R28, R36, R28, R32 ;  /* 0x0000001c241c723c */ /* 0x010fe60000001820 */
[----:B------:R-:W4:Y:S04]  /*75b30*/  LDL.LU.64 R34, [R1+0x6e58] ;  /* 0x006e580001227983 */ /* 0x000f280000300a00 */
[----:B------:R-:W4:-:S15]  /*75b40*/  LDL.LU.64 R32, [R1+0x6e50] ;  /* 0x006e500001207983 */ /* 0x000f1e0000300a00 */
[----:B------:R-:W-:-:S01]  /*75b50*/  NOP ;  /* 0x0000000000007918 */ /* 0x000fc20000000000 */
[----:B------:R-:W-:Y:S04]  /*75b60*/  STL.64 [R1+0x630], R28 ;  /* 0x0006301c01007387 */ /* 0x000fe80000100a00 */
[----:B------:R0:W-:Y:S04]  /*75b70*/  STL.64 [R1+0x638], R30 ;  /* 0x0006381e01007387 */ /* 0x0001e80000100a00 */
[----:B0-----:R-:W4:Y:S04]  /*75b80*/  LDL.LU.64 R30, [R1+0x6e48] ;  /* 0x006e4800011e7983 */ /* 0x001f280000300a00 */
[----:B------:R-:W4:Y:S01]  /*75b90*/  LDL.LU.64 R28, [R1+0x6e40] ;  /* 0x006e4000011c7983 */ /* 0x000f220000300a00 */
[C---:B---3--:R-:W-:Y:S03]  /*75ba0*/  HMMA.16816.F32 R24, R36.reuse, R24, R44 ;  /* 0x000000182418723c */ /* 0x048fe6000000182c */
[----:B------:R-:W3:Y:S04]  /*75bb0*/  LDL.LU.64 R46, [R1+0x6e38] ;  /* 0x006e3800012e7983 */ /* 0x000ee80000300a00 */
[----:B------:R-:W3:Y:S01]  /*75bc0*/  LDL.LU.64 R44, [R1+0x6e30] ;  /* 0x006e3000012c7983 */ /* 0x000ee20000300a00 */
[----:B--2---:R-:W-:-:S15]  /*75bd0*/  HMMA.16816.F32 R56, R36, R56, R48 ;  /* 0x000000382438723c */ /* 0x004fde0000001830 */
[----:B------:R-:W-:Y:S04]  /*75be0*/  STL.64 [R1+0x620], R24 ;  /* 0x0006201801007387 */ /* 0x000fe80000100a00 */
[----:B------:R0:W-:Y:S04]  /*75bf0*/  STL.64 [R1+0x628], R26 ;  /* 0x0006281a01007387 */ /* 0x0001e80000100a00 */
[----:B0-----:R-:W2:Y:S04]  /*75c00*/  LDL.LU.64 R26, [R1+0x6e28] ;  /* 0x006e2800011a7983 */ /* 0x001ea80000300a00 */
[----:B------:R-:W3:Y:S04]  /*75c10*/  LDL.LU.64 R24, [R1+0x6e20] ;  /* 0x006e200001187983 */ /* 0x000ee80000300a00 */
[----:B------:R-:W2:Y:S04]  /*75c20*/  LDL.LU.64 R50, [R1+0x6e18] ;  /* 0x006e180001327983 */ /* 0x000ea80000300a00 */
[----:B------:R-:W3:Y:S04]  /*75c30*/  LDL.LU.64 R48, [R1+0x6e10] ;  /* 0x006e100001307983 */ /* 0x000ee80000300a00 */
[----:B------:R-:W-:Y:S04]  /*75c40*/  STL.64 [R1+0x610], R56 ;  /* 0x0006103801007387 */ /* 0x000fe80000100a00 */
[----:B------:R0:W-:Y:S04]  /*75c50*/  STL.64 [R1+0x618], R58 ;  /* 0x0006183a01007387 */ /* 0x0001e80000100a00 */
[----:B0-----:R-:W4:Y:S04]  /*75c60*/  LDL.LU.64 R58, [R1+0x6e08] ;  /* 0x006e0800013a7983 */ /* 0x001f280000300a00 */
[----:B------:R-:W2:Y:S02]  /*75c70*/  LDL.LU.64 R56, [R1+0x6e00] ;  /* 0x006e000001387983 */ /* 0x000ea40000300a00 */
[----:B--2---:R-:W-:-:S15]  /*75c80*/  HMMA.16816.F32 R52, R36, R56, R52 ;  /* 0x000000382434723c */ /* 0x004fde0000001834 */
[----:B------:R-:W-:-:S08]  /*75c90*/  NOP ;  /* 0x0000000000007918 */ /* 0x000fd00000000000 */
[----:B------:R-:W-:Y:S04]  /*75ca0*/  STL.64 [R1+0x600], R52 ;  /* 0x0006003401007387 */ /* 0x000fe80000100a00 */
[----:B------:R0:W-:Y:S04]  /*75cb0*/  STL.64 [R1+0x608], R54 ;  /* 0x0006083601007387 */ /* 0x0001e80000100a00 */
[----:B0-----:R-:W2:Y:S04]  /*75cc0*/  LDL.LU.64 R54, [R1+0x6df8] ;  /* 0x006df80001367983 */ /* 0x001ea80000300a00 */
[----:B------:R-:W3:Y:S04]  /*75cd0*/  LDL.LU.64 R52, [R1+0x6df0] ;  /* 0x006df00001347983 */ /* 0x000ee80000300a00 */
[----:B----4-:R-:W-:Y:S04]  /*75ce0*/  STL.64 [R1+0x6d30], R58 ;  /* 0x006d303a01007387 */ /* 0x010fe80000100a00 */
[----:B------:R0:W-:Y:S04]  /*75cf0*/  STL.64 [R1+0x6d28], R56 ;  /* 0x006d283801007387 */ /* 0x0001e80000100a00 */
[----:B0-----:R-:W4:Y:S04]  /*75d00*/  LDL.LU.64 R56, [R1+0xbf0] ;  /* 0x000bf00001387983 */ /* 0x001f280000300a00 */
[----:B------:R-:W4:Y:S01]  /*75d10*/  LDL.LU.64 R58, [R1+0xbf8] ;  /* 0x000bf800013a7983 */ /* 0x000f220000300a00 */
[----:B---3--:R-:W-:-:S15]  /*75d20*/  HMMA.16816.F32 R40, R36, R52, R40 ;  /* 0x000000342428723c */ /* 0x008fde0000001828 */
[----:B------:R-:W-:-:S08]  /*75d30*/  NOP ;  /* 0x0000000000007918 */ /* 0x000fd00000000000 */
[----:B------:R0:W-:Y:S04]  /*75d40*/  STL.64 [R1+0x5f0], R40 ;  /* 0x0005f02801007387 */ /* 0x0001e80000100a00 */
[----:B------:R1:W-:Y:S04]  /*75d50*/  STL.64 [R1+0x5f8], R42 ;  /* 0x0005f82a01007387 */ /* 0x0003e80000100a00 */
[----:B0-----:R-:W3:Y:S04]  /*75d60*/  LDL.LU.64 R40, [R1+0xb80] ;  /* 0x000b800001287983 */ /* 0x001ee80000300a00 */
[----:B-1----:R-:W3:Y:S04]  /*75d70*/  LDL.LU.64 R42, [R1+0xb88] ;  /* 0x000b8800012a7983 */ /* 0x002ee80000300a00 */
[----:B--2---:R-:W-:Y:S04]  /*75d80*/  STL.64 [R1+0x6d20], R54 ;  /* 0x006d203601007387 */ /* 0x004fe80000100a00 */
[----:B------:R0:W-:Y:S02]  /*75d90*/  STL.64 [R1+0x6d18], R52 ;  /* 0x006d183401007387 */ /* 0x0001e40000100a00 */
[----:B0-----:R-:W-:-:S02]  /*75da0*/  IMAD.MOV.U32 R52, RZ, RZ, R33 ;  /* 0x000000ffff347224 */ /* 0x001fc400078e0021 */
[----:B------:R-:W4:Y:S01]  /*75db0*/  LDL.LU R33, [R1+0x6dec] ;  /* 0x006dec0001217983 */ /* 0x000f220000300800 */
[----:B------:R-:W-:Y:S01]  /*75dc0*/  HMMA.16816.F32 R20, R36, R48, R20 ;  /* 0x000000302414723c */ /* 0x000fe20000001814 */
[----:B------:R-:W-:Y:S02]  /*75dd0*/  IMAD.MOV.U32 R53, RZ, RZ, R15 ;  /* 0x000000ffff357224 */ /* 0x000fe400078e000f */
[----:B------:R-:W2:-:S15]  /*75de0*/  LDL.LU R15, [R1+0x6de8] ;  /* 0x006de800010f7983 */ /* 0x000e9e0000300800 */
[----:B------:R-:W-:-:S05]  /*75df0*/  NOP ;  /* 0x0000000000007918 */ /* 0x000fca0000000000 */
[----:B------:R-:W-:Y:S04]  /*75e00*/  STL.64 [R1+0x5e0], R20 ;  /* 0x0005e01401007387 */ /* 0x000fe80000100a00 */
[----:B------:R0:W-:Y:S04]  /*75e10*/  STL.64 [R1+0x5e8], R22 ;  /* 0x0005e81601007387 */ /* 0x0001e80000100a00 */
[----:B0-----:R-:W2:Y:S04]  /*75e20*/  LDL.LU.64 R22, [R1+0x6de0] ;  /* 0x006de00001167983 */ /* 0x001ea80000300a00 */
[----:B------:R-:W2:Y:S04]  /*75e30*/  LDL.LU.64 R20, [R1+0x6dd8] ;  /* 0x006dd80001147983 */ /* 0x000ea80000300a00 */
[----:B------:R-:W-:Y:S04]  /*75e40*/  STL.64 [R1+0x6d10], R50 ;  /* 0x006d103201007387 */ /* 0x000fe80000100a00 */
[----:B------:R0:W-:Y:S04]  /*75e50*/  STL.64 [R1+0x6d08], R48 ;  /* 0x006d083001007387 */ /* 0x0001e80000100a00 */
[----:B0-----:R-:W3:Y:S04]  /*75e60*/  LDL.LU.64 R48, [R1+0xbc0] ;  /* 0x000bc00001307983 */ /* 0x001ee80000300a00 */
[----:B------:R-:W3:Y:S01]  /*75e70*/  LDL.LU.64 R50, [R1+0xbc8] ;  /* 0x000bc80001327983 */ /* 0x000ee20000300a00 */
[----:B----4-:R-:W-:-:S15]  /*75e80*/  HMMA.16816.F32 R56, R36, R32, R56 ;  /* 0x000000202438723c */ /* 0x010fde0000001838 */
[----:B------:R-:W-:-:S08]  /*75e90*/  NOP ;  /* 0x0000000000007918 */ /* 0x000fd00000000000 */
[----:B------:R0:W-:Y:S04]  /*75ea0*/  STL.64 [R1+0x5d0], R56 ;  /* 0x0005d03801007387 */ /* 0x0001e80000100a00 */
[----:B------:R1:W-:Y:S04]  /*75eb0*/  STL.64 [R1+0x5d8], R58 ;  /* 0x0005d83a01007387 */ /* 0x0003e80000100a00 */
[----:B0-----:R-:W2:Y:S04]  /*75ec0*/  LDL.LU.64 R56, [R1+0xb40] ;  /* 0x000b400001387983 */ /* 0x001ea80000300a00 */
[----:B-1----:R-:W2:Y:S04]  /*75ed0*/  LDL.LU.64 R58, [R1+0xb48] ;  /* 0x000b4800013a7983 */ /* 0x002ea80000300a00 */
[----:B------:R-:W-:Y:S04]  /*75ee0*/  STL.64 [R1+0x6d40], R34 ;  /* 0x006d402201007387 */ /* 0x000fe80000100a00 */
[----:B------:R0:W-:Y:S02]  /*75ef0*/  STL.64 [R1+0x6d38], R32 ;  /* 0x006d382001007387 */ /* 0x0001e40000100a00 */
[----:B0-----:R-:W-:-:S02]  /*75f00*/  IMAD.MOV.U32 R32, RZ, RZ, R27 ;  /* 0x000000ffff207224 */ /* 0x001fc400078e001b */
[----:B------:R-:W4:Y:S01]  /*75f10*/  LDL.LU R27, [R1+0x6dd4] ;  /* 0x006dd400011b7983 */ /* 0x000f220000300800 */
[----:B------:R-:W-:-:S03]  /*75f20*/  IMAD.MOV.U32 R33, RZ, RZ, R26 ;  /* 0x000000ffff217224 */ /* 0x000fc600078e001a */
[----:B------:R-:W4:Y:S01]  /*75f30*/  LDL.LU R26, [R1+0x6dd0] ;  /* 0x006dd000011a7983 */ /* 0x000f220000300800 */
[C---:B---3--:R-:W-:Y:S03]  /*75f40*/  HMMA.16816.F32 R48, R36.reuse, R28, R48 ;  /* 0x0000001c2430723c */ /* 0x048fe60000001830 */
[----:B------:R-:W-:Y:S04]  /*75f50*/  STL.64 [R1+0x6d50], R30 ;  /* 0x006d501e01007387 */ /* 0x000fe80000100a00 */
[----:B------:R0:W-:Y:S02]  /*75f60*/  STL.64 [R1+0x6d48], R28 ;  /* 0x006d481c01007387 */ /* 0x0001e40000100a00 */
[----:B0-----:R-:W-:-:S14]  /*75f70*/  HMMA.16816.F32 R28, R36, R24, R40 ;  /* 0x00000018241c723c */ /* 0x001fdc0000001828 */
        /* <DEDUP_REMOVED lines=8> */
[----:B------:R-:W3:Y:S04]  /*76000*/  LDL.LU.64 R28, [R1+0xa40] ;  /* 0x000a4000011c7983 */ /* 0x000ee80000300a00 */
[----:B------:R-:W3:Y:S01]  /*76010*/  LDL.LU.64 R30, [R1+0xa48] ;  /* 0x000a4800011e7983 */ /* 0x000ee20000300a00 */
[----:B--2---:R-:W-:Y:S03]  /*76020*/  HMMA.16816.F32 R56, R36, R20, R56 ;  /* 0x000000142438723c */ /* 0x004fe60000001838 */
[----:B----4-:R-:W-:Y:S04]  /*76030*/  STL.64 [R1+0x6d60], R26 ;  /* 0x006d601a01007387 */ /* 0x010fe80000100a00 */
[----:B------:R0:W-:Y:S04]  /*76040*/  STL.64 [R1+0x6d58], R24 ;  /* 0x006d581801007387 */ /* 0x0001e80000100a00 */
[----:B0-----:R-:W2:Y:S04]  /*76050*/  LDL.LU.64 R24, [R1+0xad0] ;  /* 0x000ad00001187983 */ /* 0x001ea80000300a00 */
[----:B------:R-:W2:Y:S08]  /*76060*/  LDL.LU.64 R26, [R1+0xad8] ;  /* 0x000ad800011a7983 */ /* 0x000eb00000300a00 */
[----:B------:R-:W-:Y:S04]  /*76070*/  STL.64 [R1+0x5a0], R56 ;  /* 0x0005a03801007387 */ /* 0x000fe80000100a00 */
[----:B------:R-:W-:Y:S04]  /*76080*/  STL.64 [R1+0x5a8], R58 ;  /* 0x0005a83a01007387 */ /* 0x000fe80000100a00 */
[----:B------:R-:W-:Y:S04]  /*76090*/  STL.64 [R1+0x6d70], R22 ;  /* 0x006d701601007387 */ /* 0x000fe80000100a00 */
[----:B------:R0:W-:Y:S04]  /*760a0*/  STL.64 [R1+0x6d68], R20 ;  /* 0x006d681401007387 */ /* 0x0001e80000100a00 */
[----:B0-----:R-:W4:Y:S04]  /*760b0*/  LDL.LU.64 R20, [R1+0xb10] ;  /* 0x000b100001147983 */ /* 0x001f280000300a00 */
[----:B------:R-:W4:Y:S01]  /*760c0*/  LDL.LU.64 R22, [R1+0xb18] ;  /* 0x000b180001167983 */ /* 0x000f220000300a00 */
[----:B------:R-:W0:Y:S02]  /*760d0*/  S2R R59, SR_TID.X ;  /* 0x00000000003b7919 */ /* 0x000e240000002100 */
[C---:B0-----:R-:W-:Y:S01]  /*760e0*/  LOP3.LUT R58, R59.reuse, 0x7, RZ, 0xc0, !PT ;  /* 0x000000073b3a7812 */ /* 0x041fe200078ec0ff */
[----:B------:R-:W-:-:S04]  /*760f0*/  IMAD.SHL.U32 R57, R59, 0x2, RZ ;  /* 0x000000023b397824 */ /* 0x000fc800078e00ff */
[----:B------:R-:W-:Y:S02]  /*76100*/  IMAD R58, R58, 0x90, RZ ;  /* 0x000000903a3a7824 */ /* 0x000fe400078e02ff */
[----:B------:R-:W-:-:S03]  /*76110*/  IMAD.SHL.U32 R59, R59, 0x40, RZ ;  /* 0x000000403b3b7824 */ /* 0x000fc600078e00ff */
[----:B------:R-:W-:-:S04]  /*76120*/  LOP3.LUT R34, R58, 0x10, R57, 0x78, !PT ;  /* 0x000000103a227812 */ /* 0x000fc800078e7839 */
[----:B------:R-:W-:-:S04]  /*76130*/  LOP3.LUT R34, R34, 0x400, R59, 0xf8, !PT ;  /* 0x0000040022227812 */ /* 0x000fc800078ef83b */
[----:B------:R-:W-:Y:S01]  /*76140*/  LOP3.LUT R34, R34, 0x60, RZ, 0x3c, !PT ;  /* 0x0000006022227812 */ /* 0x000fe200078e3cff */
[C---:B--2---:R-:W-:Y:S06]  /*76150*/  HMMA.16816.F32 R24, R36.reuse, R12, R24 ;  /* 0x0000000c2418723c */ /* 0x044fec0000001818 */
[----:B----4-:R-:W-:-:S15]  /*76160*/  HMMA.16816.F32 R20, R36, R16, R20 ;  /* 0x000000102414723c */ /* 0x010fde0000001814 */
[----:B------:R-:W-:-:S08]  /*76170*/  NOP ;  /* 0x0000000000007918 */ /* 0x000fd00000000000 */
[----:B------:R0:W-:Y:S04]  /*76180*/  STL.64 [R1+0x590], R20 ;  /* 0x0005901401007387 */ /* 0x0001e80000100a00 */
[----:B------:R1:W-:Y:S04]  /*76190*/  STL.64 [R1+0x598], R22 ;  /* 0x0005981601007387 */ /* 0x0003e80000100a00 */
[----:B0-----:R-:W2:Y:S04]  /*761a0*/  LDL.LU.64 R20, [R1+0xa10] ;  /* 0x000a100001147983 */ /* 0x001ea80000300a00 */
[----:B------:R-:W-:Y:S04]  /*761b0*/  STL.64 [R1+0x580], R24 ;  /* 0x0005801801007387 */ /* 0x000fe80000100a00 */
[----:B------:R3:W-:Y:S04]  /*761c0*/  STL.64 [R1+0x588], R26 ;  /* 0x0005881a01007387 */ /* 0x0007e80000100a00 */
[----:B-1----:R-:W2:Y:S01]  /*761d0*/  LDL.LU.64 R22, [R1+0xa18] ;  /* 0x000a180001167983 */ /* 0x002ea20000300a00 */
[----:B---3--:R-:W-:Y:S03]  /*761e0*/  HMMA.16816.F32 R24, R36, R8, R40 ;  /* 0x000000082418723c */ /* 0x008fe60000001828 */
[----:B------:R-:W0:Y:S04]  /*761f0*/  LDSM.16.MT88.4 R40, [R34+UR4+0x10000] ;  /* 0x010000042228783b */ /* 0x000e280008004200 */
[----:B------:R-:W-:-:S15]  /*76200*/  STL [R1+0x6cf8], R9 ;  /* 0x006cf80901007387 */ /* 0x000fde0000100800 */
[----:B------:R-:W-:-:S01]  /*76210*/  NOP ;  /* 0x0000000000007918 */ /* 0x000fc20000000000 */
[----:B------:R-:W-:Y:S04]  /*76220*/  STL.64 [R1+0x570], R24 ;  /* 0x0005701801007387 */ /* 0x000fe80000100a00 */
[----:B------:R1:W-:Y:S02]  /*76230*/  STL.64 [R1+0x578], R26 ;  /* 0x0005781a01007387 */ /* 0x0003e40000100a00 */
[C---:B-1----:R-:W-:Y:S02]  /*76240*/  HMMA.16816.F32 R24, R36.reuse, R4, R48 ;  /* 0x000000042418723c */ /* 0x042fe40000001830 */
[----:B0-----:R-:W-:Y:S04]  /*76250*/  STL.64 [R1+0x6ce0], R42 ;  /* 0x006ce02a01007387 */ /* 0x001fe80000100a00 */
[----:B------:R-:W-:Y:S04]  /*76260*/  STL.64 [R1+0x6cd8], R40 ;  /* 0x006cd82801007387 */ /* 0x000fe80000100a00 */
[----:B------:R-:W3:Y:S04]  /*76270*/  LDL.LU.64 R56, [R1+0x120] ;  /* 0x0001200001387983 */ /* 0x000ee80000300a00 */
[----:B------:R-:W-:Y:S09]  /*76280*/  STL.64 [R1+0x6ce8], R4 ;  /* 0x006ce80401007387 */ /* 0x000ff20000100a00 */
[----:B------:R-:W-:Y:S04]  /*76290*/  STL.64 [R1+0x920], R24 ;  /* 0x0009201801007387 */ /* 0x000fe80000100a00 */
[----:B------:R0:W-:Y:S02]  /*762a0*/  STL.64 [R1+0x928], R26 ;  /* 0x0009281a01007387 */ /* 0x0001e40000100a00 */
[----:B0-----:R-:W-:Y:S07]  /*762b0*/  HMMA.16816.F32 R24, R36, R52, R28 ;  /* 0x000000342418723c */ /* 0x001fee000000181c */
[----:B------:R-:W-:-:S02]  /*762c0*/  IMAD.MOV.U32 R52, RZ, RZ, R61 ;  /* 0x000000ffff347224 */ /* 0x000fc400078e003d */
[----:B------:R-:W-:-:S14]  /*762d0*/  IMAD.MOV.U32 R53, RZ, RZ, R60 ;  /* 0x000000ffff357224 */ /* 0x000fdc00078e003c */
[----:B------:R0:W-:Y:S04]  /*762e0*/  STL.64 [R1+0x910], R24 ;  /* 0x0009101801007387 */ /* 0x0001e80000100a00 */
[----:B------:R-:W-:Y:S04]  /*762f0*/  STL.64 [R1+0x918], R26 ;  /* 0x0009181a01007387 */ /* 0x000fe80000100a00 */
[----:B0-----:R-:W4:Y:S04]  /*76300*/  LDL.LU.64 R24, [R1+0x110] ;  /* 0x0001100001187983 */ /* 0x001f280000300a00 */
[----:B------:R-:W4:Y:S04]  /*76310*/  LDL.LU.64 R28, [R1+0x100] ;  /* 0x00010000011c7983 */ /* 0x000f280000300a00 */
[----:B------:R0:W-:Y:S04]  /*76320*/  STL.64 [R1+0x6d88], R52 ;  /* 0x006d883401007387 */ /* 0x0001e80000100a00 */
[----:B------:R-:W2:Y:S01]  /*76330*/  LDL.LU.64 R48, [R1+0x90] ;  /* 0x0000900001307983 */ /* 0x000ea20000300a00 */
[----:B0-----:R-:W-:Y:S01]  /*76340*/  IMAD.MOV.U32 R52, RZ, RZ, R19 ;  /* 0x000000ffff347224 */ /* 0x001fe200078e0013 */
[----:B------:R-:W-:-:S02]  /*76350*/  MOV R53, R18 ;  /* 0x0000001200357202 */ /* 0x000fc40000000f00 */
[----:B--2---:R-:W-:Y:S04]  /*76360*/  STL.64 [R1+0x6d90], R48 ;  /* 0x006d903001007387 */ /* 0x004fe80000100a00 */
[----:B------:R-:W2:Y:S04]  /*76370*/  LDL.LU.64 R40, [R1+0x1110] ;  /* 0x0011100001287983 */ /* 0x000ea80000300a00 */
[----:B------:R-:W2:Y:S01]  /*76380*/  LDL.LU.64 R42, [R1+0x1118] ;  /* 0x00111800012a7983 */ /* 0x000ea20000300a00 */
[----:B------:R-:W-:Y:S07]  /*76390*/  HMMA.16816.F32 R20, R36, R32, R20 ;  /* 0x000000202414723c */ /* 0x000fee0000001814 */
[----:B------:R-:W-:-:S02]  /*763a0*/  IMAD.MOV.U32 R32, RZ, RZ, R10 ;  /* 0x000000ffff207224 */ /* 0x000fc400078e000a */
[----:B------:R-:W-:Y:S02]  /*763b0*/  IMAD.MOV.U32 R33, RZ, RZ, R7 ;  /* 0x000000ffff217224 */ /* 0x000fe400078e0007 */
[----:B------:R-:W-:-:S12]  /*763c0*/  IMAD.MOV.U32 R36, RZ, RZ, R6 ;  /* 0x000000ffff247224 */ /* 0x000fd800078e0006 */
[----:B------:R0:W-:Y:S04]  /*763d0*/  STL.64 [R1+0x560], R20 ;  /* 0x0005601401007387 */ /* 0x0001e80000100a00 */
[----:B------:R1:W-:Y:S04]  /*763e0*/  STL.64 [R1+0x568], R22 ;  /* 0x0005681601007387 */ /* 0x0003e80000100a00 */
[----:B------:R3:W-:Y:S04]  /*763f0*/  STL.64 [R1+0x6d98], R52 ;  /* 0x006d983401007387 */ /* 0x0007e80000100a00 */
[----:B0-----:R-:W4:Y:S04]  /*76400*/  LDL.LU.64 R20, [R1+0x10e0] ;  /* 0x0010e00001147983 */ /* 0x001f280000300a00 */
[----:B-1----:R-:W4:Y:S01]  /*76410*/  LDL.LU.64 R22, [R1+0x10e8] ;  /* 0x0010e80001167983 */ /* 0x002f220000300a00 */
[----:B---3--:R-:W-:-:S02]  /*76420*/  IMAD.MOV.U32 R52, RZ, RZ, R14 ;  /* 0x000000ffff347224 */ /* 0x008fc400078e000e */
[----:B------:R-:W-:-:S05]  /*76430*/  IMAD.MOV.U32 R53, RZ, RZ, R11 ;  /* 0x000000ffff357224 */ /* 0x000fca00078e000b */
[----:B------:R-:W-:Y:S01]  /*76440*/  STL.64 [R1+0x6da8], R52 ;  /* 0x006da83401007387 */ /* 0x000fe20000100a00 */
[----:B------:R-:W-:-:S03]  /*76450*/  IMAD.MOV.U32 R37, RZ, RZ, R3 ;  /* 0x000000ffff257224 */ /* 0x000fc600078e0003 */
[----:B------:R0:W-:Y:S04]  /*76460*/  STL.64 [R1+0x6db0], R32 ;  /* 0x006db02001007387 */ /* 0x0001e80000100a00 */
[----:B------:R-:W3:Y:S04]  /*76470*/  LDL.LU.64 R4, [R1+0x10a0] ;  /* 0x0010a00001047983 */ /* 0x000ee80000300a00 */
[----:B------:R-:W3:Y:S01]  /*76480*/  LDL.LU.64 R6, [R1+0x10a8] ;  /* 0x0010a80001067983 */ /* 0x000ee20000300a00 */
[----:B0-----:R-:W-:Y:S02]  /*76490*/  IMAD.MOV.U32 R32, RZ, RZ, R2 ;  /* 0x000000ffff207224 */ /* 0x001fe400078e0002 */
[----:B------:R-:W-:-:S05]  /*764a0*/  IMAD.MOV.U32 R33, RZ, RZ, R0 ;  /* 0x000000ffff217224 */ /* 0x000fca00078e0000 */
[----:B------:R0:W-:Y:S04]  /*764b0*/  STL.64 [R1+0x6dc0], R32 ;  /* 0x006dc02001007387 */ /* 0x0001e80000100a00 */
[----:B0-----:R-:W3:Y:S04]  /*764c0*/  LDL.LU.64 R32, [R1+0xf0] ;  /* 0x0000f00001207983 */ /* 0x001ee80000300a00 */
[----:B------:R2:W-:Y:S01]  /*764d0*/  STL.64 [R1+0x6da0], R36 ;  /* 0x006da02401007387 */ /* 0x0005e20000100a00 */
[----:B------:R-:W-:Y:S02]  /*764e0*/  IMAD.MOV.U32 R18, RZ, RZ, R56 ;  /* 0x000000ffff127224 */ /* 0x000fe400078e0038 */
[----:B------:R-:W-:Y:S01]  /*764f0*/  IMAD.MOV.U32 R19, RZ, RZ, R57 ;  /* 0x000000ffff137224 */ /* 0x000fe200078e0039 */
[----:B--2---:R-:W-:-:S15]  /*76500*/  HMMA.16816.F32 R36, R44, R56, R40 ;  /* 0x000000382c24723c */ /* 0x004fde0000001828 */
[----:B------:R-:W-:-:S08]  /*76510*/  NOP ;  /* 0x0000000000007918 */ /* 0x000fd00000000000 */
[----:B------:R-:W-:Y:S04]  /*76520*/  STL.64 [R1+0x550], R36 ;  /* 0x0005502401007387 */ /* 0x000fe80000100a00 */
[----:B------:R-:W-:Y:S04]  /*76530*/  STL.64 [R1+0x558], R38 ;  /* 0x0005582601007387 */ /* 0x000fe80000100a00 */
[----:B------:R-:W2:Y:S01]  /*76540*/  LDL.LU.64 R56, [R1+0x70] ;  /* 0x0000700001387983 */ /* 0x000ea20000300a00 */
[----:B----4-:R-:W-:Y:S02]  /*76550*/  IMAD.MOV.U32 R41, RZ, RZ, R24 ;  /* 0x000000ffff297224 */ /* 0x010fe400078e0018 */
[----:B------:R-:W-:Y:S01]  /*76560*/  IMAD.MOV.U32 R40, RZ, RZ, R25 ;  /* 0x000000ffff287224 */ /* 0x000fe200078e0019 */
[C---:B---3--:R-:W-:Y:S01]  /*76570*/  HMMA.16816.F32 R4, R44.reuse, R28, R4 ;  /* 0x0000001c2c04723c */ /* 0x048fe20000001804 */
[----:B--2---:R-:W-:Y:S04]  /*76580*/  STL.64 [R1+0x6db8], R56 ;  /* 0x006db83801007387 */ /* 0x004fe80000100a00 */
[----:B------:R-:W-:Y:S04]  /*76590*/  STL.64 [R1+0x6d80], R18 ;  /* 0x006d801201007387 */ /* 0x000fe80000100a00 */
[----:B------:R0:W-:Y:S02]  /*765a0*/  STL.64 [R1+0x6d78], R16 ;  /* 0x006d781001007387 */ /* 0x0001e40000100a00 */
[----:B0-----:R-:W-:-:S15]  /*765b0*/  HMMA.16816.F32 R16, R44, R24, R20 ;  /* 0x000000182c10723c */ /* 0x001fde0000001814 */
[----:B------:R-:W-:-:S08]  /*765c0*/  NOP ;  /* 0x0000000000007918 */ /* 0x000fd00000000000 */
[----:B------:R-:W-:Y:S04]  /*765d0*/  STL.64 [R1+0x540], R16 ;  /* 0x0005401001007387 */ /* 0x000fe80000100a00 */
[----:B------:R-:W-:Y:S04]  /*765e0*/  STL.64 [R1+0x548], R18 ;  /* 0x0005481201007387 */ /* 0x000fe80000100a00 */
[----:B------:R0:W-:Y:S04]  /*765f0*/  STL.64 [R1+0x6dc8], R40 ;  /* 0x006dc82801007387 */ /* 0x0001e80000100a00 */
[----:B------:R1:W-:Y:S04]  /*76600*/  STL.64 [R1+0x530], R4 ;  /* 0x0005300401007387 */ /* 0x0003e80000100a00 */
[----:B------:R2:W-:Y:S04]  /*76610*/  STL.64 [R1+0x538], R6 ;  /* 0x0005380601007387 */ /* 0x0005e80000100a00 */
[----:B0-----:R-:W3:Y:S04]  /*76620*/  LDL.LU.64 R40, [R1+0x1070] ;  /* 0x0010700001287983 */ /* 0x001ee80000300a00 */
[----:B------:R-:W3:Y:S04]  /*76630*/  LDL.LU.64 R42, [R1+0x1078] ;  /* 0x00107800012a7983 */ /* 0x000ee80000300a00 */
[----:B------:R-:W4:Y:S04]  /*76640*/  LDL.LU.64 R56, [R1+0x1030] ;  /* 0x0010300001387983 */ /* 0x000f280000300a00 */
        /* <DEDUP_REMOVED lines=13> */
[----:B-1----:R-:W4:Y:S04]  /*76720*/  LDL.LU.64 R4, [R1+0xed0] ;  /* 0x000ed00001047983 */ /* 0x002f280000300a00 */
[----:B--2---:R-:W2:Y:S04]  /*76730*/  LDL.LU.64 R6, [R1+0xed8] ;  /* 0x000ed80001067983 */ /* 0x004ea80000300a00 */
[----:B------:R-:W2:Y:S01]  /*76740*/  LDL.LU.64 R20, [R1+0x60] ;  /* 0x0000600001147983 */ /* 0x000ea20000300a00 */
[----:B------:R-:W-:-:S03]  /*76750*/  IMAD.MOV.U32 R11, RZ, RZ, R32 ;  /* 0x000000ffff0b7224 */ /* 0x000fc600078e0020 */
[----:B------:R-:W2:Y:S01]  /*76760*/  LDL.LU.64 R28, [R1+0x50] ;  /* 0x00005000011c7983 */ /* 0x000ea20000300a00 */
[----:B------:R-:W-:Y:S01]  /*76770*/  IMAD.MOV.U32 R10, RZ, RZ, R33 ;  /* 0x000000ffff0a7224 */ /* 0x000fe200078e0021 */
[----:B---3--:R-:W-:-:S15]  /*76780*/  HMMA.16816.F32 R40, R44, R32, R40 ;  /* 0x000000202c28723c */ /* 0x008fde0000001828 */
[----:B------:R-:W-:-:S08]  /*76790*/  NOP ;  /* 0x0000000000007918 */ /* 0x000fd00000000000 */
[----:B------:R0:W-:Y:S04]  /*767a0*/  STL.64 [R1+0x520], R40 ;  /* 0x0005202801007387 */ /* 0x0001e80000100a00 */
[----:B------:R-:W-:Y:S04]  /*767b0*/  STL.64 [R1+0x528], R42 ;  /* 0x0005282a01007387 */ /* 0x000fe80000100a00 */
[----:B0-----:R-:W3:Y:S04]  /*767c0*/  LDL.LU.64 R40, [R1+0x6dc8] ;  /* 0x006dc80001287983 */ /* 0x001ee80000300a00 */
[----:B------:R-:W4:Y:S02]  /*767d0*/  LDL.LU.64 R32, [R1+0x6dc0] ;  /* 0x006dc00001207983 */ /* 0x000f240000300a00 */
[----:B----4-:R-:W-:Y:S02]  /*767e0*/  HMMA.16816.F32 R32, R44, R32, R56 ;  /* 0x000000202c20723c */ /* 0x010fe40000001838 */
[----:B------:R-:W4:-:S15]  /*767f0*/  LDL.LU.64 R56, [R1+0x6db8] ;  /* 0x006db80001387983 */ /* 0x000f1e0000300a00 */
[----:B------:R-:W-:-:S06]  /*76800*/  NOP ;  /* 0x0000000000007918 */ /* 0x000fcc0000000000 */
[----:B------:R0:W-:Y:S04]  /*76810*/  STL.64 [R1+0x510], R32 ;  /* 0x0005102001007387 */ /* 0x0001e80000100a00 */
[----:B------:R1:W-:Y:S04]  /*76820*/  STL.64 [R1+0x518], R34 ;  /* 0x0005182201007387 */ /* 0x0003e80000100a00 */
[----:B0-----:R-:W1:Y:S02]  /*76830*/  LDL.LU.64 R32, [R1+0x6db0] ;  /* 0x006db00001207983 */ /* 0x001e640000300a00 */
[----:B-1----:R-:W-:Y:S02]  /*76840*/  HMMA.16816.F32 R32, R44, R32, R52 ;  /* 0x000000202c20723c */ /* 0x002fe40000001834 */
[----:B------:R-:W2:-:S15]  /*76850*/  LDL.LU.64 R52, [R1+0x6da8] ;  /* 0x006da80001347983 */ /* 0x000e9e0000300a00 */
[----:B------:R-:W-:-:S06]  /*76860*/  NOP ;  /* 0x0000000000007918 */ /* 0x000fcc0000000000 */
[----:B------:R0:W-:Y:S04]  /*76870*/  STL.64 [R1+0x500], R32 ;  /* 0x0005002001007387 */ /* 0x0001e80000100a00 */
[----:B------:R1:W-:Y:S04]  /*76880*/  STL.64 [R1+0x508], R34 ;  /* 0x0005082201007387 */ /* 0x0003e80000100a00 */
[----:B0-----:R-:W4:Y:S04]  /*76890*/  LDL.LU.64 R32, [R1+0xe90] ;  /* 0x000e900001207983 */ /* 0x001f280000300a00 */
[----:B-1----:R-:W4:Y:S01]  /*768a0*/  LDL.LU.64 R34, [R1+0xe98] ;  /* 0x000e980001227983 */ /* 0x002f220000300a00 */
[----:B--2---:R-:W-:Y:S03]  /*768b0*/  HMMA.16816.F32 R52, R44, R52, R36 ;  /* 0x000000342c34723c */ /* 0x004fe60000001824 */
[----:B------:R-:W2:-:S15]  /*768c0*/  LDL.LU.64 R36, [R1+0x6da0] ;  /* 0x006da00001247983 */ /* 0x000e9e0000300a00 */
[----:B------:R-:W-:-:S05]  /*768d0*/  NOP ;  /* 0x0000000000007918 */ /* 0x000fca0000000000 */
[----:B------:R0:W-:Y:S04]  /*768e0*/  STL.64 [R1+0x4f0], R52 ;  /* 0x0004f03401007387 */ /* 0x0001e80000100a00 */
[----:B------:R1:W-:Y:S04]  /*768f0*/  STL.64 [R1+0x4f8], R54 ;  /* 0x0004f83601007387 */ /* 0x0003e80000100a00 */
[----:B0-----:R-:W1:Y:S02]  /*76900*/  LDL.LU.64 R52, [R1+0x6d98] ;  /* 0x006d980001347983 */ /* 0x001e640000300a00 */
[----:B-1----:R-:W-:Y:S02]  /*76910*/  HMMA.16816.F32 R52, R44, R52, R48 ;  /* 0x000000342c34723c */ /* 0x002fe40000001830 */
[----:B------:R-:W3:-:S15]  /*76920*/  LDL.LU.64 R48, [R1+0x6d90] ;  /* 0x006d900001307983 */ /* 0x000ede0000300a00 */
[----:B------:R-:W-:-:S06]  /*76930*/  NOP ;  /* 0x0000000000007918 */ /* 0x000fcc0000000000 */
[----:B------:R0:W-:Y:S04]  /*76940*/  STL.64 [R1+0x4e0], R52 ;  /* 0x0004e03401007387 */ /* 0x0001e80000100a00 */
[----:B------:R-:W-:Y:S04]  /*76950*/  STL.64 [R1+0x4e8], R54 ;  /* 0x0004e83601007387 */ /* 0x000fe80000100a00 */
[----:B0-----:R-:W3:Y:S01]  /*76960*/  LDL.LU.64 R52, [R1+0x6d88] ;  /* 0x006d880001347983 */ /* 0x001ee20000300a00 */
[C---:B--2---:R-:W-:Y:S06]  /*76970*/  HMMA.16816.F32 R4, R44.reuse, R36, R4 ;  /* 0x000000242c04723c */ /* 0x044fec0000001804 */
[C---:B----4-:R-:W-:Y:S06]  /*76980*/  HMMA.16816.F32 R32, R44.reuse, R56, R32 ;  /* 0x000000382c20723c */ /* 0x050fec0000001820 */
[C---:B---3--:R-:W-:Y:S06]  /*76990*/  HMMA.16816.F32 R16, R44.reuse, R48, R16 ;  /* 0x000000302c10723c */ /* 0x048fec0000001810 */
[----:B------:R-:W-:Y:S01]  /*769a0*/  MOV R2, R49 ;  /* 0x0000003100027202 */ /* 0x000fe20000000f00 */
[----:B------:R-:W-:Y:S01]  /*769b0*/  IMAD.MOV.U32 R38, RZ, RZ, R48 ;  /* 0x000000ffff267224 */ /* 0x000fe200078e0030 */
[----:B------:R-:W-:Y:S01]  /*769c0*/  HMMA.16816.F32 R24, R44, R52, R24 ;  /* 0x000000342c18723c */ /* 0x000fe20000001818 */
[----:B------:R-:W2:-:S15]  /*769d0*/  LDL.LU.64 R52, [R1+0x40] ;  /* 0x0000400001347983 */ /* 0x000e9e0000300a00 */
[----:B------:R-:W-:-:S07]  /*769e0*/  NOP ;  /* 0x0000000000007918 */ /* 0x000fce0000000000 */
[----:B------:R-:W-:Y:S04]  /*769f0*/  STL.64 [R1+0x4d0], R24 ;  /* 0x0004d01801007387 */ /* 0x000fe80000100a00 */
[----:B------:R-:W-:Y:S04]  /*76a00*/  STL.64 [R1+0x4d8], R26 ;  /* 0x0004d81a01007387 */ /* 0x000fe80000100a00 */
[----:B------:R0:W-:Y:S04]  /*76a10*/  STL.64 [R1+0x4c0], R16 ;  /* 0x0004c01001007387 */ /* 0x0001e80000100a00 */
[----:B------:R1:W-:Y:S04]  /*76a20*/  STL.64 [R1+0x4c8], R18 ;  /* 0x0004c81201007387 */ /* 0x0003e80000100a00 */
[----:B------:R-:W-:Y:S04]  /*76a30*/  STL [R1+0x6cb4], R2 ;  /* 0x006cb40201007387 */ /* 0x000fe80000100800 */
[----:B------:R-:W-:Y:S04]  /*76a40*/  STL [R1+0x6cb0], R38 ;  /* 0x006cb02601007387 */ /* 0x000fe80000100800 */
[----:B0-----:R-:W3:Y:S04]  /*76a50*/  LDL.LU.64 R16, [R1+0xe20] ;  /* 0x000e200001107983 */ /* 0x001ee80000300a00 */
[----:B-1----:R-:W3:Y:S04]  /*76a60*/  LDL.LU.64 R18, [R1+0xe28] ;  /* 0x000e280001127983 */ /* 0x002ee80000300a00 */
[----:B------:R0:W-:Y:S04]  /*76a70*/  STL.64 [R1+0x4b0], R4 ;  /* 0x0004b00401007387 */ /* 0x0001e80000100a00 */
[----:B------:R-:W-:Y:S04]  /*76a80*/  STL.64 [R1+0x4b8], R6 ;  /* 0x0004b80601007387 */ /* 0x000fe80000100a00 */
[----:B------:R-:W4:Y:S04]  /*76a90*/  LDL.LU.64 R48, [R1+0x30] ;  /* 0x0000300001307983 */ /* 0x000f280000300a00 */
[----:B------:R-:W4:Y:S04]  /*76aa0*/  LDL.LU.64 R24, [R1+0x20] ;  /* 0x0000200001187983 */ /* 0x000f280000300a00 */
[----:B0-----:R-:W4:Y:S04]  /*76ab0*/  LDL.LU.64 R4, [R1+0x10] ;  /* 0x0000100001047983 */ /* 0x001f280000300a00 */
[----:B------:R0:W-:Y:S04]  /*76ac0*/  STL.64 [R1+0x6c90], R36 ;  /* 0x006c902401007387 */ /* 0x0001e80000100a00 */
[----:B------:R1:W-:Y:S04]  /*76ad0*/  STL.64 [R1+0x4a0], R32 ;  /* 0x0004a02001007387 */ /* 0x0003e80000100a00 */
[----:B------:R1:W-:Y:S01]  /*76ae0*/  STL.64 [R1+0x4a8], R34 ;  /* 0x0004a82201007387 */ /* 0x0003e20000100a00 */
[----:B0-----:R-:W-:-:S02]  /*76af0*/  IMAD.MOV.U32 R36, RZ, RZ, R57 ;  /* 0x000000ffff247224 */ /* 0x001fc400078e0039 */
[----:B------:R-:W-:Y:S01]  /*76b00*/  IMAD.MOV.U32 R37, RZ, RZ, R56 ;  /* 0x000000ffff257224 */ /* 0x000fe200078e0038 */
[----:B-1----:R-:W2:Y:S04]  /*76b10*/  LDL.LU.64 R32, [R1+0xde0] ;  /* 0x000de00001207983 */ /* 0x002ea80000300a00 */
[----:B------:R-:W2:Y:S04]  /*76b20*/  LDL.LU.64 R34, [R1+0xde8] ;  /* 0x000de80001227983 */ /* 0x000ea80000300a00 */
[----:B------:R-:W4:Y:S04]  /*76b30*/  LDL.LU.64 R56, [R1] ;  /* 0x0000000001387983 */ /* 0x000f280000300a00 */
[----:B------:R-:W-:Y:S04]  /*76b40*/  STL [R1+0x6cc0], R36 ;  /* 0x006cc02401007387 */ /* 0x000fe80000100800 */
[----:B------:R0:W-:Y:S04]  /*76b50*/  STL [R1+0x6cbc], R37 ;  /* 0x006cbc2501007387 */ /* 0x0001e80000100800 */
[----:B0-----:R-:W2:Y:S04]  /*76b60*/  LDL.LU.64 R36, [R1+0xe50] ;  /* 0x000e500001247983 */ /* 0x001ea80000300a00 */
[----:B------:R-:W2:Y:S01]  /*76b70*/  LDL.LU.64 R38, [R1+0xe58] ;  /* 0x000e580001267983 */ /* 0x000ea20000300a00 */
[----:B------:R-:W-:-:S02]  /*76b80*/  IMAD.MOV.U32 R61, RZ, RZ, R20 ;  /* 0x000000ffff3d7224 */ /* 0x000fc400078e0014 */
[----:B------:R-:W-:Y:S02]  /*76b90*/  IMAD.MOV.U32 R60, RZ, RZ, R29 ;  /* 0x000000ffff3c7224 */ /* 0x000fe400078e001d */
[----:B------:R-:W-:Y:S01]  /*76ba0*/  IMAD.MOV.U32 R3, RZ, RZ, R28 ;  /* 0x000000ffff037224 */ /* 0x000fe200078e001c */
[C---:B---3--:R-:W-:Y:S06]  /*76bb0*/  HMMA.16816.F32 R16, R44.reuse, R28, R16 ;  /* 0x0000001c2c10723c */ /* 0x048fec0000001810 */
[C---:B--2---:R-:W-:Y:S06]  /*76bc0*/  HMMA.16816.F32 R36, R44.reuse, R20, R36 ;  /* 0x000000142c24723c */ /* 0x044fec0000001824 */
[----:B------:R-:W-:-:S15]  /*76bd0*/  HMMA.16816.F32 R32, R44, R52, R32 ;  /* 0x000000342c20723c */ /* 0x000fde0000001820 */
[----:B------:R-:W-:-:S02]  /*76be0*/  NOP ;  /* 0x0000000000007918 */ /* 0x000fc40000000000 */
[----:B------:R-:W-:Y:S04]  /*76bf0*/  STL.64 [R1+0x490], R36 ;  /* 0x0004902401007387 */ /* 0x000fe80000100a00 */
[----:B------:R0:W-:Y:S02]  /*76c00*/  STL.64 [R1+0x498], R38 ;  /* 0x0004982601007387 */ /* 0x0001e40000100a00 */
[----:B0-----:R-:W-:-:S05]  /*76c10*/  IMAD.MOV.U32 R39, RZ, RZ, R21 ;  /* 0x000000ffff277224 */ /* 0x001fca00078e0015 */
[----:B------:R-:W-:Y:S04]  /*76c20*/  STL [R1+0x6cc8], R39 ;  /* 0x006cc82701007387 */ /* 0x000fe80000100800 */
[----:B------:R-:W-:Y:S04]  /*76c30*/  STL [R1+0x6cc4], R61 ;  /* 0x006cc43d01007387 */ /* 0x000fe80000100800 */
[----:B------:R0:W-:Y:S04]  /*76c40*/  STL.64 [R1+0x480], R16 ;  /* 0x0004801001007387 */ /* 0x0001e80000100a00 */
[----:B------:R1:W-:Y:S04]  /*76c50*/  STL.64 [R1+0x488], R18 ;  /* 0x0004881201007387 */ /* 0x0003e80000100a00 */
[----:B0-----:R-:W2:Y:S04]  /*76c60*/  LDL.LU.64 R16, [R1+0xda0] ;  /* 0x000da00001107983 */ /* 0x001ea80000300a00 */
[----:B-1----:R-:W2:Y:S04]  /*76c70*/  LDL.LU.64 R18, [R1+0xda8] ;  /* 0x000da80001127983 */ /* 0x002ea80000300a00 */
[----:B------:R-:W3:Y:S04]  /*76c80*/  LDL.LU.64 R20, [R1+0xd70] ;  /* 0x000d700001147983 */ /* 0x000ee80000300a00 */
[----:B------:R-:W3:Y:S04]  /*76c90*/  LDL.LU.64 R22, [R1+0xd78] ;  /* 0x000d780001167983 */ /* 0x000ee80000300a00 */
[----:B------:R-:W3:Y:S04]  /*76ca0*/  LDL.LU.64 R28, [R1+0xd30] ;  /* 0x000d3000011c7983 */ /* 0x000ee80000300a00 */
[----:B------:R-:W3:Y:S04]  /*76cb0*/  LDL.LU.64 R30, [R1+0xd38] ;  /* 0x000d3800011e7983 */ /* 0x000ee80000300a00 */
[----:B------:R-:W-:Y:S04]  /*76cc0*/  STL [R1+0x6cd0], R60 ;  /* 0x006cd03c01007387 */ /* 0x000fe80000100800 */
[----:B------:R-:W-:Y:S04]  /*76cd0*/  STL [R1+0x6ccc], R3 ;  /* 0x006ccc0301007387 */ /* 0x000fe80000100800 */
[----:B------:R0:W-:Y:S04]  /*76ce0*/  STL.64 [R1+0x470], R32 ;  /* 0x0004702001007387 */ /* 0x0001e80000100a00 */
[----:B------:R1:W-:Y:S04]  /*76cf0*/  STL.64 [R1+0x478], R34 ;  /* 0x0004782201007387 */ /* 0x0003e80000100a00 */
[----:B0-----:R-:W3:Y:S04]  /*76d00*/  LDL.LU.64 R32, [R1+0xcf0] ;  /* 0x000cf00001207983 */ /* 0x001ee80000300a00 */
[----:B-1----:R-:W3:Y:S01]  /*76d10*/  LDL.LU.64 R34, [R1+0xcf8] ;  /* 0x000cf80001227983 */ /* 0x002ee20000300a00 */
[----:B------:R-:W-:-:S02]  /*76d20*/  IMAD.MOV.U32 R2, RZ, RZ, R52 ;  /* 0x000000ffff027224 */ /* 0x000fc400078e0034 */
[----:B------:R-:W-:Y:S02]  /*76d30*/  IMAD.MOV.U32 R38, RZ, RZ, R53 ;  /* 0x000000ffff267224 */ /* 0x000fe400078e0035 */
[----:B------:R-:W3:Y:S04]  /*76d40*/  LDL.LU.64 R52, [R1+0xcc0] ;  /* 0x000cc00001347983 */ /* 0x000ee80000300a00 */
[----:B------:R-:W3:Y:S04]  /*76d50*/  LDL.LU.64 R54, [R1+0xcc8] ;  /* 0x000cc80001367983 */ /* 0x000ee80000300a00 */
[----:B------:R0:W-:Y:S01]  /*76d60*/  STL [R1+0x6cd4], R2 ;  /* 0x006cd40201007387 */ /* 0x0001e20000100800 */
[----:B----4-:R-:W-:-:S02]  /*76d70*/  IMAD.MOV.U32 R37, RZ, RZ, R48 ;  /* 0x000000ffff257224 */ /* 0x010fc400078e0030 */
[----:B------:R-:W-:Y:S02]  /*76d80*/  IMAD.MOV.U32 R0, RZ, RZ, R49 ;  /* 0x000000ffff007224 */ /* 0x000fe400078e0031 */
[----:B------:R-:W-:Y:S02]  /*76d90*/  IMAD.MOV.U32 R61, RZ, RZ, R24 ;  /* 0x000000ffff3d7224 */ /* 0x000fe400078e0018 */
[----:B------:R-:W-:Y:S02]  /*76da0*/  IMAD.MOV.U32 R36, RZ, RZ, R25 ;  /* 0x000000ffff247224 */ /* 0x000fe400078e0019 */
[----:B------:R-:W-:Y:S02]  /*76db0*/  IMAD.MOV.U32 R3, RZ, RZ, R4 ;  /* 0x000000ffff037224 */ /* 0x000fe400078e0004 */
[----:B------:R-:W-:Y:S02]  /*76dc0*/  IMAD.MOV.U32 R39, RZ, RZ, R5 ;  /* 0x000000ffff277224 */ /* 0x000fe400078e0005 */
[----:B0-----:R-:W-:-:S02]  /*76dd0*/  IMAD.MOV.U32 R2, RZ, RZ, R56 ;  /* 0x000000ffff027224 */ /* 0x001fc400078e0038 */
[----:B------:R-:W-:Y:S01]  /*76de0*/  IMAD.MOV.U32 R60, RZ, RZ, R57 ;  /* 0x000000ffff3c7224 */ /* 0x000fe200078e0039 */
[C---:B--2---:R-:W-:Y:S06]  /*76df0*/  HMMA.16816.F32 R16, R44.reuse, R48, R16 ;  /* 0x000000302c10723c */ /* 0x044fec0000001810 */
[C---:B---3--:R-:W-:Y:S06]  /*76e00*/  HMMA.16816.F32 R20, R44.reuse, R24, R20 ;  /* 0x000000182c14723c */ /* 0x048fec0000001814 */
[C---:B------:R-:W-:Y:S11]  /*76e10*/  HMMA.16816.F32 R28, R44.reuse, R4, R28 ;  /* 0x000000042c1c723c */ /* 0x040ff6000000181c */
[----:B------:R-:W-:Y:S04]  /*76e20*/  STL.64 [R1+0x460], R16 ;  /* 0x0004601001007387 */ /* 0x000fe80000100a00 */
[----:B------:R0:W-:Y:S04]  /*76e30*/  STL.64 [R1+0x468], R18 ;  /* 0x0004681201007387 */ /* 0x0001e80000100a00 */
[----:B0-----:R-:W2:Y:S04]  /*76e40*/  LDL.LU.64 R18, [R1+0x6d80] ;  /* 0x006d800001127983 */ /* 0x001ea80000300a00 */
[----:B------:R-:W3:Y:S01]  /*76e50*/  LDL.LU.64 R16, [R1+0x6d78] ;  /* 0x006d780001107983 */ /* 0x000ee20000300a00 */
[C---:B------:R-:W-:Y:S03]  /*76e60*/  HMMA.16816.F32 R32, R44.reuse, R56, R32 ;  /* 0x000000382c20723c */ /* 0x040fe60000001820 */
[----:B------:R-:W4:Y:S04]  /*76e70*/  LDL.LU.64 R48, [R1+0xc80] ;  /* 0x000c800001307983 */ /* 0x000f280000300a00 */
[----:B------:R-:W4:Y:S04]  /*76e80*/  LDL.LU.64 R50, [R1+0xc88] ;  /* 0x000c880001327983 */ /* 0x000f280000300a00 */
[----:B------:R-:W-:Y:S04]  /*76e90*/  STL.64 [R1+0x450], R20 ;  /* 0x0004501401007387 */ /* 0x000fe80000100a00 */
[----:B------:R0:W-:Y:S04]  /*76ea0*/  STL.64 [R1+0x458], R22 ;  /* 0x0004581601007387 */ /* 0x0001e80000100a00 */
[----:B0-----:R-:W3:Y:S04]  /*76eb0*/  LDL.LU.64 R22, [R1+0x6d70] ;  /* 0x006d700001167983 */ /* 0x001ee80000300a00 */
[----:B------:R-:W3:Y:S04]  /*76ec0*/  LDL.LU.64 R20, [R1+0x6d68] ;  /* 0x006d680001147983 */ /* 0x000ee80000300a00 */
[----:B------:R-:W3:Y:S04]  /*76ed0*/  LDL.LU.64 R26, [R1+0x6d60] ;  /* 0x006d6000011a7983 */ /* 0x000ee80000300a00 */
[----:B------:R-:W3:Y:S04]  /*76ee0*/  LDL.LU.64 R24, [R1+0x6d58] ;  /* 0x006d580001187983 */ /* 0x000ee80000300a00 */
[----:B------:R-:W-:Y:S04]  /*76ef0*/  STL.64 [R1+0x440], R28 ;  /* 0x0004401c01007387 */ /* 0x000fe80000100a00 */
[----:B------:R0:W-:Y:S04]  /*76f00*/  STL.64 [R1+0x448], R30 ;  /* 0x0004481e01007387 */ /* 0x0001e80000100a00 */
[----:B0-----:R-:W3:Y:S04]  /*76f10*/  LDL.LU.64 R30, [R1+0x6d50] ;  /* 0x006d5000011e7983 */ /* 0x001ee80000300a00 */
[----:B------:R-:W2:Y:S04]  /*76f20*/  LDL.LU.64 R28, [R1+0x6d48] ;  /* 0x006d4800011c7983 */ /* 0x000ea80000300a00 */
[----:B------:R-:W3:Y:S04]  /*76f30*/  LDL.LU.64 R4, [R1+0xc10] ;  /* 0x000c100001047983 */ /* 0x000ee80000300a00 */
[----:B------:R-:W3:Y:S04]  /*76f40*/  LDL.LU.64 R6, [R1+0xc18] ;  /* 0x000c180001067983 */ /* 0x000ee80000300a00 */
[----:B------:R-:W-:Y:S04]  /*76f50*/  STL.64 [R1+0x430], R32 ;  /* 0x0004302001007387 */ /* 0x000fe80000100a00 */
[----:B------:R0:W-:Y:S04]  /*76f60*/  STL.64 [R1+0x438], R34 ;  /* 0x0004382201007387 */ /* 0x0001e80000100a00 */
[----:B0-----:R-:W2:Y:S04]  /*76f70*/  LDL.LU.64 R34, [R1+0x6d40] ;  /* 0x006d400001227983 */ /* 0x001ea80000300a00 */
[----:B------:R-:W3:Y:S04]  /*76f80*/  LDL.LU.64 R32, [R1+0x6d38] ;  /* 0x006d380001207983 */ /* 0x000ee80000300a00 */
[----:B------:R-:W4:Y:S04]  /*76f90*/  LDL.LU.64 R58, [R1+0x6d30] ;  /* 0x006d3000013a7983 */ /* 0x000f280000300a00 */
        /* <DEDUP_REMOVED lines=13> */
[----:B------:R-:W-:Y:S04]  /*77070*/  STL.64 [R1+0x410], R48 ;  /* 0x0004103001007387 */ /* 0x000fe80000100a00 */
[----:B------:R0:W-:Y:S04]  /*77080*/  STL.64 [R1+0x418], R50 ;  /* 0x0004183201007387 */ /* 0x0001e80000100a00 */
[----:B0-----:R-:W3:Y:S04]  /*77090*/  LDL.LU.64 R50, [R1+0x6d10] ;  /* 0x006d100001327983 */ /* 0x001ee80000300a00 */
[----:B------:R-:W4:Y:S04]  /*770a0*/  LDL.LU.64 R48, [R1+0x6d08] ;  /* 0x006d080001307983 */ /* 0x000f280000300a00 */
[----:B--2---:R-:W-:Y:S04]  /*770b0*/  STL.64 [R1+0x6bb8], R54 ;  /* 0x006bb83601007387 */ /* 0x004fe80000100a00 */
[----:B------:R0:W-:Y:S04]  /*770c0*/  STL.64 [R1+0x6bb0], R52 ;  /* 0x006bb03401007387 */ /* 0x0001e80000100a00 */
[----:B0-----:R-:W2:Y:S04]  /*770d0*/  LDL.LU.64 R52, [R1+0xc40] ;  /* 0x000c400001347983 */ /* 0x001ea80000300a00 */
[----:B------:R-:W2:Y:S04]  /*770e0*/  LDL.LU.64 R54, [R1+0xc48] ;  /* 0x000c480001367983 */ /* 0x000ea80000300a00 */
[----:B---3--:R-:W-:Y:S04]  /*770f0*/  STL.64 [R1+0x6ba8], R50 ;  /* 0x006ba83201007387 */ /* 0x008fe80000100a00 */
[----:B----4-:R0:W-:Y:S01]  /*77100*/  STL.64 [R1+0x6ba0], R48 ;  /* 0x006ba03001007387 */ /* 0x0101e20000100a00 */
[C---:B--2---:R-:W-:Y:S06]  /*77110*/  HMMA.16816.F32 R52, R44.reuse, R48, R52 ;  /* 0x000000302c34723c */ /* 0x044fec0000001834 */
[----:B0-----:R-:W-:-:S15]  /*77120*/  HMMA.16816.F32 R48, R44, R32, R4 ;  /* 0x000000202c30723c */ /* 0x001fde0000001804 */
[----:B------:R-:W-:-:S02]  /*77130*/  NOP ;  /* 0x0000000000007918 */ /* 0x000fc40000000000 */
[----:B------:R-:W-:Y:S04]  /*77140*/  STL.64 [R1+0x400], R52 ;  /* 0x0004003401007387 */ /* 0x000fe80000100a00 */
[----:B------:R0:W-:Y:S04]  /*77150*/  STL.64 [R1+0x408], R54 ;  /* 0x0004083601007387 */ /* 0x0001e80000100a00 */
[----:B------:R-:W2:Y:S04]  /*77160*/  LDL.LU.64 R4, [R1+0xb20] ;  /* 0x000b200001047983 */ /* 0x000ea80000300a00 */
[----:B------:R-:W2:Y:S01]  /*77170*/  LDL.LU.64 R6, [R1+0xb28] ;  /* 0x000b280001067983 */ /* 0x000ea20000300a00 */
[----:B0-----:R-:W-:Y:S03]  /*77180*/  HMMA.16816.F32 R52, R44, R28, R56 ;  /* 0x0000001c2c34723c */ /* 0x001fe60000001838 */
[----:B------:R-:W-:Y:S04]  /*77190*/  STL.64 [R1+0x3f0], R48 ;  /* 0x0003f03001007387 */ /* 0x000fe80000100a00 */
[----:B------:R-:W-:Y:S04]  /*771a0*/  STL.64 [R1+0x3f8], R50 ;  /* 0x0003f83201007387 */ /* 0x000fe80000100a00 */
[----:B------:R-:W-:Y:S04]  /*771b0*/  STL.64 [R1+0x6b98], R34 ;  /* 0x006b982201007387 */ /* 0x000fe80000100a00 */
[----:B------:R0:W-:Y:S01]  /*771c0*/  STL.64 [R1+0x6b90], R32 ;  /* 0x006b902001007387 */ /* 0x0001e20000100a00 */
[----:B------:R-:W-:Y:S01]  /*771d0*/  IMAD.MOV.U32 R56, RZ, RZ, R41 ;  /* 0x000000ffff387224 */ /* 0x000fe200078e0029 */
[----:B------:R-:W-:-:S02]  /*771e0*/  MOV R57, R40 ;  /* 0x0000002800397202 */ /* 0x000fc40000000f00 */
[----:B0-----:R-:W3:Y:S04]  /*771f0*/  LDL.LU.64 R32, [R1+0xb60] ;  /* 0x000b600001207983 */ /* 0x001ee80000300a00 */
[----:B------:R-:W3:Y:S04]  /*77200*/  LDL.LU.64 R34, [R1+0xb68] ;  /* 0x000b680001227983 */ /* 0x000ee80000300a00 */
[----:B------:R-:W4:Y:S04]  /*77210*/  LDL.LU.64 R48, [R1+0x130] ;  /* 0x0001300001307983 */ /* 0x000f280000300a00 */
[----:B------:R0:W-:Y:S04]  /*77220*/  STL.64 [R1+0x3e0], R52 ;  /* 0x0003e03401007387 */ /* 0x0001e80000100a00 */
[----:B------:R-:W-:Y:S04]  /*77230*/  STL.64 [R1+0x3e8], R54 ;  /* 0x0003e83601007387 */ /* 0x000fe80000100a00 */
[----:B------:R-:W4:Y:S04]  /*77240*/  LDL.LU.64 R40, [R1+0xae0] ;  /* 0x000ae00001287983 */ /* 0x000f280000300a00 */
[----:B------:R-:W4:Y:S01]  /*77250*/  LDL.LU.64 R42, [R1+0xae8] ;  /* 0x000ae800012a7983 */ /* 0x000f220000300a00 */
[----:B0-----:R-:W-:-:S02]  /*77260*/  IMAD.MOV.U32 R52, RZ, RZ, R18 ;  /* 0x000000ffff347224 */ /* 0x001fc400078e0012 */
[----:B------:R-:W-:Y:S01]  /*77270*/  IMAD.MOV.U32 R53, RZ, RZ, R19 ;  /* 0x000000ffff357224 */ /* 0x000fe200078e0013 */
[----:B------:R-:W4:Y:S04]  /*77280*/  LDL.LU R18, [R1+0x6d04] ;  /* 0x006d040001127983 */ /* 0x000f280000300800 */
[----:B------:R-:W4:Y:S04]  /*77290*/  LDL.LU R19, [R1+0x6d00] ;  /* 0x006d000001137983 */ /* 0x000f280000300800 */
[----:B------:R-:W-:Y:S04]  /*772a0*/  STL.64 [R1+0x6b88], R30 ;  /* 0x006b881e01007387 */ /* 0x000fe80000100a00 */
[----:B------:R0:W-:Y:S04]  /*772b0*/  STL.64 [R1+0x6b80], R28 ;  /* 0x006b801c01007387 */ /* 0x0001e80000100a00 */
[----:B0-----:R-:W2:Y:S04]  /*772c0*/  LDL.LU.64 R28, [R1+0xb90] ;  /* 0x000b9000011c7983 */ /* 0x001ea80000300a00 */
[----:B------:R-:W2:Y:S04]  /*772d0*/  LDL.LU.64 R30, [R1+0xb98] ;  /* 0x000b9800011e7983 */ /* 0x000ea80000300a00 */
[----:B------:R-:W-:Y:S04]  /*772e0*/  STL.64 [R1+0x6b78], R26 ;  /* 0x006b781a01007387 */ /* 0x000fe80000100a00 */
[----:B------:R3:W-:Y:S01]  /*772f0*/  STL.64 [R1+0x6b70], R24 ;  /* 0x006b701801007387 */ /* 0x0007e20000100a00 */
[C---:B--2---:R-:W-:Y:S06]  /*77300*/  HMMA.16816.F32 R28, R44.reuse, R24, R28 ;  /* 0x000000182c1c723c */ /* 0x044fec000000181c */
[----:B---3--:R-:W-:-:S15]  /*77310*/  HMMA.16816.F32 R24, R44, R20, R32 ;  /* 0x000000142c18723c */ /* 0x008fde0000001820 */
[----:B------:R-:W-:-:S02]  /*77320*/  NOP ;  /* 0x0000000000007918 */ /* 0x000fc40000000000 */
[----:B------:R-:W-:Y:S04]  /*77330*/  STL.64 [R1+0x3d0], R28 ;  /* 0x0003d01c01007387 */ /* 0x000fe80000100a00 */
[----:B------:R-:W-:Y:S04]  /*77340*/  STL.64 [R1+0x3d8], R30 ;  /* 0x0003d81e01007387 */ /* 0x000fe80000100a00 */
[----:B------:R-:W-:Y:S04]  /*77350*/  STL.64 [R1+0x6bd8], R22 ;  /* 0x006bd81601007387 */ /* 0x000fe80000100a00 */
[----:B------:R0:W-:Y:S02]  /*77360*/  STL.64 [R1+0x6bd0], R20 ;  /* 0x006bd01401007387 */ /* 0x0001e40000100a00 */
[C---:B0-----:R-:W-:Y:S02]  /*77370*/  HMMA.16816.F32 R20, R44.reuse, R16, R4 ;  /* 0x000000102c14723c */ /* 0x041fe40000001804 */
[----:B------:R-:W-:Y:S04]  /*77380*/  STL.64 [R1+0x3c0], R24 ;  /* 0x0003c01801007387 */ /* 0x000fe80000100a00 */
[----:B------:R-:W-:Y:S04]  /*77390*/  STL.64 [R1+0x3c8], R26 ;  /* 0x0003c81a01007387 */ /* 0x000fe80000100a00 */
[----:B------:R-:W2:Y:S04]  /*773a0*/  LDL.LU.64 R4, [R1+0xab0] ;  /* 0x000ab00001047983 */ /* 0x000ea80000300a00 */
[----:B------:R-:W2:Y:S09]  /*773b0*/  LDL.LU.64 R6, [R1+0xab8] ;  /* 0x000ab80001067983 */ /* 0x000eb20000300a00 */
[----:B------:R-:W-:Y:S04]  /*773c0*/  STL.64 [R1+0x3b0], R20 ;  /* 0x0003b01401007387 */ /* 0x000fe80000100a00 */
[----:B------:R-:W-:Y:S04]  /*773d0*/  STL.64 [R1+0x3b8], R22 ;  /* 0x0003b81601007387 */ /* 0x000fe80000100a00 */
[----:B------:R-:W3:Y:S04]  /*773e0*/  LDL.LU.64 R32, [R1+0xa00] ;  /* 0x000a000001207983 */ /* 0x000ee80000300a00 */
[----:B------:R-:W3:Y:S04]  /*773f0*/  LDL.LU.64 R34, [R1+0xa08] ;  /* 0x000a080001227983 */ /* 0x000ee80000300a00 */
[----:B----4-:R-:W-:Y:S04]  /*77400*/  STL.64 [R1+0x6be8], R18 ;  /* 0x006be81201007387 */ /* 0x010fe80000100a00 */
[----:B------:R0:W-:Y:S02]  /*77410*/  STL.64 [R1+0x6be0], R16 ;  /* 0x006be01001007387 */ /* 0x0001e40000100a00 */
[----:B0-----:R-:W-:Y:S02]  /*77420*/  HMMA.16816.F32 R16, R44, R12, R40 ;  /* 0x0000000c2c10723c */ /* 0x001fe40000001828 */
[----:B------:R-:W4:Y:S04]  /*77430*/  LDL.LU.64 R40, [R1+0xa60] ;  /* 0x000a600001287983 */ /* 0x000f280000300a00 */
[----:B------:R-:W4:-:S15]  /*77440*/  LDL.LU.64 R42, [R1+0xa68] ;  /* 0x000a6800012a7983 */ /* 0x000f1e0000300a00 */
[----:B------:R-:W-:-:S02]  /*77450*/  NOP ;  /* 0x0000000000007918 */ /* 0x000fc40000000000 */
[----:B------:R0:W-:Y:S04]  /*77460*/  STL.64 [R1+0x3a0], R16 ;  /* 0x0003a01001007387 */ /* 0x0001e80000100a00 */
[----:B------:R-:W-:Y:S01]  /*77470*/  STL.64 [R1+0x3a8], R18 ;  /* 0x0003a81201007387 */ /* 0x000fe20000100a00 */
[----:B0-----:R-:W-:-:S03]  /*77480*/  IMAD.MOV.U32 R16, RZ, RZ, R14 ;  /* 0x000000ffff107224 */ /* 0x001fc600078e000e */
[----:B------:R-:W3:Y:S01]  /*77490*/  LDL.LU R14, [R1+0x6cfc] ;  /* 0x006cfc00010e7983 */ /* 0x000ee20000300800 */
[----:B------:R-:W-:-:S03]  /*774a0*/  IMAD.MOV.U32 R17, RZ, RZ, R9 ;  /* 0x000000ffff117224 */ /* 0x000fc600078e0009 */
[----:B------:R-:W2:Y:S01]  /*774b0*/  LDL.LU R9, [R1+0x6cf8] ;  /* 0x006cf80001097983 */ /* 0x000ea20000300800 */
[----:B------:R-:W-:-:S03]  /*774c0*/  IMAD.MOV.U32 R20, RZ, RZ, R11 ;  /* 0x000000ffff147224 */ /* 0x000fc600078e000b */
[----:B------:R-:W4:Y:S01]  /*774d0*/  LDL.LU.64 R28, [R1+0x10d0] ;  /* 0x0010d000011c7983 */ /* 0x000f220000300a00 */
[----:B------:R-:W-:-:S03]  /*774e0*/  IMAD.MOV.U32 R21, RZ, RZ, R10 ;  /* 0x000000ffff157224 */ /* 0x000fc600078e000a */
[----:B------:R-:W4:Y:S04]  /*774f0*/  LDL.LU.64 R30, [R1+0x10d8] ;  /* 0x0010d800011e7983 */ /* 0x000f280000300a00 */
[----:B------:R-:W4:Y:S04]  /*77500*/  LDL.LU.64 R24, [R1+0x1060] ;  /* 0x0010600001187983 */ /* 0x000f280000300a00 */
[----:B------:R-:W4:Y:S04]  /*77510*/  LDL.LU.64 R26, [R1+0x1068] ;  /* 0x00106800011a7983 */ /* 0x000f280000300a00 */
[----:B------:R-:W4:Y:S04]  /*77520*/  LDL.LU R11, [R1+0x6cf4] ;  /* 0x006cf400010b7983 */ /* 0x000f280000300800 */
[----:B------:R-:W4:Y:S01]  /*77530*/  LDL.LU R10, [R1+0x6cf0] ;  /* 0x006cf000010a7983 */ /* 0x000f220000300800 */
[C---:B--2---:R-:W-:Y:S03]  /*77540*/  HMMA.16816.F32 R4, R44.reuse, R8, R4 ;  /* 0x000000082c04723c */ /* 0x044fe60000001804 */
[----:B---3--:R-:W-:Y:S04]  /*77550*/  STL.64 [R1+0x6bf8], R14 ;  /* 0x006bf80e01007387 */ /* 0x008fe80000100a00 */
[----:B------:R0:W-:Y:S04]  /*77560*/  STL.64 [R1+0x6bf0], R12 ;  /* 0x006bf00c01007387 */ /* 0x0001e80000100a00 */
[----:B0-----:R-:W2:Y:S04]  /*77570*/  LDL R12, [R1+0x140] ;  /* 0x00014000010c7983 */ /* 0x001ea80000100800 */
[----:B------:R-:W2:Y:S08]  /*77580*/  LDL R13, [R1+0x144] ;  /* 0x00014400010d7983 */ /* 0x000eb00000100800 */
[----:B------:R0:W-:Y:S04]  /*77590*/  STL.64 [R1+0x390], R4 ;  /* 0x0003900401007387 */ /* 0x0001e80000100a00 */
[----:B------:R-:W-:Y:S04]  /*775a0*/  STL.64 [R1+0x398], R6 ;  /* 0x0003980601007387 */ /* 0x000fe80000100a00 */
[----:B0-----:R-:W3:Y:S04]  /*775b0*/  LDL.LU.64 R4, [R1+0x6ce8] ;  /* 0x006ce80001047983 */ /* 0x001ee80000300a00 */
[----:B----4-:R-:W-:Y:S04]  /*775c0*/  STL.64 [R1+0x6c08], R10 ;  /* 0x006c080a01007387 */ /* 0x010fe80000100a00 */
[----:B------:R0:W-:Y:S04]  /*775d0*/  STL.64 [R1+0x6c00], R8 ;  /* 0x006c000801007387 */ /* 0x0001e80000100a00 */
[----:B0-----:R-:W2:Y:S04]  /*775e0*/  LDL.LU.64 R8, [R1+0xa30] ;  /* 0x000a300001087983 */ /* 0x001ea80000300a00 */
[----:B------:R-:W2:Y:S01]  /*775f0*/  LDL.LU.64 R10, [R1+0xa38] ;  /* 0x000a3800010a7983 */ /* 0x000ea20000300a00 */
[----:B---3--:R-:W-:-:S15]  /*77600*/  HMMA.16816.F32 R40, R44, R4, R40 ;  /* 0x000000042c28723c */ /* 0x008fde0000001828 */
[----:B------:R-:W-:-:S08]  /*77610*/  NOP ;  /* 0x0000000000007918 */ /* 0x000fd00000000000 */
[----:B------:R-:W-:Y:S04]  /*77620*/  STL.64 [R1+0x380], R40 ;  /* 0x0003802801007387 */ /* 0x000fe80000100a00 */
[----:B------:R0:W-:Y:S04]  /*77630*/  STL.64 [R1+0x388], R42 ;  /* 0x0003882a01007387 */ /* 0x0001e80000100a00 */
[----:B0-----:R-:W3:Y:S04]  /*77640*/  LDL.LU.64 R42, [R1+0x6ce0] ;  /* 0x006ce000012a7983 */ /* 0x001ee80000300a00 */
[----:B------:R-:W3:Y:S01]  /*77650*/  LDL.LU.64 R40, [R1+0x6cd8] ;  /* 0x006cd80001287983 */ /* 0x000ee20000300a00 */
[C---:B--2---:R-:W-:Y:S06]  /*77660*/  HMMA.16816.F32 R12, R44.reuse, R12, R8 ;  /* 0x0000000c2c0c723c */ /* 0x044fec0000001808 */
[----:B------:R-:W-:Y:S06]  /*77670*/  HMMA.16816.F32 R8, R44, R48, R32 ;  /* 0x000000302c08723c */ /* 0x000fec0000001820 */
[----:B------:R-:W-:-:S02]  /*77680*/  IMAD.MOV.U32 R6, RZ, RZ, R48 ;  /* 0x000000ffff067224 */ /* 0x000fc400078e0030 */
[----:B------:R-:W-:-:S09]  /*77690*/  IMAD.MOV.U32 R7, RZ, RZ, R49 ;  /* 0x000000ffff077224 */ /* 0x000fd200078e0031 */
[----:B------:R-:W-:Y:S04]  /*776a0*/  STL.64 [R1+0x370], R12 ;  /* 0x0003700c01007387 */ /* 0x000fe80000100a00 */
[----:B------:R-:W-:Y:S04]  /*776b0*/  STL.64 [R1+0x378], R14 ;  /* 0x0003780e01007387 */ /* 0x000fe80000100a00 */
[----:B------:R0:W-:Y:S04]  /*776c0*/  STL.64 [R1+0x330], R8 ;  /* 0x0003300801007387 */ /* 0x0001e80000100a00 */
[----:B------:R1:W-:Y:S04]  /*776d0*/  STL.64 [R1+0x338], R10 ;  /* 0x0003380a01007387 */ /* 0x0003e80000100a00 */
[----:B------:R-:W-:Y:S04]  /*776e0*/  STL.64 [R1+0x6c18], R6 ;  /* 0x006c180601007387 */ /* 0x000fe80000100a00 */
[----:B------:R3:W-:Y:S04]  /*776f0*/  STL.64 [R1+0x6c10], R4 ;  /* 0x006c100401007387 */ /* 0x0007e80000100a00 */
[----:B0-----:R-:W2:Y:S04]  /*77700*/  LDL.LU.64 R8, [R1+0x1010] ;  /* 0x0010100001087983 */ /* 0x001ea80000300a00 */
[----:B-1----:R-:W2:Y:S01]  /*77710*/  LDL.LU.64 R10, [R1+0x1018] ;  /* 0x00101800010a7983 */ /* 0x002ea20000300a00 */
[----:B---3--:R-:W-:-:S15]  /*77720*/  HMMA.16816.F32 R4, R40, R52, R28 ;  /* 0x000000342804723c */ /* 0x008fde000000181c */
[----:B------:R-:W-:-:S08]  /*77730*/  NOP ;  /* 0x0000000000007918 */ /* 0x000fd00000000000 */
[----:B------:R0:W-:Y:S04]  /*77740*/  STL.64 [R1+0x320], R4 ;  /* 0x0003200401007387 */ /* 0x0001e80000100a00 */
[----:B------:R1:W-:Y:S04]  /*77750*/  STL.64 [R1+0x328], R6 ;  /* 0x0003280601007387 */ /* 0x0003e80000100a00 */
[----:B0-----:R-:W3:Y:S04]  /*77760*/  LDL.LU.64 R4, [R1+0xfb0] ;  /* 0x000fb00001047983 */ /* 0x001ee80000300a00 */
[----:B-1----:R-:W3:Y:S01]  /*77770*/  LDL.LU.64 R6, [R1+0xfb8] ;  /* 0x000fb80001067983 */ /* 0x002ee20000300a00 */
[C---:B------:R-:W-:Y:S06]  /*77780*/  HMMA.16816.F32 R12, R40.reuse, R56, R24 ;  /* 0x00000038280c723c */ /* 0x040fec0000001818 */
[----:B--2---:R-:W-:Y:S01]  /*77790*/  HMMA.16816.F32 R8, R40, R16, R8 ;  /* 0x000000102808723c */ /* 0x004fe20000001808 */
[----:B------:R-:W-:-:S02]  /*777a0*/  IMAD.MOV.U32 R56, RZ, RZ, R2 ;  /* 0x000000ffff387224 */ /* 0x000fc400078e0002 */
[----:B------:R-:W-:-:S14]  /*777b0*/  IMAD.MOV.U32 R57, RZ, RZ, R60 ;  /* 0x000000ffff397224 */ /* 0x000fdc00078e003c */
[----:B------:R-:W-:Y:S04]  /*777c0*/  STL.64 [R1+0x310], R12 ;  /* 0x0003100c01007387 */ /* 0x000fe80000100a00 */
[----:B------:R-:W-:Y:S04]  /*777d0*/  STL.64 [R1+0x318], R14 ;  /* 0x0003180e01007387 */ /* 0x000fe80000100a00 */
[----:B------:R-:W2:Y:S04]  /*777e0*/  LDL.LU R52, [R1+0xa0] ;  /* 0x0000a00001347983 */ /* 0x000ea80000300800 */
[----:B------:R-:W2:Y:S04]  /*777f0*/  LDL.LU R53, [R1+0xa4] ;  /* 0x0000a40001357983 */ /* 0x000ea80000300800 */
[----:B------:R-:W4:Y:S04]  /*77800*/  LDL.LU R2, [R1+0x6cd4] ;  /* 0x006cd40001027983 */ /* 0x000f280000300800 */
[----:B------:R-:W2:Y:S04]  /*77810*/  LDL.LU R60, [R1+0x6cd0] ;  /* 0x006cd000013c7983 */ /* 0x000ea80000300800 */
[----:B------:R-:W2:Y:S04]  /*77820*/  LDL.LU R48, [R1+0xb0] ;  /* 0x0000b00001307983 */ /* 0x000ea80000300800 */
[----:B------:R-:W2:Y:S04]  /*77830*/  LDL.LU R49, [R1+0xb4] ;  /* 0x0000b40001317983 */ /* 0x000ea80000300800 */
[----:B------:R-:W2:Y:S04]  /*77840*/  LDL.LU R24, [R1+0xe0] ;  /* 0x0000e00001187983 */ /* 0x000ea80000300800 */
[----:B------:R-:W2:Y:S04]  /*77850*/  LDL.LU R25, [R1+0xe4] ;  /* 0x0000e40001197983 */ /* 0x000ea80000300800 */
[----:B------:R-:W2:Y:S01]  /*77860*/  LDL.LU R28, [R1+0xd0] ;  /* 0x0000d000011c7983 */ /* 0x000ea20000300800 */
[----:B------:R-:W-:-:S03]  /*77870*/  IMAD.MOV.U32 R16, RZ, RZ, R3 ;  /* 0x000000ffff107224 */ /* 0x000fc600078e0003 */
[----:B------:R-:W2:Y:S01]  /*77880*/  LDL.LU R29, [R1+0xd4] ;  /* 0x0000d400011d7983 */ /* 0x000ea20000300800 */
[----:B------:R-:W-:-:S03]  /*77890*/  IMAD.MOV.U32 R17, RZ, RZ, R39 ;  /* 0x000000ffff117224 */ /* 0x000fc600078e0027 */
[----:B------:R-:W2:Y:S04]  /*778a0*/  LDL.LU R32, [R1+0xc0] ;  /* 0x0000c00001207983 */ /* 0x000ea80000300800 */
[----:B------:R-:W2:Y:S04]  /*778b0*/  LDL.LU R33, [R1+0xc4] ;  /* 0x0000c40001217983 */ /* 0x000ea80000300800 */
[----:B------:R-:W-:Y:S04]  /*778c0*/  STL.64 [R1+0x6c20], R56 ;  /* 0x006c203801007387 */ /* 0x000fe80000100a00 */
[----:B------:R-:W2:Y:S04]  /*778d0*/  LDL.LU R3, [R1+0x6ccc] ;  /* 0x006ccc0001037983 */ /* 0x000ea80000300800 */
[----:B------:R0:W-:Y:S04]  /*778e0*/  STL.64 [R1+0x300], R8 ;  /* 0x0003000801007387 */ /* 0x0001e80000100a00 */
[----:B------:R-:W-:Y:S04]  /*778f0*/  STL.64 [R1+0x308], R10 ;  /* 0x0003080a01007387 */ /* 0x000fe80000100a00 */
[----:B------:R-:W2:Y:S04]  /*77900*/  LDL.LU R39, [R1+0x6cc8] ;  /* 0x006cc80001277983 */ /* 0x000ea80000300800 */
[----:B------:R1:W-:Y:S01]  /*77910*/  STL.64 [R1+0x6c28], R16 ;  /* 0x006c281001007387 */ /* 0x0003e20000100a00 */
[----:B0-----:R-:W-:-:S02]  /*77920*/  IMAD.MOV.U32 R8, RZ, RZ, R61 ;  /* 0x000000ffff087224 */ /* 0x001fc400078e003d */
[----:B------:R-:W-:Y:S01]  /*77930*/  IMAD.MOV.U32 R9, RZ, RZ, R36 ;  /* 0x000000ffff097224 */ /* 0x000fe200078e0024 */
[----:B------:R-:W2:Y:S01]  /*77940*/  LDL.LU R61, [R1+0x6cc4] ;  /* 0x006cc400013d7983 */ /* 0x000ea20000300800 */
[----:B------:R-:W-:Y:S02]  /*77950*/  IMAD.MOV.U32 R56, RZ, RZ, R37 ;  /* 0x000000ffff387224 */ /* 0x000fe400078e0025 */
[----:B------:R-:W-:Y:S01]  /*77960*/  IMAD.MOV.U32 R57, RZ, RZ, R0 ;  /* 0x000000ffff397224 */ /* 0x000fe200078e0000 */
[----:B---3--:R-:W-:-:S15]  /*77970*/  HMMA.16816.F32 R4, R40, R20, R4 ;  /* 0x000000142804723c */ /* 0x008fde0000001804 */
[----:B------:R-:W-:-:S08]  /*77980*/  NOP ;  /* 0x0000000000007918 */ /* 0x000fd00000000000 */
[----:B------:R0:W-:Y:S04]  /*77990*/  STL.64 [R1+0x2f0], R4 ;  /* 0x0002f00401007387 */ /* 0x0001e80000100a00 */
[----:B------:R3:W-:Y:S04]  /*779a0*/  STL.64 [R1+0x2f8], R6 ;  /* 0x0002f80601007387 */ /* 0x0007e80000100a00 */
[----:B------:R-:W2:Y:S04]  /*779b0*/  LDL.LU R36, [R1+0x6cc0] ;  /* 0x006cc00001247983 */ /* 0x000ea80000300800 */
[----:B------:R-:W-:Y:S04]  /*779c0*/  STL.64 [R1+0x6c30], R8 ;  /* 0x006c300801007387 */ /* 0x000fe80000100a00 */
[----:B------:R-:W2:Y:S04]  /*779d0*/  LDL.LU R37, [R1+0x6cbc] ;  /* 0x006cbc0001257983 */ /* 0x000ea80000300800 */
[----:B------:R-:W2:Y:S04]  /*779e0*/  LDL.LU R0, [R1+0x6cb8] ;  /* 0x006cb80001007983 */ /* 0x000ea80000300800 */
[----:B------:R-:W2:Y:S04]  /*779f0*/  LDL.LU.64 R20, [R1+0xf20] ;  /* 0x000f200001147983 */ /* 0x000ea80000300a00 */
[----:B------:R-:W2:Y:S04]  /*77a00*/  LDL.LU.64 R22, [R1+0xf28] ;  /* 0x000f280001167983 */ /* 0x000ea80000300a00 */
[----:B-1----:R-:W2:Y:S04]  /*77a10*/  LDL.LU.64 R16, [R1+0xec0] ;  /* 0x000ec00001107983 */ /* 0x002ea80000300a00 */
[----:B------:R-:W2:Y:S04]  /*77a20*/  LDL.LU.64 R18, [R1+0xec8] ;  /* 0x000ec80001127983 */ /* 0x000ea80000300a00 */
[----:B------:R-:W2:Y:S04]  /*77a30*/  LDL.LU.64 R12, [R1+0xe70] ;  /* 0x000e7000010c7983 */ /* 0x000ea80000300a00 */
[----:B------:R-:W2:Y:S04]  /*77a40*/  LDL.LU.64 R14, [R1+0xe78] ;  /* 0x000e7800010e7983 */ /* 0x000ea80000300a00 */
[----:B0-----:R-:W2:Y:S04]  /*77a50*/  LDL.LU.64 R4, [R1+0xe10] ;  /* 0x000e100001047983 */ /* 0x001ea80000300a00 */
[----:B---3--:R-:W3:Y:S04]  /*77a60*/  LDL.LU.64 R6, [R1+0xe18] ;  /* 0x000e180001067983 */ /* 0x008ee80000300a00 */
[----:B------:R0:W-:Y:S04]  /*77a70*/  STL.64 [R1+0x6c38], R56 ;  /* 0x006c383801007387 */ /* 0x0001e80000100a00 */
[----:B0-----:R-:W3:Y:S04]  /*77a80*/  LDL.LU.64 R56, [R1+0xf70] ;  /* 0x000f700001387983 */ /* 0x001ee80000300a00 */
[----:B------:R-:W3:Y:S01]  /*77a90*/  LDL.LU.64 R58, [R1+0xf78] ;  /* 0x000f7800013a7983 */ /* 0x000ee20000300a00 */
[----:B----4-:R-:W-:Y:S01]  /*77aa0*/  IMAD.MOV.U32 R8, RZ, RZ, R2 ;  /* 0x000000ffff087224 */ /* 0x010fe200078e0002 */
[----:B------:R-:W-:-:S02]  /*77ab0*/  MOV R9, R38 ;  /* 0x0000002600097202 */ /* 0x000fc40000000f00 */
[----:B------:R-:W4:Y:S04]  /*77ac0*/  LDL.LU R2, [R1+0x6cb4] ;  /* 0x006cb40001027983 */ /* 0x000f280000300800 */
[----:B------:R-:W4:Y:S04]  /*77ad0*/  LDL.LU R38, [R1+0x6cb0] ;  /* 0x006cb00001267983 */ /* 0x000f280000300800 */
[----:B------:R2:W-:Y:S02]  /*77ae0*/  STL.64 [R1+0x6c40], R8 ;  /* 0x006c400801007387 */ /* 0x0005e40000100a00 */
[----:B--2---:R-:W-:-:S02]  /*77af0*/  IMAD.MOV.U32 R8, RZ, RZ, R3 ;  /* 0x000000ffff087224 */ /* 0x004fc400078e0003 */
[----:B------:R-:W-:Y:S01]  /*77b00*/  IMAD.MOV.U32 R9, RZ, RZ, R60 ;  /* 0x000000ffff097224 */ /* 0x000fe200078e003c */
[----:B------:R-:W0:Y:S01]  /*77b10*/  LDSM.16.MT88.4 R44, [R0+UR4+0x10800] ;  /* 0x01080004002c783b */ /* 0x000e220008004200 */
[C---:B------:R-:W-:Y:S06]  /*77b20*/  HMMA.16816.F32 R20, R40.reuse, R28, R20 ;  /* 0x0000001c2814723c */ /* 0x040fec0000001814 */
[----:B---3--:R-:W-:Y:S01]  /*77b30*/  HMMA.16816.F32 R24, R40, R24, R56 ;  /* 0x000000182818723c */ /* 0x008fe20000001838 */
[----:B0-----:R-:W-:Y:S04]  /*77b40*/  STL.64 [R1+0x6c50], R46 ;  /* 0x006c502e01007387 */ /* 0x001fe80000100a00 */
[----:B------:R-:W-:Y:S04]  /*77b50*/  STL.64 [R1+0x6c48], R44 ;  /* 0x006c482c01007387 */ /* 0x000fe80000100a00 */
[----:B------:R-:W-:Y:S04]  /*77b60*/  STL [R1+0x6558], R0 ;  /* 0x0065580001007387 */ /* 0x000fe80000100800 */
[----:B------:R-:W2:Y:S10]  /*77b70*/  LDL.LU R3, [R1+0x6cac] ;  /* 0x006cac0001037983 */ /* 0x000eb40000300800 */
[----:B------:R-:W-:Y:S04]  /*77b80*/  STL.64 [R1+0x2e0], R24 ;  /* 0x0002e01801007387 */ /* 0x000fe80000100a00 */
[----:B------:R-:W-:Y:S04]  /*77b90*/  STL.64 [R1+0x2e8], R26 ;  /* 0x0002e81a01007387 */ /* 0x000fe80000100a00 */
[----:B------:R-:W3:Y:S04]  /*77ba0*/  LDL.LU R60, [R1+0x6ca8] ;  /* 0x006ca800013c7983 */ /* 0x000ee80000300800 */
[----:B------:R0:W-:Y:S04]  /*77bb0*/  STL.64 [R1+0x6c58], R8 ;  /* 0x006c580801007387 */ /* 0x0001e80000100a00 */
[----:B------:R-:W-:Y:S04]  /*77bc0*/  STL.64 [R1+0x2d0], R20 ;  /* 0x0002d01401007387 */ /* 0x000fe80000100a00 */
[----:B------:R-:W-:Y:S01]  /*77bd0*/  STL.64 [R1+0x2d8], R22 ;  /* 0x0002d81601007387 */ /* 0x000fe20000100a00 */
[----:B0-----:R-:W-:-:S02]  /*77be0*/  IMAD.MOV.U32 R8, RZ, RZ, R61 ;  /* 0x000000ffff087224 */ /* 0x001fc400078e003d */
[----:B------:R-:W-:Y:S01]  /*77bf0*/  IMAD.MOV.U32 R9, RZ, RZ, R39 ;  /* 0x000000ffff097224 */ /* 0x000fe200078e0027 */
[C---:B------:R-:W-:Y:S04]  /*77c00*/  HMMA.16816.F32 R12, R40.reuse, R48, R12 ;  /* 0x00000030280c723c */ /* 0x040fe8000000180c */
[----:B------:R0:W-:Y:S02]  /*77c10*/  STL.64 [R1+0x6c70], R8 ;  /* 0x006c700801007387 */ /* 0x0001e40000100a00 */
[C---:B------:R-:W-:Y:S06]  /*77c20*/  HMMA.16816.F32 R4, R40.reuse, R52, R4 ;  /* 0x000000342804723c */ /* 0x040fec0000001804 */
[----:B0-----:R-:W-:-:S15]  /*77c30*/  HMMA.16816.F32 R8, R40, R32, R16 ;  /* 0x000000202808723c */ /* 0x001fde0000001810 */
[----:B------:R-:W-:-:S08]  /*77c40*/  NOP ;  /* 0x0000000000007918 */ /* 0x000fd00000000000 */
[----:B------:R0:W-:Y:S04]  /*77c50*/  STL.64 [R1+0x2c0], R8 ;  /* 0x0002c00801007387 */ /* 0x0001e80000100a00 */
[----:B------:R-:W-:Y:S04]  /*77c60*/  STL.64 [R1+0x2c8], R10 ;  /* 0x0002c80a01007387 */ /* 0x000fe80000100a00 */
[----:B------:R-:W-:Y:S01]  /*77c70*/  STL.64 [R1+0x2b0], R12 ;  /* 0x0002b00c01007387 */ /* 0x000fe20000100a00 */
[----:B0-----:R-:W-:Y:S02]  /*77c80*/  IMAD.MOV.U32 R8, RZ, RZ, R37 ;  /* 0x000000ffff087224 */ /* 0x001fe400078e0025 */
[----:B------:R-:W-:Y:S01]  /*77c90*/  IMAD.MOV.U32 R9, RZ, RZ, R36 ;  /* 0x000000ffff097224 */ /* 0x000fe200078e0024 */
[----:B------:R-:W-:Y:S04]  /*77ca0*/  STL.64 [R1+0x2b8], R14 ;  /* 0x0002b80e01007387 */ /* 0x000fe80000100a00 */
[----:B------:R-:W-:Y:S04]  /*77cb0*/  STL.64 [R1+0x2a0], R4 ;  /* 0x0002a00401007387 */ /* 0x000fe80000100a00 */
[----:B------:R-:W-:Y:S04]  /*77cc0*/  STL.64 [R1+0x2a8], R6 ;  /* 0x0002a80601007387 */ /* 0x000fe80000100a00 */
[----:B------:R0:W-:Y:S04]  /*77cd0*/  STL.64 [R1+0x6c88], R8 ;  /* 0x006c880801007387 */ /* 0x0001e80000100a00 */
[----:B0-----:R-:W4:Y:S04]  /*77ce0*/  LDL.LU.64 R8, [R1+0xd60] ;  /* 0x000d600001087983 */ /* 0x001f280000300a00 */
[----:B------:R-:W2:Y:S04]  /*77cf0*/  LDL.LU.64 R10, [R1+0xd68] ;  /* 0x000d6800010a7983 */ /* 0x000ea80000300a00 */
[----:B--2---:R-:W-:Y:S04]  /*77d00*/  STL.64 [R1+0x6ca0], R10 ;  /* 0x006ca00a01007387 */ /* 0x004fe80000100a00 */
[----:B----4-:R0:W-:Y:S04]  /*77d10*/  STL.64 [R1+0x6c98], R8 ;  /* 0x006c980801007387 */ /* 0x0101e80000100a00 */
[----:B0-----:R-:W2:Y:S04]  /*77d20*/  LDL.LU.64 R8, [R1+0xdc0] ;  /* 0x000dc00001087983 */ /* 0x001ea80000300a00 */
[----:B------:R-:W2:Y:S04]  /*77d30*/  LDL.LU.64 R10, [R1+0xdc8] ;  /* 0x000dc800010a7983 */ /* 0x000ea80000300a00 */
[----:B------:R-:W4:Y:S04]  /*77d40*/  LDL.LU.64 R44, [R1+0xc60] ;  /* 0x000c6000012c7983 */ /* 0x000f280000300a00 */
[----:B------:R-:W3:Y:S01]  /*77d50*/  LDL.LU.64 R46, [R1+0xc68] ;  /* 0x000c6800012e7983 */ /* 0x000ee20000300a00 */
[----:B------:R-:W-:-:S03]  /*77d60*/  IMAD.MOV.U32 R36, RZ, RZ, R38 ;  /* 0x000000ffff247224 */ /* 0x000fc600078e0026 */
[----:B---3--:R-:W-:Y:S04]  /*77d70*/  STL.64 [R1+0x6c68], R46 ;  /* 0x006c682e01007387 */ /* 0x008fe80000100a00 */
[----:B----4-:R0:W-:Y:S04]  /*77d80*/  STL.64 [R1+0x6c60], R44 ;  /* 0x006c602c01007387 */ /* 0x0101e80000100a00 */
[----:B0-----:R-:W3:Y:S04]  /*77d90*/  LDL.LU.64 R44, [R1+0xcb0] ;  /* 0x000cb000012c7983 */ /* 0x001ee80000300a00 */
[----:B------:R-:W4:Y:S01]  /*77da0*/  LDL.LU.64 R46, [R1+0xcb8] ;  /* 0x000cb800012e7983 */ /* 0x000f220000300a00 */
[----:B------:R-:W-:-:S07]  /*77db0*/  IMAD.MOV.U32 R37, RZ, RZ, R2 ;  /* 0x000000ffff257224 */ /* 0x000fce00078e0002 */
[C---:B--2---:R-:W-:Y:S01]  /*77dc0*/  HMMA.16816.F32 R36, R40.reuse, R36, R8 ;  /* 0x000000242824723c */ /* 0x044fe20000001808 */
[----:B----4-:R-:W-:Y:S04]  /*77dd0*/  STL.64 [R1+0x6c80], R46 ;  /* 0x006c802e01007387 */ /* 0x010fe80000100a00 */
[----:B---3--:R0:W-:Y:S04]  /*77de0*/  STL.64 [R1+0x6c78], R44 ;  /* 0x006c782c01007387 */ /* 0x0081e80000100a00 */
[----:B0-----:R-:W2:Y:S04]  /*77df0*/  LDL.LU.64 R44, [R1+0xd10] ;  /* 0x000d1000012c7983 */ /* 0x001ea80000300a00 */
[----:B------:R-:W2:Y:S04]  /*77e00*/  LDL.LU.64 R46, [R1+0xd18] ;  /* 0x000d1800012e7983 */ /* 0x000ea80000300a00 */
[----:B------:R-:W3:Y:S04]  /*77e10*/  LDL.LU.64 R56, [R1+0xc00] ;  /* 0x000c000001387983 */ /* 0x000ee80000300a00 */
        /* <DEDUP_REMOVED lines=19> */
[----:B------:R-:W2:Y:S04]  /*77f50*/  LDL.LU.64 R10, [R1+0x6ca0] ;  /* 0x006ca000010a7983 */ /* 0x000ea80000300a00 */
[----:B------:R-:W2:Y:S04]  /*77f60*/  LDL.LU.64 R8, [R1+0x6c98] ;  /* 0x006c980001087983 */ /* 0x000ea80000300a00 */
[----:B------:R0:W-:Y:S04]  /*77f70*/  STL.64 [R1+0x290], R36 ;  /* 0x0002902401007387 */ /* 0x0001e80000100a00 */
[----:B------:R2:W-:Y:S04]  /*77f80*/  STL.64 [R1+0x298], R38 ;  /* 0x0002982601007387 */ /* 0x0005e80000100a00 */
[----:B0-----:R-:W2:Y:S02]  /*77f90*/  LDL.LU.64 R36, [R1+0x6c90] ;  /* 0x006c900001247983 */ /* 0x001ea40000300a00 */
[----:B--2---:R-:W-:Y:S02]  /*77fa0*/  HMMA.16816.F32 R36, R40, R36, R8 ;  /* 0x000000242824723c */ /* 0x004fe40000001808 */
[----:B------:R-:W2:-:S15]  /*77fb0*/  LDL.LU.64 R8, [R1+0x6c88] ;  /* 0x006c880001087983 */ /* 0x000e9e0000300a00 */
[----:B------:R-:W-:-:S06]  /*77fc0*/  NOP ;  /* 0x0000000000007918 */ /* 0x000fcc0000000000 */
[----:B------:R0:W-:Y:S04]  /*77fd0*/  STL.64 [R1+0x280], R36 ;  /* 0x0002802401007387 */ /* 0x0001e80000100a00 */
[----:B------:R1:W-:Y:S04]  /*77fe0*/  STL.64 [R1+0x288], R38 ;  /* 0x0002882601007387 */ /* 0x0003e80000100a00 */
[----:B0-----:R-:W4:Y:S04]  /*77ff0*/  LDL.LU.64 R36, [R1+0x9a0] ;  /* 0x0009a00001247983 */ /* 0x001f280000300a00 */
[----:B-1----:R-:W4:Y:S01]  /*78000*/  LDL.LU.64 R38, [R1+0x9a8] ;  /* 0x0009a80001267983 */ /* 0x002f220000300a00 */
[----:B--2---:R-:W-:Y:S03]  /*78010*/  HMMA.16816.F32 R8, R40, R8, R44 ;  /* 0x000000082808723c */ /* 0x004fe6000000182c */
[----:B------:R-:W2:Y:S04]  /*78020*/  LDL.LU.64 R46, [R1+0x6c80] ;  /* 0x006c8000012e7983 */ /* 0x000ea80000300a00 */
[----:B------:R-:W2:-:S15]  /*78030*/  LDL.LU.64 R44, [R1+0x6c78] ;  /* 0x006c7800012c7983 */ /* 0x000e9e0000300a00 */
[----:B------:R-:W-:-:S01]  /*78040*/  NOP ;  /* 0x0000000000007918 */ /* 0x000fc20000000000 */
[----:B------:R0:W-:Y:S04]  /*78050*/  STL.64 [R1+0x270], R8 ;  /* 0x0002700801007387 */ /* 0x0001e80000100a00 */
[----:B------:R2:W-:Y:S04]  /*78060*/  STL.64 [R1+0x278], R10 ;  /* 0x0002780a01007387 */ /* 0x0005e80000100a00 */
[----:B0-----:R-:W2:Y:S02]  /*78070*/  LDL.LU.64 R8, [R1+0x6c70] ;  /* 0x006c700001087983 */ /* 0x001ea40000300a00 */
[----:B--2---:R-:W-:Y:S02]  /*78080*/  HMMA.16816.F32 R8, R40, R8, R44 ;  /* 0x000000082808723c */ /* 0x004fe4000000182c */
[----:B------:R-:W2:Y:S04]  /*78090*/  LDL.LU.64 R46, [R1+0x6c68] ;  /* 0x006c6800012e7983 */ /* 0x000ea80000300a00 */
[----:B------:R-:W2:-:S15]  /*780a0*/  LDL.LU.64 R44, [R1+0x6c60] ;  /* 0x006c6000012c7983 */ /* 0x000e9e0000300a00 */
[----:B------:R-:W-:-:S02]  /*780b0*/  NOP ;  /* 0x0000000000007918 */ /* 0x000fc40000000000 */
        /* <DEDUP_REMOVED lines=9> */
[----:B0-----:R-:W3:Y:S02]  /*78150*/  LDL.LU.64 R8, [R1+0x6c40] ;  /* 0x006c400001087983 */ /* 0x001ee40000300a00 */
[----:B---3--:R-:W-:Y:S02]  /*78160*/  HMMA.16816.F32 R8, R40, R8, R56 ;  /* 0x000000082808723c */ /* 0x008fe40000001838 */
[----:B------:R-:W4:-:S15]  /*78170*/  LDL.LU.64 R56, [R1+0x6c38] ;  /* 0x006c380001387983 */ /* 0x000f1e0000300a00 */
[----:B------:R-:W-:-:S06]  /*78180*/  NOP ;  /* 0x0000000000007918 */ /* 0x000fcc0000000000 */
[----:B------:R0:W-:Y:S04]  /*78190*/  STL.64 [R1+0x240], R8 ;  /* 0x0002400801007387 */ /* 0x0001e80000100a00 */
[----:B------:R-:W-:Y:S04]  /*781a0*/  STL.64 [R1+0x248], R10 ;  /* 0x0002480a01007387 */ /* 0x000fe80000100a00 */
[----:B0-----:R-:W3:Y:S01]  /*781b0*/  LDL.LU.64 R8, [R1+0x6c30] ;  /* 0x006c300001087983 */ /* 0x001ee20000300a00 */
[----:B----4-:R-:W-:Y:S03]  /*781c0*/  HMMA.16816.F32 R56, R40, R56, R16 ;  /* 0x000000382838723c */ /* 0x010fe60000001810 */
[----:B------:R-:W4:-:S15]  /*781d0*/  LDL.LU.64 R16, [R1+0x6c28] ;  /* 0x006c280001107983 */ /* 0x000f1e0000300a00 */
[----:B------:R-:W-:-:S05]  /*781e0*/  NOP ;  /* 0x0000000000007918 */ /* 0x000fca0000000000 */
[----:B------:R0:W-:Y:S04]  /*781f0*/  STL.64 [R1+0x230], R56 ;  /* 0x0002303801007387 */ /* 0x0001e80000100a00 */
[----:B------:R-:W-:Y:S04]  /*78200*/  STL.64 [R1+0x238], R58 ;  /* 0x0002383a01007387 */ /* 0x000fe80000100a00 */
[----:B0-----:R-:W2:Y:S01]  /*78210*/  LDL.LU.64 R56, [R1+0x6c20] ;  /* 0x006c200001387983 */ /* 0x001ea20000300a00 */
[----:B---3--:R-:W-:Y:S03]  /*78220*/  HMMA.16816.F32 R8, R40, R8, R4 ;  /* 0x000000082808723c */ /* 0x008fe60000001804 */
[----:B------:R-:W3:Y:S04]  /*78230*/  LDL.LU.64 R6, [R1+0x6c18] ;  /* 0x006c180001067983 */ /* 0x000ee80000300a00 */
[----:B------:R-:W3:-:S15]  /*78240*/  LDL.LU.64 R4, [R1+0x6c10] ;  /* 0x006c100001047983 */ /* 0x000ede0000300a00 */
[----:B------:R-:W-:-:S01]  /*78250*/  NOP ;  /* 0x0000000000007918 */ /* 0x000fc20000000000 */
[----:B------:R-:W-:Y:S04]  /*78260*/  STL.64 [R1+0x220], R8 ;  /* 0x0002200801007387 */ /* 0x000fe80000100a00 */
[----:B------:R0:W-:Y:S04]  /*78270*/  STL.64 [R1+0x228], R10 ;  /* 0x0002280a01007387 */ /* 0x0001e80000100a00 */
[----:B0-----:R-:W3:Y:S04]  /*78280*/  LDL.LU.64 R10, [R1+0x6c08] ;  /* 0x006c0800010a7983 */ /* 0x001ee80000300a00 */
[----:B------:R-:W3:Y:S01]  /*78290*/  LDL.LU.64 R8, [R1+0x6c00] ;  /* 0x006c000001087983 */ /* 0x000ee20000300a00 */
[C---:B----4-:R-:W-:Y:S03]  /*782a0*/  HMMA.16816.F32 R16, R40.reuse, R16, R12 ;  /* 0x000000102810723c */ /* 0x050fe6000000180c */
[----:B------:R-:W4:Y:S04]  /*782b0*/  LDL.LU.64 R14, [R1+0x6bf8] ;  /* 0x006bf800010e7983 */ /* 0x000f280000300a00 */
[----:B------:R-:W3:Y:S01]  /*782c0*/  LDL.LU.64 R12, [R1+0x6bf0] ;  /* 0x006bf000010c7983 */ /* 0x000ee20000300a00 */
[----:B--2---:R-:W-:-:S15]  /*782d0*/  HMMA.16816.F32 R56, R40, R56, R20 ;  /* 0x000000382838723c */ /* 0x004fde0000001814 */
[----:B------:R-:W-:Y:S04]  /*782e0*/  STL.64 [R1+0x210], R16 ;  /* 0x0002101001007387 */ /* 0x000fe80000100a00 */
[----:B------:R0:W-:Y:S04]  /*782f0*/  STL.64 [R1+0x218], R18 ;  /* 0x0002181201007387 */ /* 0x0001e80000100a00 */
[----:B0-----:R-:W2:Y:S04]  /*78300*/  LDL.LU.64 R18, [R1+0x6be8] ;  /* 0x006be80001127983 */ /* 0x001ea80000300a00 */
[----:B------:R-:W4:Y:S04]  /*78310*/  LDL.LU.64 R16, [R1+0x6be0] ;  /* 0x006be00001107983 */ /* 0x000f280000300a00 */
[----:B------:R-:W3:Y:S04]  /*78320*/  LDL.LU.64 R22, [R1+0x6bd8] ;  /* 0x006bd80001167983 */ /* 0x000ee80000300a00 */
[----:B------:R-:W2:Y:S04]  /*78330*/  LDL.LU.64 R20, [R1+0x6bd0] ;  /* 0x006bd00001147983 */ /* 0x000ea80000300a00 */
[----:B------:R-:W-:Y:S04]  /*78340*/  STL.64 [R1+0x200], R56 ;  /* 0x0002003801007387 */ /* 0x000fe80000100a00 */
[----:B------:R0:W-:Y:S04]  /*78350*/  STL.64 [R1+0x208], R58 ;  /* 0x0002083a01007387 */ /* 0x0001e80000100a00 */
[----:B0-----:R-:W4:Y:S04]  /*78360*/  LDL.LU.64 R58, [R1+0x6bc8] ;  /* 0x006bc800013a7983 */ /* 0x001f280000300a00 */
[----:B------:R-:W3:Y:S02]  /*78370*/  LDL.LU.64 R56, [R1+0x6bc0] ;  /* 0x006bc00001387983 */ /* 0x000ee40000300a00 */
[----:B---3--:R-:W-:-:S15]  /*78380*/  HMMA.16816.F32 R52, R40, R56, R52 ;  /* 0x000000382834723c */ /* 0x008fde0000001834 */
[----:B------:R-:W-:-:S08]  /*78390*/  NOP ;  /* 0x0000000000007918 */ /* 0x000fd00000000000 */
[----:B------:R-:W-:Y:S04]  /*783a0*/  STL.64 [R1+0x1f0], R52 ;  /* 0x0001f03401007387 */ /* 0x000fe80000100a00 */
[----:B------:R0:W-:Y:S04]  /*783b0*/  STL.64 [R1+0x1f8], R54 ;  /* 0x0001f83601007387 */ /* 0x0001e80000100a00 */
[----:B0-----:R-:W3:Y:S04]  /*783c0*/  LDL.LU.64 R54, [R1+0x6bb8] ;  /* 0x006bb80001367983 */ /* 0x001ee80000300a00 */
[----:B------:R-:W2:Y:S02]  /*783d0*/  LDL.LU.64 R52, [R1+0x6bb0] ;  /* 0x006bb00001347983 */ /* 0x000ea40000300a00 */
[----:B--2---:R-:W-:-:S15]  /*783e0*/  HMMA.16816.F32 R48, R40, R52, R48 ;  /* 0x000000342830723c */ /* 0x004fde0000001830 */
[----:B------:R-:W-:-:S08]  /*783f0*/  NOP ;  /* 0x0000000000007918 */ /* 0x000fd00000000000 */
[----:B------:R-:W-:Y:S04]  /*78400*/  STL.64 [R1+0x1e0], R48 ;  /* 0x0001e03001007387 */ /* 0x000fe80000100a00 */
[----:B------:R0:W-:Y:S04]  /*78410*/  STL.64 [R1+0x1e8], R50 ;  /* 0x0001e83201007387 */ /* 0x0001e80000100a00 */
[----:B0-----:R-:W2:Y:S04]  /*78420*/  LDL.LU.64 R50, [R1+0x6ba8] ;  /* 0x006ba80001327983 */ /* 0x001ea80000300a00 */
[----:B------:R-:W4:Y:S02]  /*78430*/  LDL.LU.64 R48, [R1+0x6ba0] ;  /* 0x006ba00001307983 */ /* 0x000f240000300a00 */
[----:B----4-:R-:W-:-:S15]  /*78440*/  HMMA.16816.F32 R32, R40, R48, R32 ;  /* 0x000000302820723c */ /* 0x010fde0000001820 */
[----:B------:R-:W-:-:S08]  /*78450*/  NOP ;  /* 0x0000000000007918 */ /* 0x000fd00000000000 */
        /* <DEDUP_REMOVED lines=15> */
[----:B------:R-:W4:Y:S04]  /*78550*/  LDL.LU.64 R24, [R1+0x6b70] ;  /* 0x006b700001187983 */ /* 0x000f280000300a00 */
[----:B---3--:R0:W-:Y:S04]  /*78560*/  STL.64 [R1+0x6b38], R30 ;  /* 0x006b381e01007387 */ /* 0x0081e80000100a00 */
[----:B------:R-:W3:Y:S04]  /*78570*/  LDL.LU.64 R28, [R1+0x990] ;  /* 0x00099000011c7983 */ /* 0x000ee80000300a00 */
[----:B0-----:R-:W3:Y:S01]  /*78580*/  LDL.LU.64 R30, [R1+0x998] ;  /* 0x00099800011e7983 */ /* 0x001ee20000300a00 */
[----:B----4-:R-:W-:-:S15]  /*78590*/  HMMA.16816.F32 R36, R40, R24, R36 ;  /* 0x000000182824723c */ /* 0x010fde0000001824 */
[----:B------:R-:W-:-:S09]  /*785a0*/  NOP ;  /* 0x0000000000007918 */ /* 0x000fd20000000000 */
[----:B------:R-:W-:Y:S02]  /*785b0*/  IMAD.MOV.U32 R32, RZ, RZ, R36 ;  /* 0x000000ffff207224 */ /* 0x000fe400078e0024 */
[----:B------:R-:W-:Y:S02]  /*785c0*/  IMAD.MOV.U32 R33, RZ, RZ, R37 ;  /* 0x000000ffff217224 */ /* 0x000fe400078e0025 */
[----:B------:R-:W-:Y:S01]  /*785d0*/  IMAD.MOV.U32 R61, RZ, RZ, R38 ;  /* 0x000000ffff3d7224 */ /* 0x000fe200078e0026 */
[----:B------:R-:W4:Y:S01]  /*785e0*/  LDL.LU.64 R36, [R1+0x970] ;  /* 0x0009700001247983 */ /* 0x000f220000300a00 */
[----:B------:R-:W-:-:S03]  /*785f0*/  IMAD.MOV.U32 R2, RZ, RZ, R39 ;  /* 0x000000ffff027224 */ /* 0x000fc600078e0027 */
[----:B------:R-:W4:Y:S04]  /*78600*/  LDL.LU.64 R38, [R1+0x978] ;  /* 0x0009780001267983 */ /* 0x000f280000300a00 */
[----:B------:R-:W-:Y:S04]  /*78610*/  STL.64 [R1+0x6ac0], R34 ;  /* 0x006ac02201007387 */ /* 0x000fe80000100a00 */
[----:B------:R0:W-:Y:S04]  /*78620*/  STL.64 [R1+0x6ab8], R32 ;  /* 0x006ab82001007387 */ /* 0x0001e80000100a00 */
[----:B0-----:R-:W2:Y:S04]  /*78630*/  LDL.LU.64 R32, [R1+0x980] ;  /* 0x0009800001207983 */ /* 0x001ea80000300a00 */
[----:B------:R-:W2:Y:S01]  /*78640*/  LDL.LU.64 R34, [R1+0x988] ;  /* 0x0009880001227983 */ /* 0x000ea20000300a00 */
[----:B---3--:R-:W-:Y:S03]  /*78650*/  HMMA.16816.F32 R28, R40, R20, R28 ;  /* 0x00000014281c723c */ /* 0x008fe6000000181c */
[----:B------:R-:W-:Y:S04]  /*78660*/  STL [R1+0x6574], R2 ;  /* 0x0065740201007387 */ /* 0x000fe80000100800 */
[----:B------:R-:W-:-:S15]  /*78670*/  STL [R1+0x6570], R61 ;  /* 0x0065703d01007387 */ /* 0x000fde0000100800 */
[----:B------:R-:W-:-:S01]  /*78680*/  NOP ;  /* 0x0000000000007918 */ /* 0x000fc20000000000 */
[----:B------:R0:W-:Y:S01]  /*78690*/  STL [R1+0x198], R30 ;  /* 0x0001981e01007387 */ /* 0x0001e20000100800 */
[----:B------:R-:W-:Y:S02]  /*786a0*/  IMAD.MOV.U32 R48, RZ, RZ, R28 ;  /* 0x000000ffff307224 */ /* 0x000fe400078e001c */
[----:B------:R-:W-:Y:S02]  /*786b0*/  IMAD.MOV.U32 R49, RZ, RZ, R29 ;  /* 0x000000ffff317224 */ /* 0x000fe400078e001d */
[----:B------:R-:W-:Y:S01]  /*786c0*/  IMAD.MOV.U32 R0, RZ, RZ, R31 ;  /* 0x000000ffff007224 */ /* 0x000fe200078e001f */
[----:B------:R-:W3:Y:S04]  /*786d0*/  LDL.LU.64 R28, [R1+0x960] ;  /* 0x00096000011c7983 */ /* 0x000ee80000300a00 */
[----:B0-----:R-:W3:Y:S04]  /*786e0*/  LDL.LU.64 R30, [R1+0x968] ;  /* 0x00096800011e7983 */ /* 0x001ee80000300a00 */
[----:B------:R4:W-:Y:S04]  /*786f0*/  STL.64 [R1+0x6b28], R22 ;  /* 0x006b281601007387 */ /* 0x0009e80000100a00 */
[----:B------:R-:W-:Y:S04]  /*78700*/  STL.64 [R1+0x6ad0], R50 ;  /* 0x006ad03201007387 */ /* 0x000fe80000100a00 */
[----:B------:R-:W-:Y:S04]  /*78710*/  STL.64 [R1+0x6ac8], R48 ;  /* 0x006ac83001007387 */ /* 0x000fe80000100a00 */
[----:B------:R-:W-:Y:S04]  /*78720*/  STL [R1+0x6588], R0 ;  /* 0x0065880001007387 */ /* 0x000fe80000100800 */
[----:B------:R0:W-:Y:S01]  /*78730*/  STL.64 [R1+0x6b40], R18 ;  /* 0x006b401201007387 */ /* 0x0001e20000100a00 */
[C---:B----4-:R-:W-:Y:S06]  /*78740*/  HMMA.16816.F32 R20, R40.reuse, R12, R36 ;  /* 0x0000000c2814723c */ /* 0x050fec0000001824 */
[----:B--2---:R-:W-:-:S15]  /*78750*/  HMMA.16816.F32 R32, R40, R16, R32 ;  /* 0x000000102820723c */ /* 0x004fde0000001820 */
[----:B------:R-:W-:-:S03]  /*78760*/  NOP ;  /* 0x0000000000007918 */ /* 0x000fc60000000000 */
[----:B------:R-:W-:Y:S01]  /*78770*/  IMAD.MOV.U32 R52, RZ, RZ, R20 ;  /* 0x000000ffff347224 */ /* 0x000fe200078e0014 */
[----:B------:R-:W-:Y:S01]  /*78780*/  MOV R2, R22 ;  /* 0x0000001600027202 */ /* 0x000fe20000000f00 */
[----:B------:R-:W-:Y:S02]  /*78790*/  IMAD.MOV.U32 R53, RZ, RZ, R21 ;  /* 0x000000ffff357224 */ /* 0x000fe400078e0015 */
[----:B------:R-:W-:Y:S01]  /*787a0*/  IMAD.MOV.U32 R61, RZ, RZ, R23 ;  /* 0x000000ffff3d7224 */ /* 0x000fe200078e0017 */
[----:B------:R1:W-:Y:S04]  /*787b0*/  STL.64 [R1+0x180], R32 ;  /* 0x0001802001007387 */ /* 0x0003e80000100a00 */
[----:B------:R-:W-:Y:S04]  /*787c0*/  STL.64 [R1+0x188], R34 ;  /* 0x0001882201007387 */ /* 0x000fe80000100a00 */
[----:B------:R-:W2:Y:S04]  /*787d0*/  LDL.LU.64 R20, [R1+0x950] ;  /* 0x0009500001147983 */ /* 0x000ea80000300a00 */
[----:B------:R-:W2:Y:S01]  /*787e0*/  LDL.LU.64 R22, [R1+0x958] ;  /* 0x0009580001167983 */ /* 0x000ea20000300a00 */
[----:B---3--:R-:W-:Y:S03]  /*787f0*/  HMMA.16816.F32 R28, R40, R8, R28 ;  /* 0x00000008281c723c */ /* 0x008fe6000000181c */
[----:B------:R-:W3:Y:S04]  /*78800*/  LDL.LU.64 R16, [R1+0x940] ;  /* 0x0009400001107983 */ /* 0x000ee80000300a00 */
[----:B0-----:R-:W3:Y:S04]  /*78810*/  LDL.LU.64 R18, [R1+0x948] ;  /* 0x0009480001127983 */ /* 0x001ee80000300a00 */
[----:B------:R-:W-:Y:S04]  /*78820*/  STL.64 [R1+0x6ae0], R54 ;  /* 0x006ae03601007387 */ /* 0x000fe80000100a00 */
[----:B------:R-:W-:Y:S04]  /*78830*/  STL.64 [R1+0x6ad8], R52 ;  /* 0x006ad83401007387 */ /* 0x000fe80000100a00 */
[----:B------:R-:W-:Y:S05]  /*78840*/  STL [R1+0x66ac], R61 ;  /* 0x0066ac3d01007387 */ /* 0x000fea0000100800 */
[----:B------:R-:W-:-:S02]  /*78850*/  IMAD.MOV.U32 R56, RZ, RZ, R28 ;  /* 0x000000ffff387224 */ /* 0x000fc400078e001c */
[----:B------:R-:W-:Y:S01]  /*78860*/  IMAD.MOV.U32 R57, RZ, RZ, R29 ;  /* 0x000000ffff397224 */ /* 0x000fe200078e001d */
[----:B------:R0:W-:Y:S01]  /*78870*/  STL [R1+0x66a8], R2 ;  /* 0x0066a80201007387 */ /* 0x0001e20000100800 */
[----:B------:R-:W-:-:S03]  /*78880*/  IMAD.MOV.U32 R0, RZ, RZ, R31 ;  /* 0x000000ffff007224 */ /* 0x000fc600078e001f */
[----:B------:R-:W-:Y:S04]  /*78890*/  STL [R1+0x168], R30 ;  /* 0x0001681e01007387 */ /* 0x000fe80000100800 */
[----:B------:R-:W-:Y:S04]  /*788a0*/  STL.64 [R1+0x6af0], R58 ;  /* 0x006af03a01007387 */ /* 0x000fe80000100a00 */
[----:B------:R-:W-:Y:S01]  /*788b0*/  STL.64 [R1+0x6ae8], R56 ;  /* 0x006ae83801007387 */ /* 0x000fe20000100a00 */
[----:B-1----:R-:W-:-:S03]  /*788c0*/  IMAD.MOV.U32 R32, RZ, RZ, R6 ;  /* 0x000000ffff207224 */ /* 0x002fc600078e0006 */
[----:B------:R-:W-:Y:S01]  /*788d0*/  STL [R1+0x66b0], R0 ;  /* 0x0066b00001007387 */ /* 0x000fe20000100800 */
[----:B------:R-:W-:Y:S01]  /*788e0*/  IMAD.MOV.U32 R33, RZ, RZ, R7 ;  /* 0x000000ffff217224 */ /* 0x000fe200078e0007 */
[----:B------:R-:W1:Y:S01]  /*788f0*/  S2R R38, SR_TID.X ;  /* 0x0000000000267919 */ /* 0x000e620000002100 */
[----:B--2---:R-:W-:-:S15]  /*78900*/  HMMA.16816.F32 R20, R40, R4, R20 ;  /* 0x000000042814723c */ /* 0x004fde0000001814 */
[----:B------:R-:W-:-:S09]  /*78910*/  NOP ;  /* 0x0000000000007918 */ /* 0x000fd20000000000 */
[----:B0-----:R-:W-:Y:S02]  /*78920*/  IMAD.MOV.U32 R2, RZ, RZ, R23 ;  /* 0x000000ffff027224 */ /* 0x001fe400078e0017 */
[----:B------:R-:W-:Y:S01]  /*78930*/  IMAD.MOV.U32 R61, RZ, RZ, R22 ;  /* 0x000000ffff3d7224 */ /* 0x000fe200078e0016 */
[----:B------:R-:W-:Y:S04]  /*78940*/  STL.64 [R1+0x150], R20 ;  /* 0x0001501401007387 */ /* 0x000fe80000100a00 */
[----:B------:R-:W-:Y:S04]  /*78950*/  STL [R1+0x66b8], R2 ;  /* 0x0066b80201007387 */ /* 0x000fe80000100800 */
[----:B------:R-:W-:Y:S04]  /*78960*/  STL [R1+0x66b4], R61 ;  /* 0x0066b43d01007387 */ /* 0x000fe80000100800 */
[----:B------:R-:W2:Y:S04]  /*78970*/  LDL.LU R6, [R1+0x6b6c] ;  /* 0x006b6c0001067983 */ /* 0x000ea80000300800 */
[----:B------:R-:W4:Y:S01]  /*78980*/  LDL.LU R7, [R1+0x6b68] ;  /* 0x006b680001077983 */ /* 0x000f220000300800 */
[C---:B-1----:R-:W-:Y:S01]  /*78990*/  LOP3.LUT R39, R38.reuse, 0x7, RZ, 0xc0, !PT ;  /* 0x0000000726277812 */ /* 0x042fe200078ec0ff */
[----:B------:R-:W-:-:S04]  /*789a0*/  IMAD.SHL.U32 R37, R38, 0x2, RZ ;  /* 0x0000000226257824 */ /* 0x000fc800078e00ff */
[----:B------:R-:W-:Y:S02]  /*789b0*/  IMAD R39, R39, 0x90, RZ ;  /* 0x0000009027277824 */ /* 0x000fe400078e02ff */
[----:B------:R-:W-:-:S03]  /*789c0*/  IMAD.SHL.U32 R38, R38, 0x40, RZ ;  /* 0x0000004026267824 */ /* 0x000fc600078e00ff */
[----:B------:R-:W-:-:S04]  /*789d0*/  LOP3.LUT R39, R39, 0x10, R37, 0x78, !PT ;  /* 0x0000001027277812 */ /* 0x000fc800078e7825 */
[----:B------:R-:W-:-:S04]  /*789e0*/  LOP3.LUT R39, R39, 0x400, R38, 0xf8, !PT ;  /* 0x0000040027277812 */ /* 0x000fc800078ef826 */
[----:B------:R-:W-:-:S06]  /*789f0*/  LOP3.LUT R39, R39, 0x20, RZ, 0x3c, !PT ;  /* 0x0000002027277812 */ /* 0x000fcc00078e3cff */
[----:B------:R-:W0:Y:S04]  /*78a00*/  LDSM.16.MT88.4 R36, [R39+UR4+0x10800] ;  /* 0x010800042724783b */ /* 0x000e280008004200 */
[----:B0-----:R-:W-:Y:S04]  /*78a10*/  STL.64 [R1+0x6a28], R38 ;  /* 0x006a282601007387 */ /* 0x001fe80000100a00 */
[----:B------:R0:W-:Y:S04]  /*78a20*/  STL.64 [R1+0x6a20], R36 ;  /* 0x006a202401007387 */ /* 0x0001e80000100a00 */
[----:B0-----:R-:W3:Y:S04]  /*78a30*/  LDL.LU.64 R36, [R1+0x140] ;  /* 0x0001400001247983 */ /* 0x001ee80000300a00 */
[----:B------:R-:W3:Y:S04]  /*78a40*/  LDL.64 R38, [R1+0x148] ;  /* 0x0001480001267983 */ /* 0x000ee80000100a00 */
[----:B------:R-:W3:Y:S04]  /*78a50*/  LDL.LU.64 R20, [R1+0x930] ;  /* 0x0009300001147983 */ /* 0x000ee80000300a00 */
[----:B------:R-:W3:Y:S04]  /*78a60*/  LDL.LU.64 R22, [R1+0x938] ;  /* 0x0009380001167983 */ /* 0x000ee80000300a00 */
[----:B------:R-:W3:Y:S04]  /*78a70*/  LDL.LU R56, [R1+0x8d0] ;  /* 0x0008d00001387983 */ /* 0x000ee80000300800 */
[----:B------:R-:W3:Y:S04]  /*78a80*/  LDL.LU R57, [R1+0x8d4] ;  /* 0x0008d40001397983 */ /* 0x000ee80000300800 */
[----:B------:R-:W3:Y:S01]  /*78a90*/  LDL.LU R58, [R1+0x8d8] ;  /* 0x0008d800013a7983 */ /* 0x000ee20000300800 */
[----:B--2---:R-:W-:-:S03]  /*78aa0*/  IMAD.MOV.U32 R59, RZ, RZ, R6 ;  /* 0x000000ffff3b7224 */ /* 0x004fc600078e0006 */
[----:B------:R-:W2:Y:S01]  /*78ab0*/  LDL.LU R6, [R1+0x6b64] ;  /* 0x006b640001067983 */ /* 0x000ea20000300800 */
[----:B----4-:R-:W-:-:S03]  /*78ac0*/  IMAD.MOV.U32 R28, RZ, RZ, R7 ;  /* 0x000000ffff1c7224 */ /* 0x010fc600078e0007 */
[----:B------:R-:W2:Y:S04]  /*78ad0*/  LDL.LU R7, [R1+0x6b60] ;  /* 0x006b600001077983 */ /* 0x000ea80000300800 */
[----:B------:R-:W4:Y:S04]  /*78ae0*/  LDL.LU R29, [R1+0x904] ;  /* 0x00090400011d7983 */ /* 0x000f280000300800 */
[----:B------:R-:W4:Y:S04]  /*78af0*/  LDL.LU R30, [R1+0x908] ;  /* 0x00090800011e7983 */ /* 0x000f280000300800 */
[----:B------:R-:W4:Y:S04]  /*78b00*/  LDL.LU R31, [R1+0x90c] ;  /* 0x00090c00011f7983 */ /* 0x000f280000300800 */
[----:B------:R-:W4:Y:S01]  /*78b10*/  LDL.64 R54, [R1+0xf8] ;  /* 0x0000f80001367983 */ /* 0x000f220000100a00 */
[C---:B---3--:R-:W-:Y:S06]  /*78b20*/  HMMA.16816.F32 R16, R40.reuse, R36, R16 ;  /* 0x000000242810723c */ /* 0x048fec0000001810 */
[----:B------:R-:W-:-:S15]  /*78b30*/  HMMA.16816.F32 R20, R40, R32, R20 ;  /* 0x000000202814723c */ /* 0x000fde0000001814 */
[----:B------:R-:W-:-:S03]  /*78b40*/  NOP ;  /* 0x0000000000007918 */ /* 0x000fc60000000000 */
[----:B------:R-:W-:Y:S02]  /*78b50*/  IMAD.MOV.U32 R4, RZ, RZ, R19 ;  /* 0x000000ffff047224 */ /* 0x000fe400078e0013 */
[----:B------:R-:W-:Y:S02]  /*78b60*/  IMAD.MOV.U32 R5, RZ, RZ, R18 ;  /* 0x000000ffff057224 */ /* 0x000fe400078e0012 */
[----:B------:R-:W4:Y:S01]  /*78b70*/  LDL.64 R18, [R1+0x128] ;  /* 0x0001280001127983 */ /* 0x000f220000100a00 */
[----:B------:R-:W-:Y:S02]  /*78b80*/  IMAD.MOV.U32 R8, RZ, RZ, R17 ;  /* 0x000000ffff087224 */ /* 0x000fe400078e0011 */
[----:B------:R-:W-:Y:S01]  /*78b90*/  IMAD.MOV.U32 R9, RZ, RZ, R16 ;  /* 0x000000ffff097224 */ /* 0x000fe200078e0010 */
[----:B------:R0:W-:Y:S04]  /*78ba0*/  STL.64 [R1+0x6a38], R38 ;  /* 0x006a382601007387 */ /* 0x0001e80000100a00 */
[----:B------:R-:W-:Y:S04]  /*78bb0*/  STL [R1+0x677c], R4 ;  /* 0x00677c0401007387 */ /* 0x000fe80000100800 */
[----:B------:R-:W-:Y:S01]  /*78bc0*/  STL [R1+0x6778], R5 ;  /* 0x0067780501007387 */ /* 0x000fe20000100800 */
[----:B0-----:R-:W-:-:S02]  /*78bd0*/  IMAD.MOV.U32 R38, RZ, RZ, R26 ;  /* 0x000000ffff267224 */ /* 0x001fc400078e001a */
[----:B------:R-:W-:Y:S02]  /*78be0*/  IMAD.MOV.U32 R39, RZ, RZ, R27 ;  /* 0x000000ffff277224 */ /* 0x000fe400078e001b */
[----:B------:R-:W-:Y:S02]  /*78bf0*/  IMAD.MOV.U32 R25, RZ, RZ, R22 ;  /* 0x000000ffff197224 */ /* 0x000fe400078e0016 */
[----:B------:R-:W-:Y:S01]  /*78c00*/  IMAD.MOV.U32 R22, RZ, RZ, R15 ;  /* 0x000000ffff167224 */ /* 0x000fe200078e000f */
[----:B--2---:R0:W-:Y:S04]  /*78c10*/  STL.64 [R1+0x6a40], R6 ;  /* 0x006a400601007387 */ /* 0x0041e80000100a00 */
[----:B0-----:R-:W2:Y:S04]  /*78c20*/  LDL R6, [R1+0x108] ;  /* 0x0001080001067983 */ /* 0x001ea80000100800 */
[----:B------:R-:W2:Y:S04]  /*78c30*/  LDL R7, [R1+0x10c] ;  /* 0x00010c0001077983 */ /* 0x000ea80000100800 */
[----:B------:R0:W-:Y:S04]  /*78c40*/  STL [R1+0x6774], R8 ;  /* 0x0067740801007387 */ /* 0x0001e80000100800 */
[----:B------:R1:W-:Y:S04]  /*78c50*/  STL [R1+0x6770], R9 ;  /* 0x0067700901007387 */ /* 0x0003e80000100800 */
[----:B------:R3:W-:Y:S04]  /*78c60*/  STL.64 [R1+0x6b30], R10 ;  /* 0x006b300a01007387 */ /* 0x0007e80000100a00 */
[----:B0-----:R-:W2:Y:S04]  /*78c70*/  LDL.LU R8, [R1+0x8e0] ;  /* 0x0008e00001087983 */ /* 0x001ea80000300800 */
[----:B-1----:R-:W2:Y:S04]  /*78c80*/  LDL.LU R9, [R1+0x8e4] ;  /* 0x0008e40001097983 */ /* 0x002ea80000300800 */
[----:B---3--:R-:W2:Y:S04]  /*78c90*/  LDL.LU R10, [R1+0x8e8] ;  /* 0x0008e800010a7983 */ /* 0x008ea80000300800 */
[----:B------:R-:W2:Y:S04]  /*78ca0*/  LDL.LU R11, [R1+0x8ec] ;  /* 0x0008ec00010b7983 */ /* 0x000ea80000300800 */
[----:B------:R0:W-:Y:S04]  /*78cb0*/  STL.64 [R1+0x930], R20 ;  /* 0x0009301401007387 */ /* 0x0001e80000100a00 */
[----:B------:R-:W3:Y:S04]  /*78cc0*/  LDL.LU R36, [R1+0x8c0] ;  /* 0x0008c00001247983 */ /* 0x000ee80000300800 */
[----:B------:R-:W3:Y:S04]  /*78cd0*/  LDL.LU R37, [R1+0x8c4] ;  /* 0x0008c40001257983 */ /* 0x000ee80000300800 */
[----:B------:R-:W2:Y:S01]  /*78ce0*/  LDL.LU R26, [R1+0x6b5c] ;  /* 0x006b5c00011a7983 */ /* 0x000ea20000300800 */
[----:B0-----:R-:W-:-:S03]  /*78cf0*/  IMAD.MOV.U32 R21, RZ, RZ, R14 ;  /* 0x000000ffff157224 */ /* 0x001fc600078e000e */
[----:B------:R-:W2:Y:S04]  /*78d00*/  LDL.LU R27, [R1+0x6b58] ;  /* 0x006b5800011b7983 */ /* 0x000ea80000300800 */
[----:B------:R-:W3:Y:S04]  /*78d10*/  LDL.64 R50, [R1+0xe8] ;  /* 0x0000e80001327983 */ /* 0x000ee80000100a00 */
[----:B------:R-:W3:Y:S04]  /*78d20*/  LDL.LU R20, [R1+0x8b0] ;  /* 0x0008b00001147983 */ /* 0x000ee80000300800 */
[----:B------:R-:W3:Y:S04]  /*78d30*/  LDL.LU R14, [R1+0x6b54] ;  /* 0x006b5400010e7983 */ /* 0x000ee80000300800 */
[----:B------:R-:W3:Y:S01]  /*78d40*/  LDL.LU R15, [R1+0x6b50] ;  /* 0x006b5000010f7983 */ /* 0x000ee20000300800 */
[----:B------:R-:W-:-:S03]  /*78d50*/  MOV R24, R23 ;  /* 0x0000001700187202 */ /* 0x000fc60000000f00 */
[----:B------:R-:W3:Y:S04]  /*78d60*/  LDL.LU R23, [R1+0x8bc] ;  /* 0x0008bc0001177983 */ /* 0x000ee80000300800 */
[----:B------:R-:W3:Y:S01]  /*78d70*/  LDL.64 R34, [R1+0xd8] ;  /* 0x0000d80001227983 */ /* 0x000ee20000100a00 */
[----:B----4-:R-:W-:Y:S06]  /*78d80*/  HMMA.16816.F32 R28, R44, R18, R28 ;  /* 0x000000122c1c723c */ /* 0x010fec000000181c */
[----:B------:R-:W-:-:S02]  /*78d90*/  IMAD.MOV.U32 R2, RZ, RZ, R18 ;  /* 0x000000ffff027224 */ /* 0x000fc400078e0012 */
[----:B------:R-:W-:Y:S01]  /*78da0*/  IMAD.MOV.U32 R0, RZ, RZ, R19 ;  /* 0x000000ffff007224 */ /* 0x000fe200078e0013 */
[----:B--2---:R3:W-:Y:S04]  /*78db0*/  STL.64 [R1+0x6a90], R26 ;  /* 0x006a901a01007387 */ /* 0x0047e80000100a00 */
[----:B------:R0:W-:Y:S01]  /*78dc0*/  STL.64 [R1+0x6a88], R24 ;  /* 0x006a881801007387 */ /* 0x0001e20000100a00 */
[----:B---3--:R-:W-:-:S03]  /*78dd0*/  IMAD.MOV.U32 R26, RZ, RZ, R14 ;  /* 0x000000ffff1a7224 */ /* 0x008fc600078e000e */
[----:B0-----:R-:W2:Y:S01]  /*78de0*/  LDL.LU R24, [R1+0x8f0] ;  /* 0x0008f00001187983 */ /* 0x001ea20000300800 */
[----:B------:R-:W-:-:S03]  /*78df0*/  IMAD.MOV.U32 R27, RZ, RZ, R15 ;  /* 0x000000ffff1b7224 */ /* 0x000fc600078e000f */
[----:B------:R-:W2:Y:S04]  /*78e00*/  LDL.LU R25, [R1+0x8f4] ;  /* 0x0008f40001197983 */ /* 0x000ea80000300800 */
[----:B------:R-:W3:Y:S04]  /*78e10*/  LDL.LU R14, [R1+0x6b4c] ;  /* 0x006b4c00010e7983 */ /* 0x000ee80000300800 */
[----:B------:R-:W3:Y:S04]  /*78e20*/  LDL.LU R15, [R1+0x6b48] ;  /* 0x006b4800010f7983 */ /* 0x000ee80000300800 */
[----:B------:R-:W2:Y:S04]  /*78e30*/  LDL R42, [R1+0x118] ;  /* 0x00011800012a7983 */ /* 0x000ea80000100800 */
[----:B------:R-:W2:Y:S04]  /*78e40*/  LDL R43, [R1+0x11c] ;  /* 0x00011c00012b7983 */ /* 0x000ea80000100800 */
[----:B------:R-:W4:Y:S01]  /*78e50*/  LDL.LU.64 R18, [R1+0x6b40] ;  /* 0x006b400001127983 */ /* 0x000f220000300a00 */
[----:B------:R-:W-:-:S02]  /*78e60*/  IMAD.MOV.U32 R17, RZ, RZ, R28 ;  /* 0x000000ffff117224 */ /* 0x000fc400078e001c */
[----:B------:R-:W-:Y:S02]  /*78e70*/  IMAD.MOV.U32 R16, RZ, RZ, R29 ;  /* 0x000000ffff107224 */ /* 0x000fe400078e001d */
[----:B------:R-:W-:Y:S02]  /*78e80*/  IMAD.MOV.U32 R13, RZ, RZ, R30 ;  /* 0x000000ffff0d7224 */ /* 0x000fe400078e001e */
[----:B------:R-:W-:Y:S02]  /*78e90*/  IMAD.MOV.U32 R12, RZ, RZ, R31 ;  /* 0x000000ffff0c7224 */ /* 0x000fe400078e001f */
[----:B------:R-:W2:Y:S01]  /*78ea0*/  LDL.LU.64 R30, [R1+0x6b38] ;  /* 0x006b3800011e7983 */ /* 0x000ea20000300a00 */
[C---:B------:R-:W-:Y:S06]  /*78eb0*/  HMMA.16816.F32 R8, R44.reuse, R6, R8 ;  /* 0x000000062c08723c */ /* 0x040fec0000001808 */
[----:B------:R-:W-:Y:S06]  /*78ec0*/  HMMA.16816.F32 R4, R44, R54, R56 ;  /* 0x000000362c04723c */ /* 0x000fec0000001838 */
[----:B------:R-:W-:-:S02]  /*78ed0*/  IMAD.MOV.U32 R29, RZ, RZ, R54 ;  /* 0x000000ffff1d7224 */ /* 0x000fc400078e0036 */
[----:B------:R-:W-:Y:S02]  /*78ee0*/  IMAD.MOV.U32 R28, RZ, RZ, R55 ;  /* 0x000000ffff1c7224 */ /* 0x000fe400078e0037 */
[----:B------:R-:W-:Y:S01]  /*78ef0*/  IMAD.MOV.U32 R61, RZ, RZ, R51 ;  /* 0x000000ffff3d7224 */ /* 0x000fe200078e0033 */
[----:B----4-:R-:W-:Y:S04]  /*78f00*/  STL.64 [R1+0x6a70], R18 ;  /* 0x006a701201007387 */ /* 0x010fe80000100a00 */
[----:B------:R-:W-:Y:S04]  /*78f10*/  STL.64 [R1+0x6a68], R16 ;  /* 0x006a681001007387 */ /* 0x000fe80000100a00 */
[----:B---3--:R-:W-:Y:S04]  /*78f20*/  STL.64 [R1+0x6a60], R14 ;  /* 0x006a600e01007387 */ /* 0x008fe80000100a00 */
[----:B------:R2:W-:Y:S02]  /*78f30*/  STL.64 [R1+0x6a58], R12 ;  /* 0x006a580c01007387 */ /* 0x0005e40000100a00 */
[----:B--2---:R-:W-:Y:S06]  /*78f40*/  HMMA.16816.F32 R12, R44, R42, R24 ;  /* 0x0000002a2c0c723c */ /* 0x004fec0000001818 */
[----:B------:R-:W-:-:S15]  /*78f50*/  STL.64 [R1+0x6a30], R42 ;  /* 0x006a302a01007387 */ /* 0x000fde0000100a00 */
[----:B------:R-:W-:-:S02]  /*78f60*/  NOP ;  /* 0x0000000000007918 */ /* 0x000fc40000000000 */
[----:B------:R-:W-:Y:S04]  /*78f70*/  STL.64 [R1+0x8f0], R12 ;  /* 0x0008f00c01007387 */ /* 0x000fe80000100a00 */
[----:B------:R-:W-:Y:S04]  /*78f80*/  STL.64 [R1+0x8f8], R14 ;  /* 0x0008f80e01007387 */ /* 0x000fe80000100a00 */
[----:B------:R-:W-:Y:S04]  /*78f90*/  STL.64 [R1+0x8e0], R8 ;  /* 0x0008e00801007387 */ /* 0x000fe80000100a00 */
[----:B------:R-:W-:Y:S04]  /*78fa0*/  STL.64 [R1+0x8e8], R10 ;  /* 0x0008e80a01007387 */ /* 0x000fe80000100a00 */
[----:B------:R-:W-:Y:S04]  /*78fb0*/  STL.64 [R1+0x8d0], R4 ;  /* 0x0008d00401007387 */ /* 0x000fe80000100a00 */
[----:B------:R0:W-:Y:S04]  /*78fc0*/  STL.64 [R1+0x8d8], R6 ;  /* 0x0008d80601007387 */ /* 0x0001e80000100a00 */
[----:B------:R-:W2:Y:S04]  /*78fd0*/  LDL.LU R56, [R1+0x8a0] ;  /* 0x0008a00001387983 */ /* 0x000ea80000300800 */
[----:B------:R-:W2:Y:S04]  /*78fe0*/  LDL.LU R57, [R1+0x8a4] ;  /* 0x0008a40001397983 */ /* 0x000ea80000300800 */
[----:B------:R-:W2:Y:S01]  /*78ff0*/  LDL.64 R54, [R1+0xc8] ;  /* 0x0000c80001367983 */ /* 0x000ea20000100a00 */
[----:B0-----:R-:W-:Y:S03]  /*79000*/  HMMA.16816.F32 R4, R44, R50, R36 ;  /* 0x000000322c04723c */ /* 0x001fe60000001824 */
[----:B------:R-:W-:Y:S04]  /*79010*/  STL [R1+0x69d4], R28 ;  /* 0x0069d41c01007387 */ /* 0x000fe80000100800 */
[----:B------:R-:W-:Y:S04]  /*79020*/  STL [R1+0x69d0], R29 ;  /* 0x0069d01d01007387 */ /* 0x000fe80000100800 */
[----:B------:R-:W-:-:S12]  /*79030*/  STL [R1+0x69d8], R61 ;  /* 0x0069d83d01007387 */ /* 0x000fd80000100800 */
[----:B------:R-:W-:Y:S04]  /*79040*/  STL.64 [R1+0x8c0], R4 ;  /* 0x0008c00401007387 */ /* 0x000fe80000100a00 */
[----:B------:R0:W-:Y:S02]  /*79050*/  STL.64 [R1+0x8c8], R6 ;  /* 0x0008c80601007387 */ /* 0x0001e40000100a00 */
[----:B0-----:R-:W-:Y:S06]  /*79060*/  HMMA.16816.F32 R4, R44, R34, R20 ;  /* 0x000000222c04723c */ /* 0x001fec0000001814 */
[----:B------:R-:W-:Y:S01]  /*79070*/  MOV R28, R34 ;  /* 0x00000022001c7202 */ /* 0x000fe20000000f00 */
[----:B------:R-:W-:-:S15]  /*79080*/  IMAD.MOV.U32 R29, RZ, RZ, R35 ;  /* 0x000000ffff1d7224 */ /* 0x000fde00078e0023 */
[----:B------:R-:W-:-:S01]  /*79090*/  NOP ;  /* 0x0000000000007918 */ /* 0x000fc20000000000 */
[----:B------:R2:W-:Y:S04]  /*790a0*/  STL.64 [R1+0x8b0], R4 ;  /* 0x0008b00401007387 */ /* 0x0005e80000100a00 */
[----:B------:R-:W3:Y:S04]  /*790b0*/  LDL R34, [R1+0xb8] ;  /* 0x0000b80001227983 */ /* 0x000ee80000100800 */
[----:B------:R-:W3:Y:S04]  /*790c0*/  LDL R35, [R1+0xbc] ;  /* 0x0000bc0001237983 */ /* 0x000ee80000100800 */
[----:B------:R-:W3:Y:S04]  /*790d0*/  LDL.LU R48, [R1+0x890] ;  /* 0x0008900001307983 */ /* 0x000ee80000300800 */
[----:B------:R-:W3:Y:S04]  /*790e0*/  LDL.LU R49, [R1+0x894] ;  /* 0x0008940001317983 */ /* 0x000ee80000300800 */
[----:B------:R-:W3:Y:S04]  /*790f0*/  LDL.LU R50, [R1+0x898] ;  /* 0x0008980001327983 */ /* 0x000ee80000300800 */
[----:B------:R-:W3:Y:S04]  /*79100*/  LDL.LU R51, [R1+0x89c] ;  /* 0x00089c0001337983 */ /* 0x000ee80000300800 */
[----:B------:R-:W4:Y:S04]  /*79110*/  LDL.LU R8, [R1+0x880] ;  /* 0x0008800001087983 */ /* 0x000f280000300800 */
[----:B------:R-:W4:Y:S04]  /*79120*/  LDL.LU R9, [R1+0x884] ;  /* 0x0008840001097983 */ /* 0x000f280000300800 */
[----:B------:R-:W4:Y:S04]  /*79130*/  LDL.LU R10, [R1+0x888] ;  /* 0x00088800010a7983 */ /* 0x000f280000300800 */
[----:B------:R-:W4:Y:S04]  /*79140*/  LDL.LU R11, [R1+0x88c] ;  /* 0x00088c00010b7983 */ /* 0x000f280000300800 */
[----:B------:R-:W4:Y:S01]  /*79150*/  LDL.64 R22, [R1+0xa8] ;  /* 0x0000a80001167983 */ /* 0x000f220000100a00 */
[----:B------:R-:W-:-:S02]  /*79160*/  IMAD.MOV.U32 R58, RZ, RZ, R60 ;  /* 0x000000ffff3a7224 */ /* 0x000fc400078e003c */
[----:B------:R-:W-:Y:S01]  /*79170*/  IMAD.MOV.U32 R59, RZ, RZ, R3 ;  /* 0x000000ffff3b7224 */ /* 0x000fe200078e0003 */
[----:B------:R-:W4:Y:S01]  /*79180*/  LDL.LU R12, [R1+0x870] ;  /* 0x00087000010c7983 */ /* 0x000f220000300800 */
[----:B------:R-:W-:Y:S02]  /*79190*/  IMAD.MOV.U32 R60, RZ, RZ, R6 ;  /* 0x000000ffff3c7224 */ /* 0x000fe400078e0006 */
[----:B------:R-:W-:Y:S01]  /*791a0*/  IMAD.MOV.U32 R3, RZ, RZ, R7 ;  /* 0x000000ffff037224 */ /* 0x000fe200078e0007 */
[----:B------:R-:W4:Y:S04]  /*791b0*/  LDL.LU R13, [R1+0x874] ;  /* 0x00087400010d7983 */ /* 0x000f280000300800 */
[----:B------:R-:W4:Y:S04]  /*791c0*/  LDL.LU R14, [R1+0x878] ;  /* 0x00087800010e7983 */ /* 0x000f280000300800 */
[----:B------:R-:W4:Y:S04]  /*791d0*/  LDL.LU R15, [R1+0x87c] ;  /* 0x00087c00010f7983 */ /* 0x000f280000300800 */
[----:B------:R-:W4:Y:S04]  /*791e0*/  LDL.64 R42, [R1+0x98] ;  /* 0x00009800012a7983 */ /* 0x000f280000100a00 */
[----:B------:R-:W-:Y:S04]  /*791f0*/  STL [R1+0x69e0], R29 ;  /* 0x0069e01d01007387 */ /* 0x000fe80000100800 */
[----:B------:R-:W-:Y:S04]  /*79200*/  STL [R1+0x69dc], R28 ;  /* 0x0069dc1c01007387 */ /* 0x000fe80000100800 */
[----:B------:R-:W-:Y:S04]  /*79210*/  STL [R1+0x652c], R3 ;  /* 0x00652c0301007387 */ /* 0x000fe80000100800 */
[----:B------:R-:W-:Y:S04]  /*79220*/  STL [R1+0x6528], R60 ;  /* 0x0065283c01007387 */ /* 0x000fe80000100800 */
[----:B------:R-:W4:Y:S01]  /*79230*/  LDL.LU R16, [R1+0x860] ;  /* 0x0008600001107983 */ /* 0x000f220000300800 */
[----:B--2---:R-:W-:-:S15]  /*79240*/  HMMA.16816.F32 R4, R44, R54, R56 ;  /* 0x000000362c04723c */ /* 0x004fde0000001838 */
[----:B------:R-:W-:-:S08]  /*79250*/  NOP ;  /* 0x0000000000007918 */ /* 0x000fd00000000000 */
[----:B------:R0:W-:Y:S04]  /*79260*/  STL.64 [R1+0x8a0], R4 ;  /* 0x0008a00401007387 */ /* 0x0001e80000100a00 */
[----:B------:R1:W-:Y:S04]  /*79270*/  STL.64 [R1+0x8a8], R6 ;  /* 0x0008a80601007387 */ /* 0x0003e80000100a00 */
[----:B------:R-:W2:Y:S04]  /*79280*/  LDL.LU R17, [R1+0x864] ;  /* 0x0008640001117983 */ /* 0x000ea80000300800 */
[----:B------:R-:W2:Y:S04]  /*79290*/  LDL.LU R18, [R1+0x868] ;  /* 0x0008680001127983 */ /* 0x000ea80000300800 */
[----:B------:R-:W2:Y:S04]  /*792a0*/  LDL.LU R19, [R1+0x86c] ;  /* 0x00086c0001137983 */ /* 0x000ea80000300800 */
[----:B------:R-:W2:Y:S04]  /*792b0*/  LDL.64 R26, [R1+0x88] ;  /* 0x00008800011a7983 */ /* 0x000ea80000100a00 */
[----:B0-----:R-:W2:Y:S04]  /*792c0*/  LDL.LU R4, [R1+0x850] ;  /* 0x0008500001047983 */ /* 0x001ea80000300800 */
[----:B------:R-:W2:Y:S04]  /*792d0*/  LDL.LU R5, [R1+0x854] ;  /* 0x0008540001057983 */ /* 0x000ea80000300800 */
[----:B-1----:R-:W2:Y:S04]  /*792e0*/  LDL.LU R6, [R1+0x858] ;  /* 0x0008580001067983 */ /* 0x002ea80000300800 */
[----:B------:R-:W2:Y:S04]  /*792f0*/  LDL.LU R7, [R1+0x85c] ;  /* 0x00085c0001077983 */ /* 0x000ea80000300800 */
[----:B------:R-:W2:Y:S01]  /*79300*/  LDL.64 R38, [R1+0x78] ;  /* 0x0000780001267983 */ /* 0x000ea20000100a00 */
[----:B------:R-:W-:-:S03]  /*79310*/  IMAD.MOV.U32 R61, RZ, RZ, R55 ;  /* 0x000000ffff3d7224 */ /* 0x000fc600078e0037 */
[----:B------:R-:W2:Y:S04]  /*79320*/  LDL.LU R56, [R1+0x840] ;  /* 0x0008400001387983 */ /* 0x000ea80000300800 */
[----:B------:R-:W2:Y:S04]  /*79330*/  LDL.LU R57, [R1+0x844] ;  /* 0x0008440001397983 */ /* 0x000ea80000300800 */
[----:B------:R-:W2:Y:S04]  /*79340*/  LDL.LU R58, [R1+0x848] ;  /* 0x00084800013a7983 */ /* 0x000ea80000300800 */
[----:B------:R-:W2:Y:S04]  /*79350*/  LDL.LU R59, [R1+0x84c] ;  /* 0x00084c00013b7983 */ /* 0x000ea80000300800 */
[----:B------:R-:W2:Y:S01]  /*79360*/  LDL.64 R54, [R1+0x68] ;  /* 0x0000680001367983 */ /* 0x000ea20000100a00 */
[C---:B---3--:R-:W-:Y:S03]  /*79370*/  HMMA.16816.F32 R32, R44.reuse, R34, R48 ;  /* 0x000000222c20723c */ /* 0x048fe60000001830 */
[----:B------:R-:W-:Y:S04]  /*79380*/  STL [R1+0x69e4], R61 ;  /* 0x0069e43d01007387 */ /* 0x000fe80000100800 */
[----:B------:R-:W3:Y:S01]  /*79390*/  LDL.LU R48, [R1+0x830] ;  /* 0x0008300001307983 */ /* 0x000ee20000300800 */
[----:B----4-:R-:W-:-:S15]  /*793a0*/  HMMA.16816.F32 R8, R44, R22, R8 ;  /* 0x000000162c08723c */ /* 0x010fde0000001808 */
[----:B------:R-:W-:Y:S04]  /*793b0*/  STL.64 [R1+0x890], R32 ;  /* 0x0008902001007387 */ /* 0x000fe80000100a00 */
[----:B------:R0:W-:Y:S04]  /*793c0*/  STL.64 [R1+0x898], R34 ;  /* 0x0008982201007387 */ /* 0x0001e80000100a00 */
[----:B------:R-:W3:Y:S04]  /*793d0*/  LDL.LU R49, [R1+0x834] ;  /* 0x0008340001317983 */ /* 0x000ee80000300800 */
[----:B------:R-:W3:Y:S04]  /*793e0*/  LDL.LU R50, [R1+0x838] ;  /* 0x0008380001327983 */ /* 0x000ee80000300800 */
[----:B------:R-:W3:Y:S04]  /*793f0*/  LDL.LU R51, [R1+0x83c] ;  /* 0x00083c0001337983 */ /* 0x000ee80000300800 */
[----:B0-----:R-:W3:Y:S04]  /*79400*/  LDL.64 R34, [R1+0x58] ;  /* 0x0000580001227983 */ /* 0x001ee80000100a00 */
[----:B------:R0:W-:Y:S04]  /*79410*/  STL.64 [R1+0x880], R8 ;  /* 0x0008800801007387 */ /* 0x0001e80000100a00 */
[----:B------:R1:W-:Y:S01]  /*79420*/  STL.64 [R1+0x888], R10 ;  /* 0x0008880a01007387 */ /* 0x0003e20000100a00 */
[----:B0-----:R-:W-:-:S02]  /*79430*/  IMAD.MOV.U32 R9, RZ, RZ, R22 ;  /* 0x000000ffff097224 */ /* 0x001fc400078e0016 */
[----:B------:R-:W-:Y:S01]  /*79440*/  IMAD.MOV.U32 R8, RZ, RZ, R23 ;  /* 0x000000ffff087224 */ /* 0x000fe200078e0017 */
[----:B-1----:R-:W4:Y:S04]  /*79450*/  LDL.LU.64 R10, [R1+0x6b30] ;  /* 0x006b3000010a7983 */ /* 0x002f280000300a00 */
[----:B------:R-:W4:Y:S01]  /*79460*/  LDL.LU.64 R22, [R1+0x6b28] ;  /* 0x006b280001167983 */ /* 0x000f220000300a00 */
[----:B------:R-:W-:Y:S03]  /*79470*/  HMMA.16816.F32 R12, R44, R42, R12 ;  /* 0x0000002a2c0c723c */ /* 0x000fe6000000180c */
[----:B------:R-:W-:Y:S04]  /*79480*/  STL [R1+0x69ec], R8 ;  /* 0x0069ec0801007387 */ /* 0x000fe80000100800 */
[----:B------:R-:W-:Y:S01]  /*79490*/  STL [R1+0x69e8], R9 ;  /* 0x0069e80901007387 */ /* 0x000fe20000100800 */
[----:B------:R-:W-:-:S15]  /*794a0*/  IMAD.MOV.U32 R28, RZ, RZ, R43 ;  /* 0x000000ffff1c7224 */ /* 0x000fde00078e002b */
[----:B------:R2:W-:Y:S01]  /*794b0*/  STL.64 [R1+0x870], R12 ;  /* 0x0008700c01007387 */ /* 0x0005e20000100a00 */
[----:B------:R-:W-:Y:S02]  /*794c0*/  IMAD.MOV.U32 R3, RZ, RZ, R14 ;  /* 0x000000ffff037224 */ /* 0x000fe400078e000e */
[----:B------:R-:W-:Y:S02]  /*794d0*/  IMAD.MOV.U32 R60, RZ, RZ, R15 ;  /* 0x000000ffff3c7224 */ /* 0x000fe400078e000f */
[----:B------:R-:W-:Y:S01]  /*794e0*/  IMAD.MOV.U32 R29, RZ, RZ, R42 ;  /* 0x000000ffff1d7224 */ /* 0x000fe200078e002a */
[----:B------:R-:W-:Y:S04]  /*794f0*/  STL [R1+0x69f4], R28 ;  /* 0x0069f41c01007387 */ /* 0x000fe80000100800 */
[----:B------:R-:W-:Y:S04]  /*79500*/  STL [R1+0x69f0], R29 ;  /* 0x0069f01d01007387 */ /* 0x000fe80000100800 */
[----:B------:R-:W-:Y:S04]  /*79510*/  STL [R1+0x66bc], R60 ;  /* 0x0066bc3c01007387 */ /* 0x000fe80000100800 */
[----:B------:R-:W-:Y:S01]  /*79520*/  STL [R1+0x6530], R3 ;  /* 0x0065300301007387 */ /* 0x000fe20000100800 */
[----:B--2---:R-:W-:Y:S06]  /*79530*/  HMMA.16816.F32 R12, R44, R26, R16 ;  /* 0x0000001a2c0c723c */ /* 0x004fec0000001810 */
[----:B------:R-:W-:-:S02]  /*79540*/  IMAD.MOV.U32 R61, RZ, RZ, R27 ;  /* 0x000000ffff3d7224 */ /* 0x000fc400078e001b */
[----:B------:R-:W-:Y:S01]  /*79550*/  IMAD.MOV.U32 R9, RZ, RZ, R26 ;  /* 0x000000ffff097224 */ /* 0x000fe200078e001a */
[----:B------:R-:W-:-:S14]  /*79560*/  HMMA.16816.F32 R4, R44, R38, R4 ;  /* 0x000000262c04723c */ /* 0x000fdc0000001804 */
[----:B------:R-:W-:Y:S04]  /*79570*/  STL.64 [R1+0x860], R12 ;  /* 0x0008600c01007387 */ /* 0x000fe80000100a00 */
[----:B------:R-:W-:Y:S04]  /*79580*/  STL.64 [R1+0x868], R14 ;  /* 0x0008680e01007387 */ /* 0x000fe80000100a00 */
[----:B------:R-:W-:Y:S04]  /*79590*/  STL [R1+0x69fc], R61 ;  /* 0x0069fc3d01007387 */ /* 0x000fe80000100800 */
[----:B------:R-:W-:Y:S04]  /*795a0*/  STL [R1+0x69f8], R9 ;  /* 0x0069f80901007387 */ /* 0x000fe80000100800 */
[----:B------:R-:W-:Y:S04]  /*795b0*/  STL.64 [R1+0x850], R4 ;  /* 0x0008500401007387 */ /* 0x000fe80000100a00 */
[----:B------:R0:W-:Y:S02]  /*795c0*/  STL.64 [R1+0x858], R6 ;  /* 0x0008580601007387 */ /* 0x0001e40000100a00 */
[----:B0-----:R-:W-:Y:S01]  /*795d0*/  HMMA.16816.F32 R4, R44, R54, R56 ;  /* 0x000000362c04723c */ /* 0x001fe20000001838 */
[----:B------:R-:W-:-:S02]  /*795e0*/  IMAD.MOV.U32 R8, RZ, RZ, R39 ;  /* 0x000000ffff087224 */ /* 0x000fc400078e0027 */
[----:B------:R-:W-:-:S03]  /*795f0*/  IMAD.MOV.U32 R29, RZ, RZ, R38 ;  /* 0x000000ffff1d7224 */ /* 0x000fc600078e0026 */
[----:B------:R-:W-:Y:S04]  /*79600*/  STL [R1+0x6a04], R8 ;  /* 0x006a040801007387 */ /* 0x000fe80000100800 */
[----:B------:R-:W-:-:S13]  /*79610*/  STL [R1+0x6a00], R29 ;  /* 0x006a001d01007387 */ /* 0x000fda0000100800 */
[----:B------:R-:W-:Y:S04]  /*79620*/  STL.64 [R1+0x840], R4 ;  /* 0x0008400401007387 */ /* 0x000fe80000100a00 */
[----:B------:R3:W-:Y:S02]  /*79630*/  STL.64 [R1+0x848], R6 ;  /* 0x0008480601007387 */ /* 0x0007e40000100a00 */
[----:B---3--:R-:W-:Y:S01]  /*79640*/  HMMA.16816.F32 R4, R44, R34, R48 ;  /* 0x000000222c04723c */ /* 0x008fe20000001830 */
[----:B------:R-:W-:Y:S02]  /*79650*/  IMAD.MOV.U32 R20, RZ, RZ, R55 ;  /* 0x000000ffff147224 */ /* 0x000fe400078e0037 */
[----:B------:R-:W-:-:S03]  /*79660*/  IMAD.MOV.U32 R21, RZ, RZ, R54 ;  /* 0x000000ffff157224 */ /* 0x000fc600078e0036 */
[----:B------:R0:W-:Y:S04]  /*79670*/  STL [R1+0x6a0c], R20 ;  /* 0x006a0c1401007387 */ /* 0x0001e80000100800 */
[----:B------:R1:W-:Y:S04]  /*79680*/  STL [R1+0x6a08], R21 ;  /* 0x006a081501007387 */ /* 0x0003e80000100800 */
[----:B----4-:R2:W-:Y:S09]  /*79690*/  STL.64 [R1+0x6b08], R22 ;  /* 0x006b081601007387 */ /* 0x0105f20000100a00 */
[----:B------:R-:W-:Y:S04]  /*796a0*/  STL.64 [R1+0x830], R4 ;  /* 0x0008300401007387 */ /* 0x000fe80000100a00 */
[----:B------:R-:W-:Y:S04]  /*796b0*/  STL.64 [R1+0x838], R6 ;  /* 0x0008380601007387 */ /* 0x000fe80000100a00 */
[----:B0-----:R-:W3:Y:S04]  /*796c0*/  LDL.LU R20, [R1+0x810] ;  /* 0x0008100001147983 */ /* 0x001ee80000300800 */
[----:B-1----:R-:W3:Y:S04]  /*796d0*/  LDL.LU R21, [R1+0x814] ;  /* 0x0008140001157983 */ /* 0x002ee80000300800 */
[----:B--2---:R-:W2:Y:S04]  /*796e0*/  LDL.LU R22, [R1+0x818] ;  /* 0x0008180001167983 */ /* 0x004ea80000300800 */
[----:B------:R-:W2:Y:S04]  /*796f0*/  LDL.LU R23, [R1+0x81c] ;  /* 0x00081c0001177983 */ /* 0x000ea80000300800 */
[----:B--2---:R0:W-:Y:S04]  /*79700*/  STL.64 [R1+0x6b18], R22 ;  /* 0x006b181601007387 */ /* 0x0041e80000100a00 */
[----:B---3--:R-:W-:Y:S04]  /*79710*/  STL.64 [R1+0x6b10], R20 ;  /* 0x006b101401007387 */ /* 0x008fe80000100a00 */
[----:B------:R-:W2:Y:S04]  /*79720*/  LDL.64 R38, [R1+0x38] ;  /* 0x0000380001267983 */ /* 0x000ea80000100a00 */
[----:B0-----:R-:W3:Y:S04]  /*79730*/  LDL.64 R22, [R1+0x48] ;  /* 0x0000480001167983 */ /* 0x001ee80000100a00 */
[----:B--2---:R0:W-:Y:S04]  /*79740*/  STL.64 [R1+0x6b20], R38 ;  /* 0x006b202601007387 */ /* 0x0041e80000100a00 */
[----:B------:R-:W2:Y:S04]  /*79750*/  LDL.LU R36, [R1+0x820] ;  /* 0x0008200001247983 */ /* 0x000ea80000300800 */
[----:B------:R-:W2:Y:S04]  /*79760*/  LDL.LU R37, [R1+0x824] ;  /* 0x0008240001257983 */ /* 0x000ea80000300800 */
[----:B0-----:R-:W2:Y:S04]  /*79770*/  LDL.LU R38, [R1+0x828] ;  /* 0x0008280001267983 */ /* 0x001ea80000300800 */
[----:B------:R-:W2:Y:S04]  /*79780*/  LDL.LU R39, [R1+0x82c] ;  /* 0x00082c0001277983 */ /* 0x000ea80000300800 */
[----:B------:R-:W4:Y:S04]  /*79790*/  LDL.LU R48, [R1+0x7f0] ;  /* 0x0007f00001307983 */ /* 0x000f280000300800 */
[----:B------:R-:W4:Y:S04]  /*797a0*/  LDL.LU R49, [R1+0x7f4] ;  /* 0x0007f40001317983 */ /* 0x000f280000300800 */
[----:B------:R-:W4:Y:S04]  /*797b0*/  LDL.LU R50, [R1+0x7f8] ;  /* 0x0007f80001327983 */ /* 0x000f280000300800 */
[----:B------:R-:W4:Y:S01]  /*797c0*/  LDL.LU R51, [R1+0x7fc] ;  /* 0x0007fc0001337983 */ /* 0x000f220000300800 */
[----:B------:R-:W-:-:S03]  /*797d0*/  IMAD.MOV.U32 R9, RZ, RZ, R34 ;  /* 0x000000ffff097224 */ /* 0x000fc600078e0022 */
[----:B------:R-:W4:Y:S01]  /*797e0*/  LDL.LU R56, [R1+0x800] ;  /* 0x0008000001387983 */ /* 0x000f220000300800 */
[----:B------:R-:W-:-:S03]  /*797f0*/  MOV R28, R35 ;  /* 0x00000023001c7202 */ /* 0x000fc60000000f00 */
[----:B------:R-:W4:Y:S04]  /*79800*/  LDL.LU R57, [R1+0x804] ;  /* 0x0008040001397983 */ /* 0x000f280000300800 */
[----:B------:R-:W4:Y:S04]  /*79810*/  LDL.LU R58, [R1+0x808] ;  /* 0x00080800013a7983 */ /* 0x000f280000300800 */
[----:B------:R-:W4:Y:S04]  /*79820*/  LDL.LU R59, [R1+0x80c] ;  /* 0x00080c00013b7983 */ /* 0x000f280000300800 */
[----:B------:R-:W4:Y:S04]  /*79830*/  LDL.64 R54, [R1+0x28] ;  /* 0x0000280001367983 */ /* 0x000f280000100a00 */
[----:B------:R-:W4:Y:S04]  /*79840*/  LDL.64 R34, [R1+0x18] ;  /* 0x0000180001227983 */ /* 0x000f280000100a00 */
        /* <DEDUP_REMOVED lines=17> */
[----:B------:R-:W-:Y:S01]  /*79960*/  STL [R1+0x6a14], R28 ;  /* 0x006a141c01007387 */ /* 0x000fe20000100800 */
[----:B---3--:R-:W-:-:S03]  /*79970*/  IMAD.MOV.U32 R29, RZ, RZ, R22 ;  /* 0x000000ffff1d7224 */ /* 0x008fc600078e0016 */
[----:B------:R-:W-:Y:S01]  /*79980*/  STL [R1+0x6a10], R9 ;  /* 0x006a100901007387 */ /* 0x000fe20000100800 */
[----:B------:R-:W-:Y:S01]  /*79990*/  IMAD.MOV.U32 R61, RZ, RZ, R23 ;  /* 0x000000ffff3d7224 */ /* 0x000fe200078e0017 */
[----:B--2---:R-:W-:-:S15]  /*799a0*/  HMMA.16816.F32 R36, R44, R22, R36 ;  /* 0x000000162c24723c */ /* 0x004fde0000001824 */
[----:B------:R-:W-:-:S08]  /*799b0*/  NOP ;  /* 0x0000000000007918 */ /* 0x000fd00000000000 */
[----:B------:R-:W-:Y:S04]  /*799c0*/  STL.64 [R1+0x820], R36 ;  /* 0x0008202401007387 */ /* 0x000fe80000100a00 */
[----:B------:R0:W-:Y:S04]  /*799d0*/  STL.64 [R1+0x828], R38 ;  /* 0x0008282601007387 */ /* 0x0001e80000100a00 */
[----:B0-----:R-:W2:Y:S04]  /*799e0*/  LDL.LU.64 R38, [R1+0x6b20] ;  /* 0x006b200001267983 */ /* 0x001ea80000300a00 */
[----:B------:R-:W2:Y:S04]  /*799f0*/  LDL.LU.64 R22, [R1+0x6b18] ;  /* 0x006b180001167983 */ /* 0x000ea80000300a00 */
[----:B------:R-:W2:Y:S04]  /*79a00*/  LDL.LU.64 R20, [R1+0x6b10] ;  /* 0x006b100001147983 */ /* 0x000ea80000300a00 */
[----:B------:R-:W-:Y:S01]  /*79a10*/  STL [R1+0x6a18], R29 ;  /* 0x006a181d01007387 */ /* 0x000fe20000100800 */
[----:B--2---:R-:W-:-:S15]  /*79a20*/  HMMA.16816.F32 R20, R44, R38, R20 ;  /* 0x000000262c14723c */ /* 0x004fde0000001814 */
[----:B------:R-:W-:-:S08]  /*79a30*/  NOP ;  /* 0x0000000000007918 */ /* 0x000fd00000000000 */
[----:B------:R-:W-:Y:S04]  /*79a40*/  STL.64 [R1+0x810], R20 ;  /* 0x0008101401007387 */ /* 0x000fe80000100a00 */
[----:B------:R0:W-:Y:S04]  /*79a50*/  STL.64 [R1+0x818], R22 ;  /* 0x0008181601007387 */ /* 0x0001e80000100a00 */
[----:B0-----:R-:W2:Y:S01]  /*79a60*/  LDL.LU.64 R22, [R1+0x6b08] ;  /* 0x006b080001167983 */ /* 0x001ea20000300a00 */
[----:B------:R-:W-:Y:S02]  /*79a70*/  IMAD.MOV.U32 R36, RZ, RZ, R10 ;  /* 0x000000ffff247224 */ /* 0x000fe400078e000a */
[----:B------:R-:W-:Y:S01]  /*79a80*/  IMAD.MOV.U32 R60, RZ, RZ, R38 ;  /* 0x000000ffff3c7224 */ /* 0x000fe200078e0026 */
[----:B------:R-:W3:Y:S01]  /*79a90*/  LDL.LU R10, [R1+0x6b04] ;  /* 0x006b0400010a7983 */ /* 0x000ee20000300800 */
[----:B------:R-:W-:-:S02]  /*79aa0*/  IMAD.MOV.U32 R37, RZ, RZ, R11 ;  /* 0x000000ffff257224 */ /* 0x000fc400078e000b */
[----:B------:R-:W-:Y:S01]  /*79ab0*/  IMAD.MOV.U32 R3, RZ, RZ, R39 ;  /* 0x000000ffff037224 */ /* 0x000fe200078e0027 */
[----:B------:R-:W3:Y:S01]  /*79ac0*/  LDL.LU R11, [R1+0x6b00] ;  /* 0x006b0000010b7983 */ /* 0x000ee20000300800 */
[C---:B----4-:R-:W-:Y:S06]  /*79ad0*/  HMMA.16816.F32 R56, R44.reuse, R54, R56 ;  /* 0x000000362c38723c */ /* 0x050fec0000001838 */
[----:B------:R-:W-:Y:S01]  /*79ae0*/  HMMA.16816.F32 R48, R44, R34, R48 ;  /* 0x000000222c30723c */ /* 0x000fe20000001830 */
[----:B------:R-:W-:Y:S02]  /*79af0*/  IMAD.MOV.U32 R21, RZ, RZ, R54 ;  /* 0x000000ffff157224 */ /* 0x000fe400078e0036 */
[----:B------:R-:W-:-:S02]  /*79b00*/  IMAD.MOV.U32 R8, RZ, RZ, R55 ;  /* 0x000000ffff087224 */ /* 0x000fc400078e0037 */
[----:B--2---:R-:W-:Y:S02]  /*79b10*/  IMAD.MOV.U32 R38, RZ, RZ, R22 ;  /* 0x000000ffff267224 */ /* 0x004fe400078e0016 */
[----:B------:R-:W2:Y:S01]  /*79b20*/  LDL.LU R22, [R1+0x6afc] ;  /* 0x006afc0001167983 */ /* 0x000ea20000300800 */
[----:B------:R-:W-:-:S03]  /*79b30*/  IMAD.MOV.U32 R39, RZ, RZ, R23 ;  /* 0x000000ffff277224 */ /* 0x000fc600078e0017 */
[----:B------:R-:W2:Y:S06]  /*79b40*/  LDL.LU R23, [R1+0x6af8] ;  /* 0x006af80001177983 */ /* 0x000eac0000300800 */
[----:B------:R-:W-:Y:S04]  /*79b50*/  STL.64 [R1+0x800], R56 ;  /* 0x0008003801007387 */ /* 0x000fe80000100a00 */
[----:B------:R0:W-:Y:S04]  /*79b60*/  STL.64 [R1+0x808], R58 ;  /* 0x0008083a01007387 */ /* 0x0001e80000100a00 */
[----:B0-----:R-:W4:Y:S04]  /*79b70*/  LDL.LU.64 R58, [R1+0x6af0] ;  /* 0x006af000013a7983 */ /* 0x001f280000300a00 */
[----:B------:R-:W4:Y:S04]  /*79b80*/  LDL.LU.64 R56, [R1+0x6ae8] ;  /* 0x006ae80001387983 */ /* 0x000f280000300a00 */
[----:B------:R-:W4:Y:S04]  /*79b90*/  LDL.LU.64 R54, [R1+0x6ae0] ;  /* 0x006ae00001367983 */ /* 0x000f280000300a00 */
[----:B------:R-:W4:Y:S04]  /*79ba0*/  LDL.LU.64 R52, [R1+0x6ad8] ;  /* 0x006ad80001347983 */ /* 0x000f280000300a00 */
[----:B------:R-:W-:Y:S04]  /*79bb0*/  STL.64 [R1+0x7f0], R48 ;  /* 0x0007f03001007387 */ /* 0x000fe80000100a00 */
[----:B------:R0:W-:Y:S04]  /*79bc0*/  STL.64 [R1+0x7f8], R50 ;  /* 0x0007f83201007387 */ /* 0x0001e80000100a00 */
[----:B0-----:R-:W4:Y:S01]  /*79bd0*/  LDL.LU.64 R50, [R1+0x6ad0] ;  /* 0x006ad00001327983 */ /* 0x001f220000300a00 */
[----:B------:R-:W-:-:S02]  /*79be0*/  IMAD.MOV.U32 R20, RZ, RZ, R35 ;  /* 0x000000ffff147224 */ /* 0x000fc400078e0023 */
[----:B------:R-:W-:Y:S01]  /*79bf0*/  IMAD.MOV.U32 R9, RZ, RZ, R34 ;  /* 0x000000ffff097224 */ /* 0x000fe200078e0022 */
[----:B------:R-:W4:Y:S04]  /*79c00*/  LDL.LU.64 R48, [R1+0x6ac8] ;  /* 0x006ac80001307983 */ /* 0x000f280000300a00 */
[----:B------:R-:W4:Y:S04]  /*79c10*/  LDL.LU.64 R34, [R1+0x6ac0] ;  /* 0x006ac00001227983 */ /* 0x000f280000300a00 */
[----:B------:R-:W4:Y:S04]  /*79c20*/  LDL.LU.64 R32, [R1+0x6ab8] ;  /* 0x006ab80001207983 */ /* 0x000f280000300a00 */
[----:B--2---:R-:W-:Y:S04]  /*79c30*/  STL.64 [R1+0x6a80], R22 ;  /* 0x006a801601007387 */ /* 0x004fe80000100a00 */
[----:B------:R-:W-:Y:S04]  /*79c40*/  STL.64 [R1+0x6a78], R20 ;  /* 0x006a781401007387 */ /* 0x000fe80000100a00 */
[----:B---3--:R-:W-:Y:S04]  /*79c50*/  STL.64 [R1+0x6a50], R10 ;  /* 0x006a500a01007387 */ /* 0x008fe80000100a00 */
[----:B------:R0:W-:Y:S02]  /*79c60*/  STL.64 [R1+0x6a48], R8 ;  /* 0x006a480801007387 */ /* 0x0001e40000100a00 */
[----:B0-----:R-:W-:-:S15]  /*79c70*/  HMMA.16816.F32 R8, R44, R14, R40 ;  /* 0x0000000e2c08723c */ /* 0x001fde0000001828 */
[----:B------:R-:W-:-:S08]  /*79c80*/  NOP ;  /* 0x0000000000007918 */ /* 0x000fd00000000000 */
[----:B------:R-:W-:Y:S04]  /*79c90*/  STL.64 [R1+0x7e0], R8 ;  /* 0x0007e00801007387 */ /* 0x000fe80000100a00 */
[----:B------:R4:W-:Y:S02]  /*79ca0*/  STL.64 [R1+0x7e8], R10 ;  /* 0x0007e80a01007387 */ /* 0x0009e40000100a00 */
[C---:B----4-:R-:W-:Y:S06]  /*79cb0*/  HMMA.16816.F32 R8, R44.reuse, R58, R16 ;  /* 0x0000003a2c08723c */ /* 0x050fec0000001810 */
[----:B------:R-:W-:Y:S04]  /*79cc0*/  STL.64 [R1+0x6880], R58 ;  /* 0x0068803a01007387 */ /* 0x000fe80000100a00 */
[----:B------:R-:W-:Y:S01]  /*79cd0*/  STL.64 [R1+0x6878], R56 ;  /* 0x0068783801007387 */ /* 0x000fe20000100a00 */
[----:B------:R-:W-:-:S12]  /*79ce0*/  HMMA.16816.F32 R4, R44, R50, R4 ;  /* 0x000000322c04723c */ /* 0x000fd80000001804 */
[----:B------:R-:W-:Y:S04]  /*79cf0*/  STL.64 [R1+0x7d0], R8 ;  /* 0x0007d00801007387 */ /* 0x000fe80000100a00 */
[----:B------:R0:W-:Y:S02]  /*79d00*/  STL.64 [R1+0x7d8], R10 ;  /* 0x0007d80a01007387 */ /* 0x0001e40000100a00 */
[----:B0-----:R-:W-:Y:S06]  /*79d10*/  HMMA.16816.F32 R8, R44, R54, R24 ;  /* 0x000000362c08723c */ /* 0x001fec0000001818 */
[----:B------:R-:W-:Y:S04]  /*79d20*/  STL.64 [R1+0x6890], R54 ;  /* 0x0068903601007387 */ /* 0x000fe80000100a00 */
[----:B------:R0:W-:Y:S02]  /*79d30*/  STL.64 [R1+0x6888], R52 ;  /* 0x0068883401007387 */ /* 0x0001e40000100a00 */
[----:B0-----:R-:W-:-:S02]  /*79d40*/  IMAD.MOV.U32 R52, RZ, RZ, R30 ;  /* 0x000000ffff347224 */ /* 0x001fc400078e001e */
[----:B------:R-:W-:-:S09]  /*79d50*/  IMAD.MOV.U32 R53, RZ, RZ, R31 ;  /* 0x000000ffff357224 */ /* 0x000fd200078e001f */
[----:B------:R-:W-:Y:S04]  /*79d60*/  STL.64 [R1+0x7c0], R8 ;  /* 0x0007c00801007387 */ /* 0x000fe80000100a00 */
[----:B------:R-:W-:Y:S04]  /*79d70*/  STL.64 [R1+0x7c8], R10 ;  /* 0x0007c80a01007387 */ /* 0x000fe80000100a00 */
[----:B------:R-:W2:Y:S04]  /*79d80*/  LDL.LU R30, [R1+0x6ab4] ;  /* 0x006ab400011e7983 */ /* 0x000ea80000300800 */
[----:B------:R-:W-:Y:S04]  /*79d90*/  STL.64 [R1+0x7b0], R4 ;  /* 0x0007b00401007387 */ /* 0x000fe80000100a00 */
[----:B------:R-:W-:Y:S04]  /*79da0*/  STL.64 [R1+0x7b8], R6 ;  /* 0x0007b80601007387 */ /* 0x000fe80000100a00 */
[----:B------:R-:W3:Y:S01]  /*79db0*/  LDL.LU R31, [R1+0x6ab0] ;  /* 0x006ab000011f7983 */ /* 0x000ee20000300800 */
[----:B------:R-:W-:Y:S01]  /*79dc0*/  IMAD.MOV.U32 R54, RZ, RZ, R34 ;  /* 0x000000ffff367224 */ /* 0x000fe200078e0022 */
[----:B------:R-:W-:-:S02]  /*79dd0*/  MOV R55, R35 ;  /* 0x0000002300377202 */ /* 0x000fc40000000f00 */
[----:B------:R-:W4:Y:S04]  /*79de0*/  LDL.LU R34, [R1+0x6aac] ;  /* 0x006aac0001227983 */ /* 0x000f280000300800 */
[----:B------:R-:W4:Y:S04]  /*79df0*/  LDL.LU R35, [R1+0x6aa8] ;  /* 0x006aa80001237983 */ /* 0x000f280000300800 */
[----:B------:R-:W4:Y:S04]  /*79e00*/  LDL.64 R58, [R1+0x108] ;  /* 0x00010800013a7983 */ /* 0x000f280000100a00 */
[----:B------:R-:W-:Y:S04]  /*79e10*/  STL.64 [R1+0x6870], R50 ;  /* 0x0068703201007387 */ /* 0x000fe80000100a00 */
[----:B------:R0:W-:Y:S04]  /*79e20*/  STL.64 [R1+0x6868], R48 ;  /* 0x0068683001007387 */ /* 0x0001e80000100a00 */
[----:B0-----:R-:W4:Y:S04]  /*79e30*/  LDL.LU R48, [R1+0x340] ;  /* 0x0003400001307983 */ /* 0x001f280000300800 */
[----:B------:R-:W4:Y:S01]  /*79e40*/  LDL.LU R49, [R1+0x344] ;  /* 0x0003440001317983 */ /* 0x000f220000300800 */
[----:B--2---:R-:W-:-:S02]  /*79e50*/  IMAD.MOV.U32 R51, RZ, RZ, R30 ;  /* 0x000000ffff337224 */ /* 0x004fc400078e001e */
[----:B---3--:R-:W-:Y:S02]  /*79e60*/  IMAD.MOV.U32 R50, RZ, RZ, R31 ;  /* 0x000000ffff327224 */ /* 0x008fe400078e001f */
[----:B------:R-:W2:Y:S04]  /*79e70*/  LDL.LU R31, [R1+0x6aa4] ;  /* 0x006aa400011f7983 */ /* 0x000ea80000300800 */
[----:B------:R-:W3:Y:S01]  /*79e80*/  LDL.LU R30, [R1+0x6aa0] ;  /* 0x006aa000011e7983 */ /* 0x000ee20000300800 */
[----:B----4-:R-:W-:Y:S03]  /*79e90*/  HMMA.16816.F32 R4, R44, R34, R36 ;  /* 0x000000222c04723c */ /* 0x010fe60000001824 */
[----:B------:R-:W4:Y:S01]  /*79ea0*/  LDL.LU R24, [R1+0x790] ;  /* 0x0007900001187983 */ /* 0x000f220000300800 */
[----:B------:R-:W-:-:S02]  /*79eb0*/  IMAD.MOV.U32 R29, RZ, RZ, R14 ;  /* 0x000000ffff1d7224 */ /* 0x000fc400078e000e */
[----:B------:R-:W-:-:S15]  /*79ec0*/  IMAD.MOV.U32 R28, RZ, RZ, R15 ;  /* 0x000000ffff1c7224 */ /* 0x000fde00078e000f */
[----:B------:R-:W-:-:S02]  /*79ed0*/  NOP ;  /* 0x0000000000007918 */ /* 0x000fc40000000000 */
[----:B------:R0:W-:Y:S04]  /*79ee0*/  STL.64 [R1+0x7a0], R4 ;  /* 0x0007a00401007387 */ /* 0x0001e80000100a00 */
        /* <DEDUP_REMOVED lines=26> */
[----:B-1----:R-:W4:Y:S01]  /*7a090*/  LDL.LU R6, [R1+0x748] ;  /* 0x0007480001067983 */ /* 0x002f220000300800 */
[----:B--2---:R-:W-:-:S02]  /*7a0a0*/  IMAD.MOV.U32 R40, RZ, RZ, R31 ;  /* 0x000000ffff287224 */ /* 0x004fc400078e001f */
[----:B---3--:R-:W-:Y:S02]  /*7a0b0*/  IMAD.MOV.U32 R7, RZ, RZ, R30 ;  /* 0x000000ffff077224 */ /* 0x008fe400078e001e */
[----:B------:R-:W4:Y:S04]  /*7a0c0*/  LDL.LU R30, [R1+0x6a9c] ;  /* 0x006a9c00011e7983 */ /* 0x000f280000300800 */
[----:B------:R-:W4:Y:S04]  /*7a0d0*/  LDL.LU R31, [R1+0x6a98] ;  /* 0x006a9800011f7983 */ /* 0x000f280000300800 */
[----:B------:R-:W2:Y:S04]  /*7a0e0*/  LDL.LU R41, [R1+0x724] ;  /* 0x0007240001297983 */ /* 0x000ea80000300800 */
[----:B------:R-:W2:Y:S04]  /*7a0f0*/  LDL.LU R42, [R1+0x728] ;  /* 0x00072800012a7983 */ /* 0x000ea80000300800 */
[----:B------:R-:W2:Y:S04]  /*7a100*/  LDL.LU R43, [R1+0x72c] ;  /* 0x00072c00012b7983 */ /* 0x000ea80000300800 */
[----:B------:R-:W-:Y:S04]  /*7a110*/  STL.64 [R1+0x6860], R34 ;  /* 0x0068602201007387 */ /* 0x000fe80000100a00 */
[----:B------:R-:W-:Y:S01]  /*7a120*/  STL.64 [R1+0x6858], R32 ;  /* 0x0068582001007387 */ /* 0x000fe20000100a00 */
[----:B----4-:R-:W-:-:S15]  /*7a130*/  HMMA.16816.F32 R24, R44, R30, R24 ;  /* 0x0000001e2c18723c */ /* 0x010fde0000001818 */
[----:B------:R-:W-:-:S08]  /*7a140*/  NOP ;  /* 0x0000000000007918 */ /* 0x000fd00000000000 */
[----:B------:R-:W-:Y:S04]  /*7a150*/  STL.64 [R1+0x790], R24 ;  /* 0x0007901801007387 */ /* 0x000fe80000100a00 */
[----:B------:R0:W-:Y:S04]  /*7a160*/  STL.64 [R1+0x798], R26 ;  /* 0x0007981a01007387 */ /* 0x0001e80000100a00 */
[----:B0-----:R-:W3:Y:S04]  /*7a170*/  LDL.LU.64 R26, [R1+0x6a90] ;  /* 0x006a9000011a7983 */ /* 0x001ee80000300a00 */
[----:B------:R-:W4:Y:S04]  /*7a180*/  LDL.LU.64 R24, [R1+0x6a88] ;  /* 0x006a880001187983 */ /* 0x000f280000300a00 */
[----:B------:R-:W-:Y:S01]  /*7a190*/  STL.64 [R1+0x6898], R30 ;  /* 0x0068981e01007387 */ /* 0x000fe20000100a00 */
[----:B---3--:R-:W-:-:S15]  /*7a1a0*/  HMMA.16816.F32 R20, R44, R26, R20 ;  /* 0x0000001a2c14723c */ /* 0x008fde0000001814 */
[----:B------:R-:W-:-:S08]  /*7a1b0*/  NOP ;  /* 0x0000000000007918 */ /* 0x000fd00000000000 */
[----:B------:R-:W-:Y:S04]  /*7a1c0*/  STL.64 [R1+0x780], R20 ;  /* 0x0007801401007387 */ /* 0x000fe80000100a00 */
[----:B------:R0:W-:Y:S04]  /*7a1d0*/  STL.64 [R1+0x788], R22 ;  /* 0x0007881601007387 */ /* 0x0001e80000100a00 */
[----:B0-----:R-:W3:Y:S04]  /*7a1e0*/  LDL.LU.64 R22, [R1+0x6a80] ;  /* 0x006a800001167983 */ /* 0x001ee80000300a00 */
[----:B------:R-:W2:Y:S04]  /*7a1f0*/  LDL.LU.64 R20, [R1+0x6a78] ;  /* 0x006a780001147983 */ /* 0x000ea80000300a00 */
[----:B------:R-:W-:Y:S04]  /*7a200*/  STL.64 [R1+0x68a8], R26 ;  /* 0x0068a81a01007387 */ /* 0x000fe80000100a00 */
[----:B----4-:R0:W-:Y:S04]  /*7a210*/  STL.64 [R1+0x68a0], R24 ;  /* 0x0068a01801007387 */ /* 0x0101e80000100a00 */
[----:B0-----:R-:W4:Y:S04]  /*7a220*/  LDL.LU R24, [R1+0x350] ;  /* 0x0003500001187983 */ /* 0x001f280000300800 */
[----:B------:R-:W4:Y:S04]  /*7a230*/  LDL.LU R25, [R1+0x354] ;  /* 0x0003540001197983 */ /* 0x000f280000300800 */
[----:B------:R-:W4:Y:S04]  /*7a240*/  LDL.LU R26, [R1+0x358] ;  /* 0x00035800011a7983 */ /* 0x000f280000300800 */
[----:B------:R-:W4:Y:S01]  /*7a250*/  LDL.LU R27, [R1+0x35c] ;  /* 0x00035c00011b7983 */ /* 0x000f220000300800 */
[----:B---3--:R-:W-:-:S15]  /*7a260*/  HMMA.16816.F32 R16, R44, R22, R16 ;  /* 0x000000162c10723c */ /* 0x008fde0000001810 */
[----:B------:R-:W-:-:S08]  /*7a270*/  NOP ;  /* 0x0000000000007918 */ /* 0x000fd00000000000 */
[----:B------:R-:W-:Y:S04]  /*7a280*/  STL.64 [R1+0x770], R16 ;  /* 0x0007701001007387 */ /* 0x000fe80000100a00 */
[----:B------:R0:W-:Y:S04]  /*7a290*/  STL.64 [R1+0x778], R18 ;  /* 0x0007781201007387 */ /* 0x0001e80000100a00 */
[----:B0-----:R-:W3:Y:S04]  /*7a2a0*/  LDL.LU.64 R18, [R1+0x6a70] ;  /* 0x006a700001127983 */ /* 0x001ee80000300a00 */
[----:B------:R-:W2:Y:S04]  /*7a2b0*/  LDL.LU.64 R16, [R1+0x6a68] ;  /* 0x006a680001107983 */ /* 0x000ea80000300a00 */
[----:B------:R-:W-:Y:S01]  /*7a2c0*/  STL.64 [R1+0x68b0], R22 ;  /* 0x0068b01601007387 */ /* 0x000fe20000100a00 */
[----:B---3--:R-:W-:-:S15]  /*7a2d0*/  HMMA.16816.F32 R12, R44, R18, R12 ;  /* 0x000000122c0c723c */ /* 0x008fde000000180c */
[----:B------:R-:W-:-:S08]  /*7a2e0*/  NOP ;  /* 0x0000000000007918 */ /* 0x000fd00000000000 */
[----:B------:R-:W-:Y:S04]  /*7a2f0*/  STL.64 [R1+0x760], R12 ;  /* 0x0007600c01007387 */ /* 0x000fe80000100a00 */
[----:B------:R0:W-:Y:S04]  /*7a300*/  STL.64 [R1+0x768], R14 ;  /* 0x0007680e01007387 */ /* 0x0001e80000100a00 */
[----:B0-----:R-:W3:Y:S04]  /*7a310*/  LDL.LU.64 R14, [R1+0x6a60] ;  /* 0x006a6000010e7983 */ /* 0x001ee80000300a00 */
[----:B------:R-:W4:Y:S04]  /*7a320*/  LDL.LU.64 R12, [R1+0x6a58] ;  /* 0x006a5800010c7983 */ /* 0x000f280000300a00 */
[----:B------:R0:W-:Y:S04]  /*7a330*/  STL.64 [R1+0x68c0], R18 ;  /* 0x0068c01201007387 */ /* 0x0001e80000100a00 */
[----:B--2---:R-:W-:Y:S04]  /*7a340*/  STL.64 [R1+0x68b8], R16 ;  /* 0x0068b81001007387 */ /* 0x004fe80000100a00 */
[----:B0-----:R-:W2:Y:S04]  /*7a350*/  LDL R18, [R1+0x138] ;  /* 0x0001380001127983 */ /* 0x001ea80000100800 */
[----:B------:R-:W2:Y:S01]  /*7a360*/  LDL R19, [R1+0x13c] ;  /* 0x00013c0001137983 */ /* 0x000ea20000100800 */
        /* <DEDUP_REMOVED lines=8> */
[----:B0-----:R-:W2:Y:S04]  /*7a3f0*/  LDL.LU R12, [R1+0x360] ;  /* 0x00036000010c7983 */ /* 0x001ea80000300800 */
[----:B------:R-:W2:Y:S04]  /*7a400*/  LDL.LU R13, [R1+0x364] ;  /* 0x00036400010d7983 */ /* 0x000ea80000300800 */
[----:B------:R-:W2:Y:S04]  /*7a410*/  LDL.LU R14, [R1+0x368] ;  /* 0x00036800010e7983 */ /* 0x000ea80000300800 */
[----:B------:R-:W2:Y:S01]  /*7a420*/  LDL.LU R15, [R1+0x36c] ;  /* 0x00036c00010f7983 */ /* 0x000ea20000300800 */
[----:B---3--:R-:W-:-:S15]  /*7a430*/  HMMA.16816.F32 R4, R44, R10, R4 ;  /* 0x0000000a2c04723c */ /* 0x008fde0000001804 */
[----:B------:R-:W-:-:S08]  /*7a440*/  NOP ;  /* 0x0000000000007918 */ /* 0x000fd00000000000 */
[----:B------:R-:W-:Y:S04]  /*7a450*/  STL.64 [R1+0x740], R4 ;  /* 0x0007400401007387 */ /* 0x000fe80000100a00 */
[----:B------:R0:W-:Y:S04]  /*7a460*/  STL.64 [R1+0x748], R6 ;  /* 0x0007480601007387 */ /* 0x0001e80000100a00 */
[----:B0-----:R-:W3:Y:S04]  /*7a470*/  LDL.LU.64 R6, [R1+0x6a40] ;  /* 0x006a400001067983 */ /* 0x001ee80000300a00 */
[----:B------:R-:W-:Y:S01]  /*7a480*/  STL.64 [R1+0x6970], R10 ;  /* 0x0069700a01007387 */ /* 0x000fe20000100a00 */
[----:B---3--:R-:W-:-:S15]  /*7a490*/  HMMA.16816.F32 R36, R44, R6, R36 ;  /* 0x000000062c24723c */ /* 0x008fde0000001824 */
[----:B------:R-:W-:-:S08]  /*7a4a0*/  NOP ;  /* 0x0000000000007918 */ /* 0x000fd00000000000 */
[----:B------:R-:W-:Y:S04]  /*7a4b0*/  STL.64 [R1+0x730], R36 ;  /* 0x0007302401007387 */ /* 0x000fe80000100a00 */
[----:B------:R0:W-:Y:S04]  /*7a4c0*/  STL.64 [R1+0x738], R38 ;  /* 0x0007382601007387 */ /* 0x0001e80000100a00 */
[----:B0-----:R-:W3:Y:S01]  /*7a4d0*/  LDL.LU.64 R38, [R1+0x6a38] ;  /* 0x006a380001267983 */ /* 0x001ee20000300a00 */
[----:B------:R-:W-:Y:S02]  /*7a4e0*/  IMAD.MOV.U32 R34, RZ, RZ, R2 ;  /* 0x000000ffff227224 */ /* 0x000fe400078e0002 */
[----:B------:R-:W0:Y:S01]  /*7a4f0*/  S2R R2, SR_TID.X ;  /* 0x0000000000027919 */ /* 0x000e220000002100 */
[----:B---3--:R-:W-:Y:S06]  /*7a500*/  HMMA.16816.F32 R40, R44, R38, R40 ;  /* 0x000000262c28723c */ /* 0x008fec0000001828 */
[----:B------:R-:W-:-:S02]  /*7a510*/  IMAD.MOV.U32 R5, RZ, RZ, R38 ;  /* 0x000000ffff057224 */ /* 0x000fc400078e0026 */
[----:B------:R-:W-:-:S15]  /*7a520*/  IMAD.MOV.U32 R4, RZ, RZ, R39 ;  /* 0x000000ffff047224 */ /* 0x000fde00078e0027 */
[----:B------:R-:W-:Y:S04]  /*7a530*/  STL.64 [R1+0x720], R40 ;  /* 0x0007202801007387 */ /* 0x000fe80000100a00 */
[----:B------:R1:W-:Y:S04]  /*7a540*/  STL.64 [R1+0x728], R42 ;  /* 0x0007282a01007387 */ /* 0x0003e80000100a00 */
[----:B-1----:R-:W3:Y:S04]  /*7a550*/  LDL.LU.64 R42, [R1+0x6a30] ;  /* 0x006a3000012a7983 */ /* 0x002ee80000300a00 */
[----:B------:R-:W3:Y:S04]  /*7a560*/  LDL.LU.64 R38, [R1+0x6a28] ;  /* 0x006a280001267983 */ /* 0x000ee80000300a00 */
[----:B------:R-:W3:Y:S01]  /*7a570*/  LDL.LU.64 R36, [R1+0x6a20] ;  /* 0x006a200001247983 */ /* 0x000ee20000300a00 */
[----:B------:R-:W-:Y:S01]  /*7a580*/  IMAD.MOV.U32 R35, RZ, RZ, R0 ;  /* 0x000000ffff237224 */ /* 0x000fe200078e0000 */
[C---:B0-----:R-:W-:Y:S01]  /*7a590*/  LOP3.LUT R0, R2.reuse, 0x7, RZ, 0xc0, !PT ;  /* 0x0000000702007812 */ /* 0x041fe200078ec0ff */
[----:B------:R-:W-:-:S04]  /*7a5a0*/  IMAD.SHL.U32 R41, R2, 0x2, RZ ;  /* 0x0000000202297824 */ /* 0x000fc800078e00ff */
[----:B------:R-:W-:Y:S02]  /*7a5b0*/  IMAD R0, R0, 0x90, RZ ;  /* 0x0000009000007824 */ /* 0x000fe400078e02ff */
[----:B------:R-:W-:-:S03]  /*7a5c0*/  IMAD.SHL.U32 R2, R2, 0x40, RZ ;  /* 0x0000004002027824 */ /* 0x000fc600078e00ff */
[----:B------:R-:W-:-:S04]  /*7a5d0*/  LOP3.LUT R0, R0, 0x10, R41, 0x78, !PT ;  /* 0x0000001000007812 */ /* 0x000fc800078e7829 */
[----:B------:R-:W-:Y:S01]  /*7a5e0*/  LOP3.LUT R0, R0, 0x400, R2, 0xf8, !PT ;  /* 0x0000040000007812 */ /* 0x000fe200078ef802 */
[----:B------:R-:W-:Y:S03]  /*7a5f0*/  STL.64 [R1+0x68e0], R6 ;  /* 0x0068e00601007387 */ /* 0x000fe60000100a00 */
[----:B------:R-:W-:Y:S01]  /*7a600*/  LOP3.LUT R0, R0, 0x40, RZ, 0x3c, !PT ;  /* 0x0000004000007812 */ /* 0x000fe200078e3cff */
[----:B------:R3:W-:Y:S01]  /*7a610*/  STL.64 [R1+0x68d8], R4 ;  /* 0x0068d80401007387 */ /* 0x0007e20000100a00 */
[----:B--2---:R-:W-:-:S15]  /*7a620*/  HMMA.16816.F32 R16, R44, R18, R12 ;  /* 0x000000122c10723c */ /* 0x004fde000000180c */
[----:B------:R-:W-:-:S08]  /*7a630*/  NOP ;  /* 0x0000000000007918 */ /* 0x000fd00000000000 */
[----:B------:R-:W-:Y:S04]  /*7a640*/  STL.64 [R1+0x360], R16 ;  /* 0x0003601001007387 */ /* 0x000fe80000100a00 */
[----:B------:R-:W-:Y:S01]  /*7a650*/  STL.64 [R1+0x368], R18 ;  /* 0x0003681201007387 */ /* 0x000fe20000100a00 */
[----:B------:R-:W-:Y:S01]  /*7a660*/  IMAD.MOV.U32 R2, RZ, RZ, R58 ;  /* 0x000000ffff027224 */ /* 0x000fe200078e003a */
[C---:B---3--:R-:W-:Y:S02]  /*7a670*/  HMMA.16816.F32 R4, R36.reuse, R42, R48 ;  /* 0x0000002a2404723c */ /* 0x048fe40000001830 */
[----:B------:R-:W0:Y:S04]  /*7a680*/  LDSM.16.MT88.4 R40, [R0+UR4+0x10800] ;  /* 0x010800040028783b */ /* 0x000e280008004200 */
[----:B------:R-:W-:-:S15]  /*7a690*/  HMMA.16816.F32 R12, R36, R34, R24 ;  /* 0x00000022240c723c */ /* 0x000fde0000001818 */
[----:B------:R-:W-:-:S08]  /*7a6a0*/  NOP ;  /* 0x0000000000007918 */ /* 0x000fd00000000000 */
[----:B------:R-:W-:Y:S04]  /*7a6b0*/  STL.64 [R1+0x350], R12 ;  /* 0x0003500c01007387 */ /* 0x000fe80000100a00 */
[----:B------:R-:W-:Y:S04]  /*7a6c0*/  STL.64 [R1+0x358], R14 ;  /* 0x0003580e01007387 */ /* 0x000fe80000100a00 */
[----:B0-----:R-:W-:Y:S04]  /*7a6d0*/  STL.64 [R1+0x6850], R42 ;  /* 0x0068502a01007387 */ /* 0x001fe80000100a00 */
[----:B------:R-:W-:Y:S04]  /*7a6e0*/  STL.64 [R1+0x340], R4 ;  /* 0x0003400401007387 */ /* 0x000fe80000100a00 */
[----:B------:R0:W-:Y:S02]  /*7a6f0*/  STL.64 [R1+0x348], R6 ;  /* 0x0003480601007387 */ /* 0x0001e40000100a00 */
[----:B0-----:R-:W-:Y:S06]  /*7a700*/  HMMA.16816.F32 R4, R36, R58, R52 ;  /* 0x0000003a2404723c */ /* 0x001fec0000001834 */
[----:B------:R-:W-:Y:S01]  /*7a710*/  IMAD.MOV.U32 R0, RZ, RZ, R59 ;  /* 0x000000ffff007224 */ /* 0x000fe200078e003b */
[----:B------:R-:W-:Y:S01]  /*7a720*/  STL.64 [R1+0x6848], R40 ;  /* 0x0068482801007387 */ /* 0x000fe20000100a00 */
[----:B------:R-:W-:-:S02]  /*7a730*/  IMAD.MOV.U32 R58, RZ, RZ, R29 ;  /* 0x000000ffff3a7224 */ /* 0x000fc400078e001d */
[----:B------:R-:W-:-:S13]  /*7a740*/  IMAD.MOV.U32 R59, RZ, RZ, R28 ;  /* 0x000000ffff3b7224 */ /* 0x000fda00078e001c */
[----:B------:R-:W-:Y:S04]  /*7a750*/  STL.64 [R1+0x710], R4 ;  /* 0x0007100401007387 */ /* 0x000fe80000100a00 */
[----:B------:R-:W-:Y:S04]  /*7a760*/  STL.64 [R1+0x718], R6 ;  /* 0x0007180601007387 */ /* 0x000fe80000100a00 */
[----:B------:R-:W2:Y:S04]  /*7a770*/  LDL.LU R29, [R1+0x6a18] ;  /* 0x006a1800011d7983 */ /* 0x000ea80000300800 */
[----:B------:R-:W3:Y:S04]  /*7a780*/  LDL.LU R28, [R1+0x6a14] ;  /* 0x006a1400011c7983 */ /* 0x000ee80000300800 */
[----:B------:R0:W-:Y:S04]  /*7a790*/  STL.64 [R1+0x68e8], R58 ;  /* 0x0068e83a01007387 */ /* 0x0001e80000100a00 */
[----:B------:R-:W4:Y:S04]  /*7a7a0*/  LDL.LU R52, [R1+0x610] ;  /* 0x0006100001347983 */ /* 0x000f280000300800 */
[----:B------:R-:W4:Y:S04]  /*7a7b0*/  LDL.LU R53, [R1+0x614] ;  /* 0x0006140001357983 */ /* 0x000f280000300800 */
[----:B------:R-:W2:Y:S04]  /*7a7c0*/  LDL.LU R54, [R1+0x618] ;  /* 0x0006180001367983 */ /* 0x000ea80000300800 */
[----:B------:R-:W2:Y:S01]  /*7a7d0*/  LDL.LU R55, [R1+0x61c] ;  /* 0x00061c0001377983 */ /* 0x000ea20000300800 */
[----:B------:R-:W-:-:S02]  /*7a7e0*/  IMAD.MOV.U32 R30, RZ, RZ, R9 ;  /* 0x000000ffff1e7224 */ /* 0x000fc400078e0009 */
[----:B------:R-:W-:Y:S01]  /*7a7f0*/  IMAD.MOV.U32 R31, RZ, RZ, R20 ;  /* 0x000000ffff1f7224 */ /* 0x000fe200078e0014 */
[----:B--2---:R1:W-:Y:S04]  /*7a800*/  STL.64 [R1+0x68f8], R54 ;  /* 0x0068f83601007387 */ /* 0x0043e80000100a00 */
[----:B----4-:R-:W-:Y:S04]  /*7a810*/  STL.64 [R1+0x68f0], R52 ;  /* 0x0068f03401007387 */ /* 0x010fe80000100a00 */
[----:B------:R-:W1:Y:S04]  /*7a820*/  LDL.LU R9, [R1+0x6a10] ;  /* 0x006a100001097983 */ /* 0x000e680000300800 */
[----:B------:R-:W2:Y:S04]  /*7a830*/  LDL.LU R20, [R1+0x6a0c] ;  /* 0x006a0c0001147983 */ /* 0x000ea80000300800 */
[----:B------:R-:W-:Y:S04]  /*7a840*/  STL.64 [R1+0x6900], R30 ;  /* 0x0069001e01007387 */ /* 0x000fe80000100a00 */
[----:B------:R-:W4:Y:S04]  /*7a850*/  LDL.LU R24, [R1+0x620] ;  /* 0x0006200001187983 */ /* 0x000f280000300800 */
[----:B------:R-:W4:Y:S04]  /*7a860*/  LDL.LU R25, [R1+0x624] ;  /* 0x0006240001197983 */ /* 0x000f280000300800 */
[----:B------:R-:W3:Y:S04]  /*7a870*/  LDL.LU R26, [R1+0x628] ;  /* 0x00062800011a7983 */ /* 0x000ee80000300800 */
[----:B------:R-:W3:Y:S01]  /*7a880*/  LDL.LU R27, [R1+0x62c] ;  /* 0x00062c00011b7983 */ /* 0x000ee20000300800 */
[----:B------:R-:W-:Y:S01]  /*7a890*/  IMAD.MOV.U32 R22, RZ, RZ, R21 ;  /* 0x000000ffff167224 */ /* 0x000fe200078e0015 */
[----:B------:R-:W-:-:S02]  /*7a8a0*/  MOV R23, R8 ;  /* 0x0000000800177202 */ /* 0x000fc40000000f00 */
[----:B---3--:R3:W-:Y:S04]  /*7a8b0*/  STL.64 [R1+0x6910], R26 ;  /* 0x0069101a01007387 */ /* 0x0087e80000100a00 */
[----:B----4-:R-:W-:Y:S04]  /*7a8c0*/  STL.64 [R1+0x6908], R24 ;  /* 0x0069081801007387 */ /* 0x010fe80000100a00 */
[----:B------:R-:W3:Y:S04]  /*7a8d0*/  LDL.LU R21, [R1+0x6a08] ;  /* 0x006a080001157983 */ /* 0x000ee80000300800 */
[----:B------:R-:W4:Y:S04]  /*7a8e0*/  LDL.LU R8, [R1+0x6a04] ;  /* 0x006a040001087983 */ /* 0x000f280000300800 */
[----:B------:R4:W-:Y:S04]  /*7a8f0*/  STL.64 [R1+0x6918], R22 ;  /* 0x0069181601007387 */ /* 0x0009e80000100a00 */
[----:B------:R-:W2:Y:S04]  /*7a900*/  LDL.LU R16, [R1+0x630] ;  /* 0x0006300001107983 */ /* 0x000ea80000300800 */
[----:B------:R-:W2:Y:S04]  /*7a910*/  LDL.LU R17, [R1+0x634] ;  /* 0x0006340001117983 */ /* 0x000ea80000300800 */
[----:B------:R-:W3:Y:S04]  /*7a920*/  LDL.LU R18, [R1+0x638] ;  /* 0x0006380001127983 */ /* 0x000ee80000300800 */
[----:B------:R-:W3:Y:S01]  /*7a930*/  LDL.LU R19, [R1+0x63c] ;  /* 0x00063c0001137983 */ /* 0x000ee20000300800 */
[----:B------:R-:W-:-:S02]  /*7a940*/  IMAD.MOV.U32 R46, RZ, RZ, R29 ;  /* 0x000000ffff2e7224 */ /* 0x000fc400078e001d */
[----:B------:R-:W-:Y:S01]  /*7a950*/  IMAD.MOV.U32 R47, RZ, RZ, R61 ;  /* 0x000000ffff2f7224 */ /* 0x000fe200078e003d */
[----:B---3--:R3:W-:Y:S04]  /*7a960*/  STL.64 [R1+0x6928], R18 ;  /* 0x0069281201007387 */ /* 0x0087e80000100a00 */
[----:B--2---:R-:W-:Y:S04]  /*7a970*/  STL.64 [R1+0x6920], R16 ;  /* 0x0069201001007387 */ /* 0x004fe80000100a00 */
[----:B------:R-:W3:Y:S04]  /*7a980*/  LDL.LU R29, [R1+0x6a00] ;  /* 0x006a0000011d7983 */ /* 0x000ee80000300800 */
[----:B------:R-:W2:Y:S04]  /*7a990*/  LDL.LU R61, [R1+0x69fc] ;  /* 0x0069fc00013d7983 */ /* 0x000ea80000300800 */
[----:B------:R-:W-:Y:S04]  /*7a9a0*/  STL.64 [R1+0x6930], R46 ;  /* 0x0069302e01007387 */ /* 0x000fe80000100a00 */
[----:B------:R-:W4:Y:S04]  /*7a9b0*/  LDL.LU R56, [R1+0x650] ;  /* 0x0006500001387983 */ /* 0x000f280000300800 */
[----:B------:R-:W4:Y:S04]  /*7a9c0*/  LDL.LU R57, [R1+0x654] ;  /* 0x0006540001397983 */ /* 0x000f280000300800 */
[----:B0-----:R-:W3:Y:S04]  /*7a9d0*/  LDL.LU R58, [R1+0x658] ;  /* 0x00065800013a7983 */ /* 0x001ee80000300800 */
[----:B------:R-:W3:Y:S01]  /*7a9e0*/  LDL.LU R59, [R1+0x65c] ;  /* 0x00065c00013b7983 */ /* 0x000ee20000300800 */
[----:B-1----:R-:W-:-:S02]  /*7a9f0*/  IMAD.MOV.U32 R54, RZ, RZ, R9 ;  /* 0x000000ffff367224 */ /* 0x002fc400078e0009 */
[----:B------:R-:W-:Y:S02]  /*7aa00*/  IMAD.MOV.U32 R55, RZ, RZ, R28 ;  /* 0x000000ffff377224 */ /* 0x000fe400078e001c */
[----:B------:R-:W-:Y:S02]  /*7aa10*/  IMAD.MOV.U32 R26, RZ, RZ, R21 ;  /* 0x000000ffff1a7224 */ /* 0x000fe400078e0015 */
[----:B------:R-:W-:Y:S01]  /*7aa20*/  IMAD.MOV.U32 R27, RZ, RZ, R20 ;  /* 0x000000ffff1b7224 */ /* 0x000fe200078e0014 */
[----:B---3--:R-:W-:Y:S04]  /*7aa30*/  STL.64 [R1+0x6940], R58 ;  /* 0x0069403a01007387 */ /* 0x008fe80000100a00 */
[----:B----4-:R0:W-:Y:S04]  /*7aa40*/  STL.64 [R1+0x6938], R56 ;  /* 0x0069383801007387 */ /* 0x0101e80000100a00 */
[----:B------:R-:W3:Y:S04]  /*7aa50*/  LDL.LU R9, [R1+0x69f8] ;  /* 0x0069f80001097983 */ /* 0x000ee80000300800 */
[----:B------:R-:W4:Y:S04]  /*7aa60*/  LDL.LU R28, [R1+0x69f4] ;  /* 0x0069f400011c7983 */ /* 0x000f280000300800 */
[----:B------:R4:W-:Y:S04]  /*7aa70*/  STL.64 [R1+0x6948], R54 ;  /* 0x0069483601007387 */ /* 0x0009e80000100a00 */
[----:B------:R-:W-:Y:S04]  /*7aa80*/  STL.64 [R1+0x6950], R26 ;  /* 0x0069501a01007387 */ /* 0x000fe80000100a00 */
[----:B------:R-:W4:Y:S04]  /*7aa90*/  LDL.LU R20, [R1+0x670] ;  /* 0x0006700001147983 */ /* 0x000f280000300800 */
[----:B------:R-:W4:Y:S04]  /*7aaa0*/  LDL.LU R21, [R1+0x674] ;  /* 0x0006740001157983 */ /* 0x000f280000300800 */
[----:B------:R-:W4:Y:S04]  /*7aab0*/  LDL.LU R22, [R1+0x678] ;  /* 0x0006780001167983 */ /* 0x000f280000300800 */
[----:B------:R-:W4:Y:S01]  /*7aac0*/  LDL.LU R23, [R1+0x67c] ;  /* 0x00067c0001177983 */ /* 0x000f220000300800 */
[----:B------:R-:W-:-:S02]  /*7aad0*/  IMAD.MOV.U32 R18, RZ, RZ, R29 ;  /* 0x000000ffff127224 */ /* 0x000fc400078e001d */
[----:B------:R-:W-:Y:S02]  /*7aae0*/  IMAD.MOV.U32 R19, RZ, RZ, R8 ;  /* 0x000000ffff137224 */ /* 0x000fe400078e0008 */
[----:B--2---:R-:W-:Y:S02]  /*7aaf0*/  IMAD.MOV.U32 R35, RZ, RZ, R61 ;  /* 0x000000ffff237224 */ /* 0x004fe400078e003d */
[----:B---3--:R-:W-:Y:S01]  /*7ab00*/  IMAD.MOV.U32 R34, RZ, RZ, R9 ;  /* 0x000000ffff227224 */ /* 0x008fe200078e0009 */
[----:B----4-:R1:W-:Y:S04]  /*7ab10*/  STL.64 [R1+0x6960], R22 ;  /* 0x0069601601007387 */ /* 0x0103e80000100a00 */
[----:B------:R-:W-:Y:S04]  /*7ab20*/  STL.64 [R1+0x6958], R20 ;  /* 0x0069581401007387 */ /* 0x000fe80000100a00 */
[----:B------:R-:W2:Y:S04]  /*7ab30*/  LDL.LU R29, [R1+0x69f0] ;  /* 0x0069f000011d7983 */ /* 0x000ea80000300800 */
[----:B------:R-:W1:Y:S04]  /*7ab40*/  LDL.LU R8, [R1+0x69ec] ;  /* 0x0069ec0001087983 */ /* 0x000e680000300800 */
[----:B------:R-:W-:Y:S04]  /*7ab50*/  STL.64 [R1+0x6968], R18 ;  /* 0x0069681201007387 */ /* 0x000fe80000100a00 */
[----:B------:R-:W3:Y:S04]  /*7ab60*/  LDL.LU R9, [R1+0x69e8] ;  /* 0x0069e80001097983 */ /* 0x000ee80000300800 */
[----:B------:R-:W4:Y:S04]  /*7ab70*/  LDL.LU R61, [R1+0x69e4] ;  /* 0x0069e400013d7983 */ /* 0x000f280000300800 */
[----:B------:R4:W-:Y:S04]  /*7ab80*/  STL.64 [R1+0x6978], R34 ;  /* 0x0069782201007387 */ /* 0x0009e80000100a00 */
[----:B0-----:R-:W4:Y:S04]  /*7ab90*/  LDL.LU R56, [R1+0x690] ;  /* 0x0006900001387983 */ /* 0x001f280000300800 */
[----:B------:R-:W4:Y:S04]  /*7aba0*/  LDL.LU R57, [R1+0x694] ;  /* 0x0006940001397983 */ /* 0x000f280000300800 */
[----:B------:R-:W4:Y:S04]  /*7abb0*/  LDL.LU R58, [R1+0x698] ;  /* 0x00069800013a7983 */ /* 0x000f280000300800 */
[----:B------:R-:W4:Y:S01]  /*7abc0*/  LDL.LU R59, [R1+0x69c] ;  /* 0x00069c00013b7983 */ /* 0x000f220000300800 */
[----:B------:R-:W-:-:S02]  /*7abd0*/  IMAD.MOV.U32 R55, RZ, RZ, R28 ;  /* 0x000000ffff377224 */ /* 0x000fc400078e001c */
[----:B--2---:R-:W-:Y:S02]  /*7abe0*/  IMAD.MOV.U32 R54, RZ, RZ, R29 ;  /* 0x000000ffff367224 */ /* 0x004fe400078e001d */
[----:B-1----:R-:W-:Y:S02]  /*7abf0*/  IMAD.MOV.U32 R23, RZ, RZ, R8 ;  /* 0x000000ffff177224 */ /* 0x002fe400078e0008 */
[----:B---3--:R-:W-:Y:S01]  /*7ac00*/  IMAD.MOV.U32 R22, RZ, RZ, R9 ;  /* 0x000000ffff167224 */ /* 0x008fe200078e0009 */
[----:B----4-:R-:W-:Y:S04]  /*7ac10*/  STL.64 [R1+0x6988], R58 ;  /* 0x0069883a01007387 */ /* 0x010fe80000100a00 */
[----:B------:R-:W-:Y:S04]  /*7ac20*/  STL.64 [R1+0x6980], R56 ;  /* 0x0069803801007387 */ /* 0x000fe80000100a00 */
[----:B------:R-:W2:Y:S04]  /*7ac30*/  LDL.LU R29, [R1+0x69e0] ;  /* 0x0069e000011d7983 */ /* 0x000ea80000300800 */
[----:B------:R-:W3:Y:S04]  /*7ac40*/  LDL.LU R28, [R1+0x69dc] ;  /* 0x0069dc00011c7983 */ /* 0x000ee80000300800 */
[----:B------:R3:W-:Y:S04]  /*7ac50*/  STL.64 [R1+0x6990], R54 ;  /* 0x0069903601007387 */ /* 0x0007e80000100a00 */
[----:B------:R0:W-:Y:S04]  /*7ac60*/  STL.64 [R1+0x6998], R22 ;  /* 0x0069981601007387 */ /* 0x0001e80000100a00 */
[----:B------:R-:W4:Y:S04]  /*7ac70*/  LDL.LU R8, [R1+0x6c0] ;  /* 0x0006c00001087983 */ /* 0x000f280000300800 */
[----:B------:R-:W4:Y:S04]  /*7ac80*/  LDL.LU R9, [R1+0x6c4] ;  /* 0x0006c40001097983 */ /* 0x000f280000300800 */
[----:B------:R-:W2:Y:S04]  /*7ac90*/  LDL.LU R10, [R1+0x6c8] ;  /* 0x0006c800010a7983 */ /* 0x000ea80000300800 */
[----:B------:R-:W2:Y:S01]  /*7aca0*/  LDL.LU R11, [R1+0x6cc] ;  /* 0x0006cc00010b7983 */ /* 0x000ea20000300800 */
[----:B------:R-:W-:-:S03]  /*7acb0*/  IMAD.MOV.U32 R35, RZ, RZ, R61 ;  /* 0x000000ffff237224 */ /* 0x000fc600078e003d */
[----:B--2---:R1:W-:Y:S04]  /*7acc0*/  STL.64 [R1+0x69a8], R10 ;  /* 0x0069a80a01007387 */ /* 0x0043e80000100a00 */
[----:B----4-:R-:W-:Y:S04]  /*7acd0*/  STL.64 [R1+0x69a0], R8 ;  /* 0x0069a00801007387 */ /* 0x010fe80000100a00 */
[----:B------:R-:W2:Y:S01]  /*7ace0*/  LDL R34, [R1+0xc8] ;  /* 0x0000c80001227983 */ /* 0x000ea20000100800 */
[----:B---3--:R-:W-:Y:S02]  /*7acf0*/  IMAD.MOV.U32 R54, RZ, RZ, R28 ;  /* 0x000000ffff367224 */ /* 0x008fe400078e001c */
[----:B------:R-:W-:Y:S01]  /*7ad00*/  IMAD.MOV.U32 R55, RZ, RZ, R29 ;  /* 0x000000ffff377224 */ /* 0x000fe200078e001d */
[----:B------:R-:W3:Y:S04]  /*7ad10*/  LDL.LU R61, [R1+0x69d8] ;  /* 0x0069d800013d7983 */ /* 0x000ee80000300800 */
[----:B--2---:R2:W-:Y:S04]  /*7ad20*/  STL.64 [R1+0x69b0], R34 ;  /* 0x0069b02201007387 */ /* 0x0045e80000100a00 */
[----:B------:R-:W4:Y:S04]  /*7ad30*/  LDL.LU R28, [R1+0x69d4] ;  /* 0x0069d400011c7983 */ /* 0x000f280000300800 */
[----:B------:R-:W3:Y:S04]  /*7ad40*/  LDL.LU R29, [R1+0x69d0] ;  /* 0x0069d000011d7983 */ /* 0x000ee80000300800 */
[----:B------:R-:W-:Y:S04]  /*7ad50*/  STL.64 [R1+0x69b8], R54 ;  /* 0x0069b83601007387 */ /* 0x000fe80000100a00 */
[----:B------:R-:W2:Y:S04]  /*7ad60*/  LDL.LU R20, [R1+0x6e0] ;  /* 0x0006e00001147983 */ /* 0x000ea80000300800 */
[----:B------:R-:W2:Y:S04]  /*7ad70*/  LDL.LU R21, [R1+0x6e4] ;  /* 0x0006e40001157983 */ /* 0x000ea80000300800 */
[----:B0-----:R-:W4:Y:S04]  /*7ad80*/  LDL.LU R22, [R1+0x6e8] ;  /* 0x0006e80001167983 */ /* 0x001f280000300800 */
[----:B------:R-:W4:Y:S04]  /*7ad90*/  LDL.LU R23, [R1+0x6ec] ;  /* 0x0006ec0001177983 */ /* 0x000f280000300800 */
[----:B----4-:R-:W-:Y:S04]  /*7ada0*/  STL.64 [R1+0x69c8], R22 ;  /* 0x0069c81601007387 */ /* 0x010fe80000100a00 */
[----:B--2---:R0:W-:Y:S04]  /*7adb0*/  STL.64 [R1+0x69c0], R20 ;  /* 0x0069c01401007387 */ /* 0x0041e80000100a00 */
[----:B-1----:R-:W2:Y:S04]  /*7adc0*/  LDL R10, [R1+0xe8] ;  /* 0x0000e800010a7983 */ /* 0x002ea80000100800 */
[----:B------:R-:W2:Y:S04]  /*7add0*/  LDL.LU R32, [R1+0x6f0] ;  /* 0x0006f00001207983 */ /* 0x000ea80000300800 */
[----:B------:R-:W2:Y:S04]  /*7ade0*/  LDL.LU R33, [R1+0x6f4] ;  /* 0x0006f40001217983 */ /* 0x000ea80000300800 */
[----:B------:R-:W2:Y:S04]  /*7adf0*/  LDL.LU R34, [R1+0x6f8] ;  /* 0x0006f80001227983 */ /* 0x000ea80000300800 */
[----:B------:R-:W2:Y:S04]  /*7ae00*/  LDL.LU R35, [R1+0x6fc] ;  /* 0x0006fc0001237983 */ /* 0x000ea80000300800 */
[----:B0-----:R-:W4:Y:S04]  /*7ae10*/  LDL.LU R20, [R1+0x700] ;  /* 0x0007000001147983 */ /* 0x001f280000300800 */
[----:B------:R-:W4:Y:S04]  /*7ae20*/  LDL.LU R21, [R1+0x704] ;  /* 0x0007040001157983 */ /* 0x000f280000300800 */
[----:B------:R-:W4:Y:S04]  /*7ae30*/  LDL.LU R22, [R1+0x708] ;  /* 0x0007080001167983 */ /* 0x000f280000300800 */
[----:B------:R-:W4:Y:S01]  /*7ae40*/  LDL.LU R23, [R1+0x70c] ;  /* 0x00070c0001177983 */ /* 0x000f220000300800 */
[----:B---3--:R-:W-:-:S02]  /*7ae50*/  IMAD.MOV.U32 R54, RZ, RZ, R29 ;  /* 0x000000ffff367224 */ /* 0x008fc400078e001d */
[----:B------:R-:W-:Y:S01]  /*7ae60*/  IMAD.MOV.U32 R55, RZ, RZ, R28 ;  /* 0x000000ffff377224 */ /* 0x000fe200078e001c */
[----:B------:R-:W3:Y:S04]  /*7ae70*/  LDL.LU R56, [R1+0x6d0] ;  /* 0x0006d00001387983 */ /* 0x000ee80000300800 */
[----:B------:R-:W3:Y:S04]  /*7ae80*/  LDL.LU R57, [R1+0x6d4] ;  /* 0x0006d40001397983 */ /* 0x000ee80000300800 */
[----:B------:R-:W3:Y:S04]  /*7ae90*/  LDL.LU R58, [R1+0x6d8] ;  /* 0x0006d800013a7983 */ /* 0x000ee80000300800 */
[----:B------:R-:W3:Y:S04]  /*7aea0*/  LDL.LU R59, [R1+0x6dc] ;  /* 0x0006dc00013b7983 */ /* 0x000ee80000300800 */
[----:B------:R-:W3:Y:S04]  /*7aeb0*/  LDL.LU.64 R50, [R1+0xb8] ;  /* 0x0000b80001327983 */ /* 0x000ee80000300a00 */
        /* <DEDUP_REMOVED lines=24> */
[----:B----4-:R-:W-:Y:S03]  /*7b040*/  HMMA.16816.F32 R52, R36, R54, R20 ;  /* 0x000000362434723c */ /* 0x010fe60000001814 */
[----:B------:R-:W4:Y:S04]  /*7b050*/  LDL.LU.64 R22, [R1+0x69c8] ;  /* 0x0069c80001167983 */ /* 0x000f280000300a00 */
[----:B------:R-:W4:-:S15]  /*7b060*/  LDL.LU.64 R20, [R1+0x69c0] ;  /* 0x0069c00001147983 */ /* 0x000f1e0000300a00 */
[----:B------:R-:W-:-:S01]  /*7b070*/  NOP ;  /* 0x0000000000007918 */ /* 0x000fc20000000000 */
[----:B------:R-:W-:Y:S04]  /*7b080*/  STL.64 [R1+0x700], R52 ;  /* 0x0007003401007387 */ /* 0x000fe80000100a00 */
[----:B------:R0:W-:Y:S04]  /*7b090*/  STL.64 [R1+0x708], R54 ;  /* 0x0007083601007387 */ /* 0x0001e80000100a00 */
[----:B0-----:R-:W4:Y:S01]  /*7b0a0*/  LDL.LU.64 R54, [R1+0x69b8] ;  /* 0x0069b80001367983 */ /* 0x001f220000300a00 */
[----:B------:R-:W-:-:S07]  /*7b0b0*/  MOV R11, R61 ;  /* 0x0000003d000b7202 */ /* 0x000fce0000000f00 */
[----:B--2---:R-:W-:Y:S01]  /*7b0c0*/  HMMA.16816.F32 R8, R36, R10, R32 ;  /* 0x0000000a2408723c */ /* 0x004fe20000001820 */
[----:B------:R-:W3:-:S15]  /*7b0d0*/  LDL.LU.64 R34, [R1+0x69b0] ;  /* 0x0069b00001227983 */ /* 0x000ede0000300a00 */
[----:B------:R-:W-:-:S07]  /*7b0e0*/  NOP ;  /* 0x0000000000007918 */ /* 0x000fce0000000000 */
[----:B------:R-:W-:Y:S04]  /*7b0f0*/  STL.64 [R1+0x6f0], R8 ;  /* 0x0006f00801007387 */ /* 0x000fe80000100a00 */
[----:B------:R0:W-:Y:S04]  /*7b100*/  STL.64 [R1+0x6f8], R10 ;  /* 0x0006f80a01007387 */ /* 0x0001e80000100a00 */
[----:B0-----:R-:W2:Y:S04]  /*7b110*/  LDL.LU.64 R10, [R1+0x69a8] ;  /* 0x0069a800010a7983 */ /* 0x001ea80000300a00 */
[----:B------:R-:W2:Y:S01]  /*7b120*/  LDL.LU.64 R8, [R1+0x69a0] ;  /* 0x0069a00001087983 */ /* 0x000ea20000300a00 */
[C---:B----4-:R-:W-:Y:S03]  /*7b130*/  HMMA.16816.F32 R52, R36.reuse, R54, R20 ;  /* 0x000000362434723c */ /* 0x050fe60000001814 */
[----:B------:R-:W4:Y:S03]  /*7b140*/  LDL.LU.64 R22, [R1+0x6998] ;  /* 0x0069980001167983 */ /* 0x000f260000300a00 */
[----:B---3--:R-:W-:-:S15]  /*7b150*/  HMMA.16816.F32 R32, R36, R34, R56 ;  /* 0x000000222420723c */ /* 0x008fde0000001838 */
[----:B------:R-:W-:-:S02]  /*7b160*/  NOP ;  /* 0x0000000000007918 */ /* 0x000fc40000000000 */
[----:B------:R-:W-:Y:S04]  /*7b170*/  STL.64 [R1+0x6e0], R52 ;  /* 0x0006e03401007387 */ /* 0x000fe80000100a00 */
[----:B------:R0:W-:Y:S04]  /*7b180*/  STL.64 [R1+0x6e8], R54 ;  /* 0x0006e83601007387 */ /* 0x0001e80000100a00 */
[----:B0-----:R-:W3:Y:S04]  /*7b190*/  LDL.LU.64 R54, [R1+0x6990] ;  /* 0x0069900001367983 */ /* 0x001ee80000300a00 */
[----:B------:R-:W3:Y:S04]  /*7b1a0*/  LDL.LU.64 R58, [R1+0x6988] ;  /* 0x00698800013a7983 */ /* 0x000ee80000300a00 */
[----:B------:R-:W3:Y:S04]  /*7b1b0*/  LDL.LU.64 R56, [R1+0x6980] ;  /* 0x0069800001387983 */ /* 0x000ee80000300a00 */
[----:B------:R-:W-:Y:S01]  /*7b1c0*/  STL.64 [R1+0x6d0], R32 ;  /* 0x0006d02001007387 */ /* 0x000fe20000100a00 */
[----:B--2---:R-:W-:Y:S03]  /*7b1d0*/  HMMA.16816.F32 R8, R36, R50, R8 ;  /* 0x000000322408723c */ /* 0x004fe60000001808 */
[----:B------:R0:W-:Y:S04]  /*7b1e0*/  STL.64 [R1+0x6d8], R34 ;  /* 0x0006d82201007387 */ /* 0x0001e80000100a00 */
[----:B0-----:R-:W2:Y:S01]  /*7b1f0*/  LDL.LU.64 R34, [R1+0x6978] ;  /* 0x0069780001227983 */ /* 0x001ea20000300a00 */
[----:B------:R-:W-:-:S02]  /*7b200*/  IMAD.MOV.U32 R15, RZ, RZ, R3 ;  /* 0x000000ffff0f7224 */ /* 0x000fc400078e0003 */
[----:B------:R-:W-:-:S13]  /*7b210*/  IMAD.MOV.U32 R3, RZ, RZ, R51 ;  /* 0x000000ffff037224 */ /* 0x000fda00078e0033 */
[----:B------:R0:W-:Y:S04]  /*7b220*/  STL.64 [R1+0x6c0], R8 ;  /* 0x0006c00801007387 */ /* 0x0001e80000100a00 */
[----:B------:R1:W-:Y:S01]  /*7b230*/  STL.64 [R1+0x6c8], R10 ;  /* 0x0006c80a01007387 */ /* 0x0003e20000100a00 */
[----:B0-----:R-:W-:-:S03]  /*7b240*/  IMAD.MOV.U32 R8, RZ, RZ, R50 ;  /* 0x000000ffff087224 */ /* 0x001fc600078e0032 */
[----:B-1----:R-:W2:Y:S04]  /*7b250*/  LDL.LU.64 R10, [R1+0x6970] ;  /* 0x00697000010a7983 */ /* 0x002ea80000300a00 */
[----:B------:R-:W2:Y:S04]  /*7b260*/  LDL.LU R48, [R1+0x5f0] ;  /* 0x0005f00001307983 */ /* 0x000ea80000300800 */
[----:B------:R-:W2:Y:S04]  /*7b270*/  LDL.LU R49, [R1+0x5f4] ;  /* 0x0005f40001317983 */ /* 0x000ea80000300800 */
[----:B------:R-:W2:Y:S04]  /*7b280*/  LDL.LU R50, [R1+0x5f8] ;  /* 0x0005f80001327983 */ /* 0x000ea80000300800 */
[----:B------:R-:W2:Y:S01]  /*7b290*/  LDL.LU R51, [R1+0x5fc] ;  /* 0x0005fc0001337983 */ /* 0x000ea20000300800 */
        /* <DEDUP_REMOVED lines=8> */
[----:B------:R-:W3:Y:S01]  /*7b320*/  LDL.LU.64 R26, [R1+0x6950] ;  /* 0x00695000011a7983 */ /* 0x000ee20000300a00 */
[C---:B--2---:R-:W-:Y:S03]  /*7b330*/  HMMA.16816.F32 R32, R36.reuse, R34, R56 ;  /* 0x000000222420723c */ /* 0x044fe60000001838 */
[----:B------:R-:W-:Y:S04]  /*7b340*/  STL.64 [R1+0x6a0], R52 ;  /* 0x0006a03401007387 */ /* 0x000fe80000100a00 */
[----:B------:R0:W-:Y:S04]  /*7b350*/  STL.64 [R1+0x6a8], R54 ;  /* 0x0006a83601007387 */ /* 0x0001e80000100a00 */
[----:B0-----:R-:W2:Y:S04]  /*7b360*/  LDL.LU.64 R54, [R1+0x6948] ;  /* 0x0069480001367983 */ /* 0x001ea80000300a00 */
[----:B------:R-:W2:Y:S04]  /*7b370*/  LDL.LU.64 R58, [R1+0x6940] ;  /* 0x00694000013a7983 */ /* 0x000ea80000300a00 */
[----:B------:R-:W2:Y:S04]  /*7b380*/  LDL.LU.64 R56, [R1+0x6938] ;  /* 0x0069380001387983 */ /* 0x000ea80000300a00 */
[----:B------:R0:W-:Y:S04]  /*7b390*/  STL.64 [R1+0x690], R32 ;  /* 0x0006902001007387 */ /* 0x0001e80000100a00 */
[----:B------:R1:W-:Y:S04]  /*7b3a0*/  STL.64 [R1+0x698], R34 ;  /* 0x0006982201007387 */ /* 0x0003e80000100a00 */
[----:B0-----:R-:W2:Y:S04]  /*7b3b0*/  LDL.LU R32, [R1+0x5e0] ;  /* 0x0005e00001207983 */ /* 0x001ea80000300800 */
[----:B------:R-:W2:Y:S04]  /*7b3c0*/  LDL.LU R33, [R1+0x5e4] ;  /* 0x0005e40001217983 */ /* 0x000ea80000300800 */
[----:B-1----:R-:W2:Y:S04]  /*7b3d0*/  LDL.LU R34, [R1+0x5e8] ;  /* 0x0005e80001227983 */ /* 0x002ea80000300800 */
[----:B------:R-:W2:Y:S01]  /*7b3e0*/  LDL.LU R35, [R1+0x5ec] ;  /* 0x0005ec0001237983 */ /* 0x000ea20000300800 */
[----:B----4-:R-:W-:Y:S03]  /*7b3f0*/  HMMA.16816.F32 R16, R36, R18, R44 ;  /* 0x000000122410723c */ /* 0x010fe6000000182c */
[----:B------:R-:W4:-:S15]  /*7b400*/  LDL.LU.64 R46, [R1+0x6930] ;  /* 0x00693000012e7983 */ /* 0x000f1e0000300a00 */
[----:B------:R-:W-:-:S05]  /*7b410*/  NOP ;  /* 0x0000000000007918 */ /* 0x000fca0000000000 */
[----:B------:R-:W-:Y:S04]  /*7b420*/  STL.64 [R1+0x680], R16 ;  /* 0x0006801001007387 */ /* 0x000fe80000100a00 */
[----:B------:R0:W-:Y:S04]  /*7b430*/  STL.64 [R1+0x688], R18 ;  /* 0x0006881201007387 */ /* 0x0001e80000100a00 */
[----:B0-----:R-:W4:Y:S04]  /*7b440*/  LDL.LU.64 R18, [R1+0x6928] ;  /* 0x0069280001127983 */ /* 0x001f280000300a00 */
[----:B------:R-:W4:Y:S01]  /*7b450*/  LDL.LU.64 R16, [R1+0x6920] ;  /* 0x0069200001107983 */ /* 0x000f220000300a00 */
[C---:B---3--:R-:W-:Y:S03]  /*7b460*/  HMMA.16816.F32 R24, R36.reuse, R26, R20 ;  /* 0x0000001a2418723c */ /* 0x048fe60000001814 */
[----:B------:R-:W3:Y:S03]  /*7b470*/  LDL.LU.64 R22, [R1+0x6918] ;  /* 0x0069180001167983 */ /* 0x000ee60000300a00 */
[----:B--2---:R-:W-:-:S15]  /*7b480*/  HMMA.16816.F32 R52, R36, R54, R28 ;  /* 0x000000362434723c */ /* 0x004fde000000181c */
[----:B------:R-:W-:-:S02]  /*7b490*/  NOP ;  /* 0x0000000000007918 */ /* 0x000fc40000000000 */
[----:B------:R-:W-:Y:S04]  /*7b4a0*/  STL.64 [R1+0x670], R24 ;  /* 0x0006701801007387 */ /* 0x000fe80000100a00 */
[----:B------:R0:W-:Y:S04]  /*7b4b0*/  STL.64 [R1+0x678], R26 ;  /* 0x0006781a01007387 */ /* 0x0001e80000100a00 */
[----:B0-----:R-:W2:Y:S04]  /*7b4c0*/  LDL.LU.64 R26, [R1+0x6910] ;  /* 0x00691000011a7983 */ /* 0x001ea80000300a00 */
[----:B------:R-:W2:Y:S04]  /*7b4d0*/  LDL.LU.64 R24, [R1+0x6908] ;  /* 0x0069080001187983 */ /* 0x000ea80000300a00 */
[----:B------:R-:W2:Y:S04]  /*7b4e0*/  LDL.LU.64 R30, [R1+0x6900] ;  /* 0x00690000011e7983 */ /* 0x000ea80000300a00 */
[----:B------:R-:W-:Y:S04]  /*7b4f0*/  STL.64 [R1+0x660], R52 ;  /* 0x0006603401007387 */ /* 0x000fe80000100a00 */
[----:B------:R0:W-:Y:S04]  /*7b500*/  STL.64 [R1+0x668], R54 ;  /* 0x0006683601007387 */ /* 0x0001e80000100a00 */
[----:B0-----:R-:W2:Y:S04]  /*7b510*/  LDL.LU.64 R54, [R1+0x68f8] ;  /* 0x0068f80001367983 */ /* 0x001ea80000300a00 */
[----:B------:R-:W2:Y:S01]  /*7b520*/  LDL.LU.64 R52, [R1+0x68f0] ;  /* 0x0068f00001347983 */ /* 0x000ea20000300a00 */
[----:B----4-:R-:W-:Y:S03]  /*7b530*/  HMMA.16816.F32 R44, R36, R46, R56 ;  /* 0x0000002e242c723c */ /* 0x010fe60000001838 */
[----:B------:R-:W4:Y:S01]  /*7b540*/  LDL.LU.64 R58, [R1+0x68e8] ;  /* 0x0068e800013a7983 */ /* 0x000f220000300a00 */
[----:B------:R-:W-:-:S07]  /*7b550*/  IMAD.MOV.U32 R14, RZ, RZ, R60 ;  /* 0x000000ffff0e7224 */ /* 0x000fce00078e003c */
[----:B------:R-:W-:-:S12]  /*7b560*/  HMMA.16816.F32 R12, R36, R14, R4 ;  /* 0x0000000e240c723c */ /* 0x000fd80000001804 */
[----:B------:R0:W-:Y:S04]  /*7b570*/  STL.64 [R1+0x650], R44 ;  /* 0x0006502c01007387 */ /* 0x0001e80000100a00 */
[----:B------:R1:W-:Y:S04]  /*7b580*/  STL.64 [R1+0x658], R46 ;  /* 0x0006582e01007387 */ /* 0x0003e80000100a00 */
[----:B0-----:R-:W4:Y:S04]  /*7b590*/  LDL.LU R44, [R1+0x5b0] ;  /* 0x0005b000012c7983 */ /* 0x001f280000300800 */
[----:B------:R-:W4:Y:S04]  /*7b5a0*/  LDL.LU R45, [R1+0x5b4] ;  /* 0x0005b400012d7983 */ /* 0x000f280000300800 */
[----:B-1----:R-:W4:Y:S04]  /*7b5b0*/  LDL.LU R46, [R1+0x5b8] ;  /* 0x0005b800012e7983 */ /* 0x002f280000300800 */
[----:B------:R-:W4:Y:S04]  /*7b5c0*/  LDL.LU R47, [R1+0x5bc] ;  /* 0x0005bc00012f7983 */ /* 0x000f280000300800 */
[----:B------:R-:W4:Y:S04]  /*7b5d0*/  LDL.LU.64 R6, [R1+0x68e0] ;  /* 0x0068e00001067983 */ /* 0x000f280000300a00 */
[----:B------:R-:W4:Y:S01]  /*7b5e0*/  LDL.LU.64 R4, [R1+0x68d8] ;  /* 0x0068d80001047983 */ /* 0x000f220000300a00 */
[C---:B---3--:R-:W-:Y:S03]  /*7b5f0*/  HMMA.16816.F32 R20, R36.reuse, R22, R16 ;  /* 0x000000162414723c */ /* 0x048fe60000001810 */
[----:B------:R-:W-:Y:S04]  /*7b600*/  STL.64 [R1+0x640], R12 ;  /* 0x0006400c01007387 */ /* 0x000fe80000100a00 */
[----:B------:R0:W-:Y:S04]  /*7b610*/  STL.64 [R1+0x648], R14 ;  /* 0x0006480e01007387 */ /* 0x0001e80000100a00 */
[----:B0-----:R-:W3:Y:S04]  /*7b620*/  LDL.LU.64 R14, [R1+0x68d0] ;  /* 0x0068d000010e7983 */ /* 0x001ee80000300a00 */
[----:B------:R-:W3:Y:S04]  /*7b630*/  LDL.LU.64 R12, [R1+0x68c8] ;  /* 0x0068c800010c7983 */ /* 0x000ee80000300a00 */
[----:B------:R-:W3:Y:S04]  /*7b640*/  LDL.LU.64 R18, [R1+0x68c0] ;  /* 0x0068c00001127983 */ /* 0x000ee80000300a00 */
[----:B------:R-:W3:Y:S01]  /*7b650*/  LDL.LU.64 R16, [R1+0x68b8] ;  /* 0x0068b80001107983 */ /* 0x000ee20000300a00 */
[C---:B--2---:R-:W-:Y:S03]  /*7b660*/  HMMA.16816.F32 R28, R36.reuse, R30, R24 ;  /* 0x0000001e241c723c */ /* 0x044fe60000001818 */
[----:B------:R-:W-:Y:S04]  /*7b670*/  STL.64 [R1+0x630], R20 ;  /* 0x0006301401007387 */ /* 0x000fe80000100a00 */
[----:B------:R0:W-:Y:S04]  /*7b680*/  STL.64 [R1+0x638], R22 ;  /* 0x0006381601007387 */ /* 0x0001e80000100a00 */
[----:B0-----:R-:W2:Y:S04]  /*7b690*/  LDL.LU.64 R22, [R1+0x68b0] ;  /* 0x0068b00001167983 */ /* 0x001ea80000300a00 */
[----:B------:R-:W3:Y:S04]  /*7b6a0*/  LDL.LU.64 R26, [R1+0x68a8] ;  /* 0x0068a800011a7983 */ /* 0x000ee80000300a00 */
[----:B------:R-:W2:Y:S04]  /*7b6b0*/  LDL.LU.64 R24, [R1+0x68a0] ;  /* 0x0068a00001187983 */ /* 0x000ea80000300a00 */
[----:B------:R-:W-:Y:S04]  /*7b6c0*/  STL.64 [R1+0x620], R28 ;  /* 0x0006201c01007387 */ /* 0x000fe80000100a00 */
[----:B------:R0:W-:Y:S04]  /*7b6d0*/  STL.64 [R1+0x628], R30 ;  /* 0x0006281e01007387 */ /* 0x0001e80000100a00 */
[----:B0-----:R-:W3:Y:S01]  /*7b6e0*/  LDL.LU.64 R30, [R1+0x6898] ;  /* 0x00689800011e7983 */ /* 0x001ee20000300a00 */
[----:B----4-:R-:W-:Y:S03]  /*7b6f0*/  HMMA.16816.F32 R56, R36, R58, R52 ;  /* 0x0000003a2438723c */ /* 0x010fe60000001834 */
[----:B------:R-:W4:Y:S04]  /*7b700*/  LDL.LU.64 R54, [R1+0x6890] ;  /* 0x0068900001367983 */ /* 0x000f280000300a00 */
[----:B------:R-:W2:-:S15]  /*7b710*/  LDL.LU.64 R52, [R1+0x6888] ;  /* 0x0068880001347983 */ /* 0x000e9e0000300a00 */
[----:B------:R-:W-:-:S01]  /*7b720*/  NOP ;  /* 0x0000000000007918 */ /* 0x000fc20000000000 */
[----:B------:R-:W-:Y:S04]  /*7b730*/  STL.64 [R1+0x610], R56 ;  /* 0x0006103801007387 */ /* 0x000fe80000100a00 */
[----:B------:R0:W-:Y:S04]  /*7b740*/  STL.64 [R1+0x618], R58 ;  /* 0x0006183a01007387 */ /* 0x0001e80000100a00 */
[----:B0-----:R-:W3:Y:S04]  /*7b750*/  LDL.LU.64 R58, [R1+0x6880] ;  /* 0x00688000013a7983 */ /* 0x001ee80000300a00 */
[----:B------:R-:W2:Y:S01]  /*7b760*/  LDL.LU.64 R56, [R1+0x6878] ;  /* 0x0068780001387983 */ /* 0x000ea20000300a00 */
[C---:B----4-:R-:W-:Y:S06]  /*7b770*/  HMMA.16816.F32 R48, R36.reuse, R54, R48 ;  /* 0x000000362430723c */ /* 0x050fec0000001830 */
[----:B---3--:R-:W-:-:S15]  /*7b780*/  HMMA.16816.F32 R40, R36, R58, R40 ;  /* 0x0000003a2428723c */ /* 0x008fde0000001828 */
[----:B------:R-:W-:-:S08]  /*7b790*/  NOP ;  /* 0x0000000000007918 */ /* 0x000fd00000000000 */
[----:B------:R0:W-:Y:S04]  /*7b7a0*/  STL.64 [R1+0x600], R40 ;  /* 0x0006002801007387 */ /* 0x0001e80000100a00 */
[----:B------:R1:W-:Y:S04]  /*7b7b0*/  STL.64 [R1+0x608], R42 ;  /* 0x0006082a01007387 */ /* 0x0003e80000100a00 */
[----:B0-----:R-:W3:Y:S04]  /*7b7c0*/  LDL.LU R40, [R1+0x590] ;  /* 0x0005900001287983 */ /* 0x001ee80000300800 */
[----:B------:R-:W3:Y:S04]  /*7b7d0*/  LDL.LU R41, [R1+0x594] ;  /* 0x0005940001297983 */ /* 0x000ee80000300800 */
[----:B-1----:R-:W3:Y:S04]  /*7b7e0*/  LDL.LU R42, [R1+0x598] ;  /* 0x00059800012a7983 */ /* 0x002ee80000300800 */
[----:B------:R-:W3:Y:S04]  /*7b7f0*/  LDL.LU R43, [R1+0x59c] ;  /* 0x00059c00012b7983 */ /* 0x000ee80000300800 */
[----:B------:R-:W-:Y:S04]  /*7b800*/  STL.64 [R1+0x67c8], R58 ;  /* 0x0067c83a01007387 */ /* 0x000fe80000100a00 */
[----:B--2---:R0:W-:Y:S04]  /*7b810*/  STL.64 [R1+0x67c0], R56 ;  /* 0x0067c03801007387 */ /* 0x0041e80000100a00 */
[----:B0-----:R-:W2:Y:S04]  /*7b820*/  LDL.LU R56, [R1+0x5c0] ;  /* 0x0005c00001387983 */ /* 0x001ea80000300800 */
[----:B------:R-:W2:Y:S04]  /*7b830*/  LDL.LU R57, [R1+0x5c4] ;  /* 0x0005c40001397983 */ /* 0x000ea80000300800 */
[----:B------:R-:W2:Y:S04]  /*7b840*/  LDL.LU R58, [R1+0x5c8] ;  /* 0x0005c800013a7983 */ /* 0x000ea80000300800 */
[----:B------:R-:W2:Y:S04]  /*7b850*/  LDL.LU R59, [R1+0x5cc] ;  /* 0x0005cc00013b7983 */ /* 0x000ea80000300800 */
[----:B------:R-:W-:Y:S04]  /*7b860*/  STL.64 [R1+0x5f0], R48 ;  /* 0x0005f03001007387 */ /* 0x000fe80000100a00 */
[----:B------:R0:W-:Y:S04]  /*7b870*/  STL.64 [R1+0x5f8], R50 ;  /* 0x0005f83201007387 */ /* 0x0001e80000100a00 */
[----:B0-----:R-:W4:Y:S04]  /*7b880*/  LDL.LU.64 R50, [R1+0x6870] ;  /* 0x0068700001327983 */ /* 0x001f280000300a00 */
[----:B------:R-:W3:Y:S04]  /*7b890*/  LDL.LU.64 R48, [R1+0x6868] ;  /* 0x0068680001307983 */ /* 0x000ee80000300a00 */
[----:B------:R-:W-:Y:S04]  /*7b8a0*/  STL.64 [R1+0x67b8], R54 ;  /* 0x0067b83601007387 */ /* 0x000fe80000100a00 */
[----:B------:R0:W-:Y:S04]  /*7b8b0*/  STL.64 [R1+0x67b0], R52 ;  /* 0x0067b03401007387 */ /* 0x0001e80000100a00 */
[----:B0-----:R-:W2:Y:S04]  /*7b8c0*/  LDL.LU R52, [R1+0x5d0] ;  /* 0x0005d00001347983 */ /* 0x001ea80000300800 */
[----:B------:R-:W2:Y:S04]  /*7b8d0*/  LDL.LU R53, [R1+0x5d4] ;  /* 0x0005d40001357983 */ /* 0x000ea80000300800 */
[----:B------:R-:W2:Y:S04]  /*7b8e0*/  LDL.LU R54, [R1+0x5d8] ;  /* 0x0005d80001367983 */ /* 0x000ea80000300800 */
[----:B------:R-:W2:Y:S01]  /*7b8f0*/  LDL.LU R55, [R1+0x5dc] ;  /* 0x0005dc0001377983 */ /* 0x000ea20000300800 */
[----:B----4-:R-:W-:-:S15]  /*7b900*/  HMMA.16816.F32 R32, R36, R50, R32 ;  /* 0x000000322420723c */ /* 0x010fde0000001820 */
[----:B------:R-:W-:-:S08]  /*7b910*/  NOP ;  /* 0x0000000000007918 */ /* 0x000fd00000000000 */
[----:B------:R-:W-:Y:S04]  /*7b920*/  STL.64 [R1+0x5e0], R32 ;  /* 0x0005e02001007387 */ /* 0x000fe80000100a00 */
[----:B------:R0:W-:Y:S04]  /*7b930*/  STL.64 [R1+0x5e8], R34 ;  /* 0x0005e82201007387 */ /* 0x0001e80000100a00 */
[----:B0-----:R-:W2:Y:S04]  /*7b940*/  LDL.LU.64 R34, [R1+0x6860] ;  /* 0x0068600001227983 */ /* 0x001ea80000300a00 */
[----:B------:R-:W4:Y:S04]  /*7b950*/  LDL.LU.64 R32, [R1+0x6858] ;  /* 0x0068580001207983 */ /* 0x000f280000300a00 */
[----:B------:R-:W-:Y:S04]  /*7b960*/  STL.64 [R1+0x67a8], R50 ;  /* 0x0067a83201007387 */ /* 0x000fe80000100a00 */
[----:B---3--:R0:W-:Y:S04]  /*7b970*/  STL.64 [R1+0x67a0], R48 ;  /* 0x0067a03001007387 */ /* 0x0081e80000100a00 */
[----:B0-----:R-:W3:Y:S04]  /*7b980*/  LDL.LU R48, [R1+0x5a0] ;  /* 0x0005a00001307983 */ /* 0x001ee80000300800 */
[----:B------:R-:W3:Y:S04]  /*7b990*/  LDL.LU R49, [R1+0x5a4] ;  /* 0x0005a40001317983 */ /* 0x000ee80000300800 */
[----:B------:R-:W3:Y:S04]  /*7b9a0*/  LDL.LU R50, [R1+0x5a8] ;  /* 0x0005a80001327983 */ /* 0x000ee80000300800 */
[----:B------:R-:W3:Y:S01]  /*7b9b0*/  LDL.LU R51, [R1+0x5ac] ;  /* 0x0005ac0001337983 */ /* 0x000ee20000300800 */
[C---:B--2---:R-:W-:Y:S06]  /*7b9c0*/  HMMA.16816.F32 R52, R36.reuse, R34, R52 ;  /* 0x000000222434723c */ /* 0x044fec0000001834 */
[----:B------:R-:W-:Y:S04]  /*7b9d0*/  STL.64 [R1+0x6798], R34 ;  /* 0x0067982201007387 */ /* 0x000fe80000100a00 */
[----:B----4-:R0:W-:Y:S02]  /*7b9e0*/  STL.64 [R1+0x6790], R32 ;  /* 0x0067902001007387 */ /* 0x0101e40000100a00 */
[C---:B0-----:R-:W-:Y:S11]  /*7b9f0*/  HMMA.16816.F32 R32, R36.reuse, R30, R56 ;  /* 0x0000001e2420723c */ /* 0x041ff60000001838 */
[----:B------:R0:W-:Y:S04]  /*7ba00*/  STL.64 [R1+0x5d0], R52 ;  /* 0x0005d03401007387 */ /* 0x0001e80000100a00 */
[----:B------:R1:W-:Y:S04]  /*7ba10*/  STL.64 [R1+0x5d8], R54 ;  /* 0x0005d83601007387 */ /* 0x0003e80000100a00 */
[----:B0-----:R-:W2:Y:S04]  /*7ba20*/  LDL.LU R52, [R1+0x580] ;  /* 0x0005800001347983 */ /* 0x001ea80000300800 */
[----:B------:R-:W-:Y:S04]  /*7ba30*/  STL.64 [R1+0x5c0], R32 ;  /* 0x0005c02001007387 */ /* 0x000fe80000100a00 */
[----:B------:R-:W-:Y:S04]  /*7ba40*/  STL.64 [R1+0x5c8], R34 ;  /* 0x0005c82201007387 */ /* 0x000fe80000100a00 */
[----:B------:R-:W2:Y:S04]  /*7ba50*/  LDL.LU R53, [R1+0x584] ;  /* 0x0005840001357983 */ /* 0x000ea80000300800 */
[----:B-1----:R-:W2:Y:S04]  /*7ba60*/  LDL.LU R54, [R1+0x588] ;  /* 0x0005880001367983 */ /* 0x002ea80000300800 */
[----:B------:R-:W2:Y:S04]  /*7ba70*/  LDL.LU R55, [R1+0x58c] ;  /* 0x00058c0001377983 */ /* 0x000ea80000300800 */
[----:B------:R0:W-:Y:S02]  /*7ba80*/  STL.64 [R1+0x6830], R30 ;  /* 0x0068301e01007387 */ /* 0x0001e40000100a00 */
[----:B0-----:R-:W-:Y:S02]  /*7ba90*/  HMMA.16816.F32 R28, R36, R26, R44 ;  /* 0x0000001a241c723c */ /* 0x001fe4000000182c */
[----:B------:R-:W4:-:S15]  /*7baa0*/  LDL.LU R44, [R1+0x570] ;  /* 0x00057000012c7983 */ /* 0x000f1e0000300800 */
[----:B------:R-:W-:-:S06]  /*7bab0*/  NOP ;  /* 0x0000000000007918 */ /* 0x000fcc0000000000 */
[----:B------:R-:W-:Y:S04]  /*7bac0*/  STL.64 [R1+0x5b0], R28 ;  /* 0x0005b01c01007387 */ /* 0x000fe80000100a00 */
[----:B------:R-:W-:Y:S04]  /*7bad0*/  STL.64 [R1+0x5b8], R30 ;  /* 0x0005b81e01007387 */ /* 0x000fe80000100a00 */
[----:B------:R-:W4:Y:S04]  /*7bae0*/  LDL.LU R45, [R1+0x574] ;  /* 0x00057400012d7983 */ /* 0x000f280000300800 */
[----:B------:R-:W4:Y:S04]  /*7baf0*/  LDL.LU R46, [R1+0x578] ;  /* 0x00057800012e7983 */ /* 0x000f280000300800 */
[----:B------:R-:W4:Y:S04]  /*7bb00*/  LDL.LU R47, [R1+0x57c] ;  /* 0x00057c00012f7983 */ /* 0x000f280000300800 */
[----:B------:R-:W4:Y:S04]  /*7bb10*/  LDL.LU R56, [R1+0x920] ;  /* 0x0009200001387983 */ /* 0x000f280000300800 */
[----:B------:R-:W4:Y:S04]  /*7bb20*/  LDL.LU R57, [R1+0x924] ;  /* 0x0009240001397983 */ /* 0x000f280000300800 */
[----:B------:R-:W4:Y:S04]  /*7bb30*/  LDL.LU R58, [R1+0x928] ;  /* 0x00092800013a7983 */ /* 0x000f280000300800 */
[----:B------:R-:W4:Y:S04]  /*7bb40*/  LDL.LU R59, [R1+0x92c] ;  /* 0x00092c00013b7983 */ /* 0x000f280000300800 */
[----:B------:R-:W-:Y:S04]  /*7bb50*/  STL.64 [R1+0x6788], R26 ;  /* 0x0067881a01007387 */ /* 0x000fe80000100a00 */
[----:B------:R3:W-:Y:S04]  /*7bb60*/  STL.64 [R1+0x6780], R24 ;  /* 0x0067801801007387 */ /* 0x0007e80000100a00 */
[----:B------:R0:W-:Y:S01]  /*7bb70*/  STL.64 [R1+0x6838], R22 ;  /* 0x0068381601007387 */ /* 0x0001e20000100a00 */
[C---:B---3--:R-:W-:Y:S06]  /*7bb80*/  HMMA.16816.F32 R24, R36.reuse, R22, R48 ;  /* 0x000000162418723c */ /* 0x048fec0000001830 */
[----:B0-----:R-:W-:-:S15]  /*7bb90*/  HMMA.16816.F32 R20, R36, R18, R40 ;  /* 0x000000122414723c */ /* 0x001fde0000001828 */
[----:B------:R-:W-:-:S02]  /*7bba0*/  NOP ;  /* 0x0000000000007918 */ /* 0x000fc40000000000 */
[----:B------:R-:W-:Y:S04]  /*7bbb0*/  STL.64 [R1+0x5a0], R24 ;  /* 0x0005a01801007387 */ /* 0x000fe80000100a00 */
[----:B------:R-:W-:Y:S04]  /*7bbc0*/  STL.64 [R1+0x5a8], R26 ;  /* 0x0005a81a01007387 */ /* 0x000fe80000100a00 */
[----:B------:R-:W3:Y:S04]  /*7bbd0*/  LDL.LU R32, [R1+0x550] ;  /* 0x0005500001207983 */ /* 0x000ee80000300800 */
[----:B------:R-:W-:Y:S04]  /*7bbe0*/  STL.64 [R1+0x590], R20 ;  /* 0x0005901401007387 */ /* 0x000fe80000100a00 */
[----:B------:R-:W-:Y:S04]  /*7bbf0*/  STL.64 [R1+0x598], R22 ;  /* 0x0005981601007387 */ /* 0x000fe80000100a00 */
[----:B------:R-:W3:Y:S04]  /*7bc00*/  LDL.LU R33, [R1+0x554] ;  /* 0x0005540001217983 */ /* 0x000ee80000300800 */
[----:B------:R-:W3:Y:S04]  /*7bc10*/  LDL.LU R34, [R1+0x558] ;  /* 0x0005580001227983 */ /* 0x000ee80000300800 */
[----:B------:R-:W3:Y:S04]  /*7bc20*/  LDL.LU R35, [R1+0x55c] ;  /* 0x00055c0001237983 */ /* 0x000ee80000300800 */
[----:B------:R-:W3:Y:S04]  /*7bc30*/  LDL.LU R40, [R1+0x910] ;  /* 0x0009100001287983 */ /* 0x000ee80000300800 */
[----:B------:R-:W3:Y:S04]  /*7bc40*/  LDL.LU R41, [R1+0x914] ;  /* 0x0009140001297983 */ /* 0x000ee80000300800 */
[----:B------:R-:W3:Y:S04]  /*7bc50*/  LDL.LU R42, [R1+0x918] ;  /* 0x00091800012a7983 */ /* 0x000ee80000300800 */
[----:B------:R-:W3:Y:S01]  /*7bc60*/  LDL.LU R43, [R1+0x91c] ;  /* 0x00091c00012b7983 */ /* 0x000ee20000300800 */
[----:B------:R-:W0:Y:S03]  /*7bc70*/  S2R R28, SR_TID.X ;  /* 0x00000000001c7919 */ /* 0x000e260000002100 */
[----:B------:R-:W3:Y:S04]  /*7bc80*/  LDL.LU.64 R50, [R1+0x128] ;  /* 0x0001280001327983 */ /* 0x000ee80000300a00 */
[----:B------:R-:W-:Y:S04]  /*7bc90*/  STL.64 [R1+0x67d8], R18 ;  /* 0x0067d81201007387 */ /* 0x000fe80000100a00 */
[----:B------:R1:W-:Y:S04]  /*7bca0*/  STL.64 [R1+0x67d0], R16 ;  /* 0x0067d01001007387 */ /* 0x0003e80000100a00 */
[----:B-1----:R-:W3:Y:S04]  /*7bcb0*/  LDL.LU R16, [R1+0x560] ;  /* 0x0005600001107983 */ /* 0x002ee80000300800 */
[----:B------:R-:W3:Y:S01]  /*7bcc0*/  LDL.LU R17, [R1+0x564] ;  /* 0x0005640001117983 */ /* 0x000ee20000300800 */
[----:B0-----:R-:W-:-:S03]  /*7bcd0*/  LOP3.LUT R29, R28, 0x7, RZ, 0xc0, !PT ;  /* 0x000000071c1d7812 */ /* 0x001fc600078ec0ff */
[----:B------:R-:W3:Y:S04]  /*7bce0*/  LDL.LU R18, [R1+0x568] ;  /* 0x0005680001127983 */ /* 0x000ee80000300800 */
[----:B------:R-:W3:Y:S01]  /*7bcf0*/  LDL.LU R19, [R1+0x56c] ;  /* 0x00056c0001137983 */ /* 0x000ee20000300800 */
[----:B------:R-:W-:Y:S01]  /*7bd00*/  IMAD R29, R29, 0x90, RZ ;  /* 0x000000901d1d7824 */ /* 0x000fe200078e02ff */
[----:B--2---:R-:W-:-:S15]  /*7bd10*/  HMMA.16816.F32 R20, R36, R14, R52 ;  /* 0x0000000e2414723c */ /* 0x004fde0000001834 */
[----:B------:R-:W-:-:S08]  /*7bd20*/  NOP ;  /* 0x0000000000007918 */ /* 0x000fd00000000000 */
[----:B------:R0:W-:Y:S02]  /*7bd30*/  STL.64 [R1+0x580], R20 ;  /* 0x0005801401007387 */ /* 0x0001e40000100a00 */
[C---:B0-----:R-:W-:Y:S02]  /*7bd40*/  IMAD.SHL.U32 R21, R28.reuse, 0x2, RZ ;  /* 0x000000021c157824 */ /* 0x041fe400078e00ff */
[----:B------:R-:W-:-:S03]  /*7bd50*/  IMAD.SHL.U32 R28, R28, 0x40, RZ ;  /* 0x000000401c1c7824 */ /* 0x000fc600078e00ff */
[----:B------:R-:W-:-:S04]  /*7bd60*/  LOP3.LUT R29, R29, 0x10, R21, 0x78, !PT ;  /* 0x000000101d1d7812 */ /* 0x000fc800078e7815 */
[----:B------:R-:W-:Y:S01]  /*7bd70*/  LOP3.LUT R29, R29, 0x400, R28, 0xf8, !PT ;  /* 0x000004001d1d7812 */ /* 0x000fe200078ef81c */
[----:B------:R4:W-:Y:S03]  /*7bd80*/  STL.64 [R1+0x588], R22 ;  /* 0x0005881601007387 */ /* 0x0009e60000100a00 */
[----:B------:R-:W-:Y:S01]  /*7bd90*/  LOP3.LUT R29, R29, 0x60, RZ, 0x3c, !PT ;  /* 0x000000601d1d7812 */ /* 0x000fe200078e3cff */
[----:B----4-:R-:W-:Y:S04]  /*7bda0*/  HMMA.16816.F32 R20, R36, R10, R44 ;  /* 0x0000000a2414723c */ /* 0x010fe8000000182c */
[----:B------:R-:W0:Y:S04]  /*7bdb0*/  LDSM.16.MT88.4 R44, [R29+UR4+0x10800] ;  /* 0x010800041d2c783b */ /* 0x000e280008004200 */
[----:B------:R1:W-:Y:S04]  /*7bdc0*/  STL.64 [R1+0x67e8], R14 ;  /* 0x0067e80e01007387 */ /* 0x0003e80000100a00 */
[----:B------:R-:W-:Y:S01]  /*7bdd0*/  STL.64 [R1+0x67e0], R12 ;  /* 0x0067e00c01007387 */ /* 0x000fe20000100a00 */
[----:B-1----:R-:W-:-:S03]  /*7bde0*/  IMAD.MOV.U32 R15, RZ, RZ, R4 ;  /* 0x000000ffff0f7224 */ /* 0x002fc600078e0004 */
[----:B0-----:R-:W-:Y:S07]  /*7bdf0*/  STL.64 [R1+0x6740], R46 ;  /* 0x0067402e01007387 */ /* 0x001fee0000100a00 */
[----:B------:R-:W-:Y:S04]  /*7be00*/  STL.64 [R1+0x570], R20 ;  /* 0x0005701401007387 */ /* 0x000fe80000100a00 */
[----:B------:R0:W-:Y:S02]  /*7be10*/  STL.64 [R1+0x578], R22 ;  /* 0x0005781601007387 */ /* 0x0001e40000100a00 */
[----:B0-----:R-:W-:Y:S02]  /*7be20*/  HMMA.16816.F32 R20, R36, R6, R56 ;  /* 0x000000062414723c */ /* 0x001fe40000001838 */
[----:B------:R-:W-:Y:S04]  /*7be30*/  STL.64 [R1+0x6738], R44 ;  /* 0x0067382c01007387 */ /* 0x000fe80000100a00 */
[----:B------:R-:W2:Y:S01]  /*7be40*/  LDL.LU.64 R46, [R1+0x138] ;  /* 0x00013800012e7983 */ /* 0x000ea20000300a00 */
[----:B------:R-:W-:-:S03]  /*7be50*/  IMAD.MOV.U32 R14, RZ, RZ, R5 ;  /* 0x000000ffff0e7224 */ /* 0x000fc600078e0005 */
[----:B------:R0:W-:Y:S04]  /*7be60*/  STL.64 [R1+0x6840], R6 ;  /* 0x0068400601007387 */ /* 0x0001e80000100a00 */
[----:B------:R-:W4:Y:S09]  /*7be70*/  LDL.LU R4, [R1+0x540] ;  /* 0x0005400001047983 */ /* 0x000f320000300800 */
[----:B------:R-:W-:Y:S04]  /*7be80*/  STL.64 [R1+0x970], R20 ;  /* 0x0009701401007387 */ /* 0x000fe80000100a00 */
[----:B------:R1:W-:Y:S04]  /*7be90*/  STL.64 [R1+0x978], R22 ;  /* 0x0009781601007387 */ /* 0x0003e80000100a00 */
[----:B------:R-:W4:Y:S04]  /*7bea0*/  LDL.LU R5, [R1+0x544] ;  /* 0x0005440001057983 */ /* 0x000f280000300800 */
[----:B0-----:R-:W4:Y:S04]  /*7beb0*/  LDL.LU R6, [R1+0x548] ;  /* 0x0005480001067983 */ /* 0x001f280000300800 */
[----:B------:R-:W4:Y:S04]  /*7bec0*/  LDL.LU R7, [R1+0x54c] ;  /* 0x00054c0001077983 */ /* 0x000f280000300800 */
[----:B-1----:R-:W4:Y:S04]  /*7bed0*/  LDL.LU.64 R22, [R1+0x118] ;  /* 0x0001180001167983 */ /* 0x002f280000300a00 */
[----:B------:R-:W4:Y:S04]  /*7bee0*/  LDL.LU.64 R26, [R1+0xf8] ;  /* 0x0000f800011a7983 */ /* 0x000f280000300a00 */
[----:B------:R-:W4:Y:S04]  /*7bef0*/  LDL.LU R52, [R1+0x510] ;  /* 0x0005100001347983 */ /* 0x000f280000300800 */
[----:B------:R-:W4:Y:S04]  /*7bf00*/  LDL.LU R53, [R1+0x514] ;  /* 0x0005140001357983 */ /* 0x000f280000300800 */
[----:B------:R-:W4:Y:S04]  /*7bf10*/  LDL.LU R54, [R1+0x518] ;  /* 0x0005180001367983 */ /* 0x000f280000300800 */
[----:B------:R-:W4:Y:S04]  /*7bf20*/  LDL.LU R55, [R1+0x51c] ;  /* 0x00051c0001377983 */ /* 0x000f280000300800 */
[----:B------:R-:W4:Y:S01]  /*7bf30*/  LDL.LU R28, [R1+0x530] ;  /* 0x00053000011c7983 */ /* 0x000f220000300800 */
[C---:B---3--:R-:W-:Y:S03]  /*7bf40*/  HMMA.16816.F32 R12, R36.reuse, R14, R40 ;  /* 0x0000000e240c723c */ /* 0x048fe60000001828 */
[----:B------:R-:W3:Y:S04]  /*7bf50*/  LDL.LU R29, [R1+0x534] ;  /* 0x00053400011d7983 */ /* 0x000ee80000300800 */
[----:B------:R-:W3:Y:S04]  /*7bf60*/  LDL.LU R30, [R1+0x538] ;  /* 0x00053800011e7983 */ /* 0x000ee80000300800 */
[----:B------:R-:W3:Y:S04]  /*7bf70*/  LDL.LU R31, [R1+0x53c] ;  /* 0x00053c00011f7983 */ /* 0x000ee80000300800 */
[----:B------:R-:W3:Y:S04]  /*7bf80*/  LDL.LU.64 R58, [R1+0xe8] ;  /* 0x0000e800013a7983 */ /* 0x000ee80000300a00 */
[----:B------:R-:W4:Y:S04]  /*7bf90*/  LDL.LU.64 R42, [R1+0x6850] ;  /* 0x00685000012a7983 */ /* 0x000f280000300a00 */
[----:B------:R-:W4:Y:S04]  /*7bfa0*/  LDL.LU.64 R40, [R1+0x6848] ;  /* 0x0068480001287983 */ /* 0x000f280000300a00 */
[----:B------:R-:W-:Y:S04]  /*7bfb0*/  STL.64 [R1+0x920], R12 ;  /* 0x0009200c01007387 */ /* 0x000fe80000100a00 */
[----:B------:R2:W-:Y:S01]  /*7bfc0*/  STL.64 [R1+0x928], R14 ;  /* 0x0009280e01007387 */ /* 0x0005e20000100a00 */
[----:B------:R-:W-:Y:S01]  /*7bfd0*/  IMAD.MOV.U32 R9, RZ, RZ, R51 ;  /* 0x000000ffff097224 */ /* 0x000fe200078e0033 */
[----:B--2---:R-:W-:-:S15]  /*7bfe0*/  HMMA.16816.F32 R12, R36, R46, R16 ;  /* 0x0000002e240c723c */ /* 0x004fde0000001810 */
[----:B------:R-:W-:-:S08]  /*7bff0*/  NOP ;  /* 0x0000000000007918 */ /* 0x000fd00000000000 */
[----:B------:R-:W-:Y:S04]  /*7c000*/  STL.64 [R1+0x560], R12 ;  /* 0x0005600c01007387 */ /* 0x000fe80000100a00 */
[----:B------:R4:W-:Y:S01]  /*7c010*/  STL.64 [R1+0x568], R14 ;  /* 0x0005680e01007387 */ /* 0x0009e20000100a00 */
[----:B------:R-:W-:Y:S02]  /*7c020*/  IMAD.MOV.U32 R38, RZ, RZ, R8 ;  /* 0x000000ffff267224 */ /* 0x000fe400078e0008 */
[----:B------:R-:W-:Y:S01]  /*7c030*/  IMAD.MOV.U32 R8, RZ, RZ, R50 ;  /* 0x000000ffff087224 */ /* 0x000fe200078e0032 */
[C---:B----4-:R-:W-:Y:S06]  /*7c040*/  HMMA.16816.F32 R12, R40.reuse, R50, R32 ;  /* 0x00000032280c723c */ /* 0x050fec0000001820 */
[----:B------:R-:W-:-:S15]  /*7c050*/  HMMA.16816.F32 R4, R40, R22, R4 ;  /* 0x000000162804723c */ /* 0x000fde0000001804 */
[----:B------:R-:W-:-:S02]  /*7c060*/  NOP ;  /* 0x0000000000007918 */ /* 0x000fc40000000000 */
[----:B------:R0:W-:Y:S04]  /*7c070*/  STL.64 [R1+0x550], R12 ;  /* 0x0005500c01007387 */ /* 0x0001e80000100a00 */
[----:B------:R1:W-:Y:S04]  /*7c080*/  STL.64 [R1+0x558], R14 ;  /* 0x0005580e01007387 */ /* 0x0003e80000100a00 */
[----:B0-----:R-:W2:Y:S04]  /*7c090*/  LDL.LU R12, [R1+0x500] ;  /* 0x00050000010c7983 */ /* 0x001ea80000300800 */
[----:B------:R-:W2:Y:S04]  /*7c0a0*/  LDL.LU R13, [R1+0x504] ;  /* 0x00050400010d7983 */ /* 0x000ea80000300800 */
[----:B-1----:R-:W2:Y:S04]  /*7c0b0*/  LDL.LU R14, [R1+0x508] ;  /* 0x00050800010e7983 */ /* 0x002ea80000300800 */
[----:B------:R-:W2:Y:S04]  /*7c0c0*/  LDL.LU R15, [R1+0x50c] ;  /* 0x00050c00010f7983 */ /* 0x000ea80000300800 */
[----:B------:R-:W2:Y:S04]  /*7c0d0*/  LDL.LU.64 R18, [R1+0xd8] ;  /* 0x0000d80001127983 */ /* 0x000ea80000300a00 */
[----:B------:R-:W4:Y:S04]  /*7c0e0*/  LDL.LU R32, [R1+0x4f0] ;  /* 0x0004f00001207983 */ /* 0x000f280000300800 */
[----:B------:R-:W4:Y:S04]  /*7c0f0*/  LDL.LU R33, [R1+0x4f4] ;  /* 0x0004f40001217983 */ /* 0x000f280000300800 */
[----:B------:R-:W4:Y:S04]  /*7c100*/  LDL.LU R34, [R1+0x4f8] ;  /* 0x0004f80001227983 */ /* 0x000f280000300800 */
[----:B------:R-:W4:Y:S04]  /*7c110*/  LDL.LU R35, [R1+0x4fc] ;  /* 0x0004fc0001237983 */ /* 0x000f280000300800 */
[----:B------:R-:W4:Y:S04]  /*7c120*/  LDL.LU.64 R50, [R1+0xc8] ;  /* 0x0000c80001327983 */ /* 0x000f280000300a00 */
[----:B------:R-:W-:Y:S04]  /*7c130*/  STL.64 [R1+0x67f8], R10 ;  /* 0x0067f80a01007387 */ /* 0x000fe80000100a00 */
[----:B------:R0:W-:Y:S04]  /*7c140*/  STL.64 [R1+0x67f0], R8 ;  /* 0x0067f00801007387 */ /* 0x0001e80000100a00 */
[----:B0-----:R-:W2:Y:S04]  /*7c150*/  LDL.LU R8, [R1+0x520] ;  /* 0x0005200001087983 */ /* 0x001ea80000300800 */
[----:B------:R-:W2:Y:S04]  /*7c160*/  LDL.LU R9, [R1+0x524] ;  /* 0x0005240001097983 */ /* 0x000ea80000300800 */
[----:B------:R-:W2:Y:S04]  /*7c170*/  LDL.LU R10, [R1+0x528] ;  /* 0x00052800010a7983 */ /* 0x000ea80000300800 */
[----:B------:R-:W2:Y:S04]  /*7c180*/  LDL.LU R11, [R1+0x52c] ;  /* 0x00052c00010b7983 */ /* 0x000ea80000300800 */
[----:B------:R-:W-:Y:S04]  /*7c190*/  STL.64 [R1+0x540], R4 ;  /* 0x0005400401007387 */ /* 0x000fe80000100a00 */
[----:B------:R0:W-:Y:S04]  /*7c1a0*/  STL.64 [R1+0x548], R6 ;  /* 0x0005480601007387 */ /* 0x0001e80000100a00 */
[----:B0-----:R-:W3:Y:S01]  /*7c1b0*/  LDL.LU.64 R6, [R1+0x6840] ;  /* 0x0068400001067983 */ /* 0x001ee20000300a00 */
[----:B------:R-:W-:-:S02]  /*7c1c0*/  IMAD.MOV.U32 R4, RZ, RZ, R22 ;  /* 0x000000ffff047224 */ /* 0x000fc400078e0016 */
[----:B------:R-:W-:Y:S02]  /*7c1d0*/  IMAD.MOV.U32 R5, RZ, RZ, R23 ;  /* 0x000000ffff057224 */ /* 0x000fe400078e0017 */
[----:B------:R-:W4:Y:S01]  /*7c1e0*/  LDL.LU.64 R22, [R1+0x6838] ;  /* 0x0068380001167983 */ /* 0x000f220000300a00 */
[----:B------:R-:W-:Y:S02]  /*7c1f0*/  IMAD.MOV.U32 R45, RZ, RZ, R26 ;  /* 0x000000ffff2d7224 */ /* 0x000fe400078e001a */
[----:B------:R-:W-:Y:S01]  /*7c200*/  IMAD.MOV.U32 R44, RZ, RZ, R27 ;  /* 0x000000ffff2c7224 */ /* 0x000fe200078e001b */
[----:B---3--:R0:W-:Y:S04]  /*7c210*/  STL.64 [R1+0x6808], R6 ;  /* 0x0068080601007387 */ /* 0x0081e80000100a00 */
[----:B------:R1:W-:Y:S01]  /*7c220*/  STL.64 [R1+0x6800], R4 ;  /* 0x0068000401007387 */ /* 0x0003e20000100a00 */
[----:B0-----:R-:W-:Y:S01]  /*7c230*/  IMAD.MOV.U32 R6, RZ, RZ, R2 ;  /* 0x000000ffff067224 */ /* 0x001fe200078e0002 */
[----:B------:R-:W-:-:S07]  /*7c240*/  MOV R7, R0 ;  /* 0x0000000000077202 */ /* 0x000fce0000000f00 */
[----:B-1----:R-:W-:Y:S01]  /*7c250*/  HMMA.16816.F32 R4, R40, R6, R28 ;  /* 0x000000062804723c */ /* 0x002fe2000000181c */
[----:B------:R-:W3:-:S15]  /*7c260*/  LDL.LU.64 R30, [R1+0x6830] ;  /* 0x00683000011e7983 */ /* 0x000ede0000300a00 */
[----:B------:R-:W-:-:S07]  /*7c270*/  NOP ;  /* 0x0000000000007918 */ /* 0x000fce0000000000 */
[----:B------:R-:W-:Y:S04]  /*7c280*/  STL.64 [R1+0x530], R4 ;  /* 0x0005300401007387 */ /* 0x000fe80000100a00 */
[----:B------:R2:W-:Y:S02]  /*7c290*/  STL.64 [R1+0x538], R6 ;  /* 0x0005380601007387 */ /* 0x0005e40000100a00 */
[----:B--2---:R-:W-:-:S15]  /*7c2a0*/  HMMA.16816.F32 R4, R40, R26, R8 ;  /* 0x0000001a2804723c */ /* 0x004fde0000001808 */
[----:B------:R-:W-:-:S08]  /*7c2b0*/  NOP ;  /* 0x0000000000007918 */ /* 0x000fd00000000000 */
[----:B------:R-:W-:Y:S04]  /*7c2c0*/  STL.64 [R1+0x520], R4 ;  /* 0x0005200401007387 */ /* 0x000fe80000100a00 */
[----:B------:R0:W-:Y:S02]  /*7c2d0*/  STL.64 [R1+0x528], R6 ;  /* 0x0005280601007387 */ /* 0x0001e40000100a00 */
[----:B0-----:R-:W-:Y:S02]  /*7c2e0*/  HMMA.16816.F32 R4, R40, R58, R52 ;  /* 0x0000003a2804723c */ /* 0x001fe40000001834 */
[----:B------:R-:W-:Y:S04]  /*7c2f0*/  STL.64 [R1+0x6758], R46 ;  /* 0x0067582e01007387 */ /* 0x000fe80000100a00 */
[----:B------:R0:W-:-:S15]  /*7c300*/  STL.64 [R1+0x6750], R44 ;  /* 0x0067502c01007387 */ /* 0x0001de0000100a00 */
[----:B------:R-:W-:-:S02]  /*7c310*/  NOP ;  /* 0x0000000000007918 */ /* 0x000fc40000000000 */
[----:B------:R-:W-:Y:S04]  /*7c320*/  STL.64 [R1+0x510], R4 ;  /* 0x0005100401007387 */ /* 0x000fe80000100a00 */
        /* <DEDUP_REMOVED lines=9> */
[----:B0-----:R-:W-:-:S02]  /*7c3c0*/  IMAD.MOV.U32 R45, RZ, RZ, R58 ;  /* 0x000000ffff2d7224 */ /* 0x001fc400078e003a */
[----:B------:R-:W-:Y:S02]  /*7c3d0*/  IMAD.MOV.U32 R44, RZ, RZ, R59 ;  /* 0x000000ffff2c7224 */ /* 0x000fe400078e003b */
[----:B------:R-:W2:Y:S01]  /*7c3e0*/  LDL.LU.64 R58, [R1+0xa8] ;  /* 0x0000a800013a7983 */ /* 0x000ea20000300a00 */
[----:B-1----:R-:W-:Y:S06]  /*7c3f0*/  HMMA.16816.F32 R4, R40, R18, R12 ;  /* 0x000000122804723c */ /* 0x002fec000000180c */
[----:B------:R-:W-:Y:S02]  /*7c400*/  IMAD.MOV.U32 R29, RZ, RZ, R18 ;  /* 0x000000ffff1d7224 */ /* 0x000fe400078e0012 */
[----:B------:R-:W-:-:S15]  /*7c410*/  IMAD.MOV.U32 R28, RZ, RZ, R19 ;  /* 0x000000ffff1c7224 */ /* 0x000fde00078e0013 */
[----:B------:R-:W-:Y:S04]  /*7c420*/  STL.64 [R1+0x500], R4 ;  /* 0x0005000401007387 */ /* 0x000fe80000100a00 */
[----:B------:R4:W-:Y:S02]  /*7c430*/  STL.64 [R1+0x508], R6 ;  /* 0x0005080601007387 */ /* 0x0009e40000100a00 */
[----:B----4-:R-:W-:Y:S06]  /*7c440*/  HMMA.16816.F32 R4, R40, R50, R32 ;  /* 0x000000322804723c */ /* 0x010fec0000001820 */
[----:B------:R-:W-:-:S02]  /*7c450*/  IMAD.MOV.U32 R47, RZ, RZ, R50 ;  /* 0x000000ffff2f7224 */ /* 0x000fc400078e0032 */
[----:B------:R-:W-:Y:S02]  /*7c460*/  IMAD.MOV.U32 R46, RZ, RZ, R51 ;  /* 0x000000ffff2e7224 */ /* 0x000fe400078e0033 */
[----:B------:R-:W-:Y:S01]  /*7c470*/  IMAD.MOV.U32 R39, RZ, RZ, R3 ;  /* 0x000000ffff277224 */ /* 0x000fe200078e0003 */
[----:B---3--:R-:W-:Y:S04]  /*7c480*/  STL.64 [R1+0x6818], R30 ;  /* 0x0068181e01007387 */ /* 0x008fe80000100a00 */
[----:B------:R-:W-:Y:S08]  /*7c490*/  STL.64 [R1+0x6810], R28 ;  /* 0x0068101c01007387 */ /* 0x000ff00000100a00 */
[----:B------:R-:W-:Y:S04]  /*7c4a0*/  STL.64 [R1+0x4f0], R4 ;  /* 0x0004f00401007387 */ /* 0x000fe80000100a00 */
[----:B------:R-:W-:Y:S04]  /*7c4b0*/  STL.64 [R1+0x4f8], R6 ;  /* 0x0004f80601007387 */ /* 0x000fe80000100a00 */
[----:B------:R-:W-:Y:S04]  /*7c4c0*/  STL.64 [R1+0x6828], R46 ;  /* 0x0068282e01007387 */ /* 0x000fe80000100a00 */
[----:B------:R0:W-:Y:S04]  /*7c4d0*/  STL.64 [R1+0x6820], R44 ;  /* 0x0068202c01007387 */ /* 0x0001e80000100a00 */
[----:B0-----:R-:W3:Y:S04]  /*7c4e0*/  LDL.LU R44, [R1+0x4c0] ;  /* 0x0004c000012c7983 */ /* 0x001ee80000300800 */
[----:B------:R-:W3:Y:S04]  /*7c4f0*/  LDL.LU R45, [R1+0x4c4] ;  /* 0x0004c400012d7983 */ /* 0x000ee80000300800 */
[----:B------:R-:W3:Y:S04]  /*7c500*/  LDL.LU R46, [R1+0x4c8] ;  /* 0x0004c800012e7983 */ /* 0x000ee80000300800 */
[----:B------:R-:W3:Y:S04]  /*7c510*/  LDL.LU R47, [R1+0x4cc] ;  /* 0x0004cc00012f7983 */ /* 0x000ee80000300800 */
[----:B------:R-:W4:Y:S04]  /*7c520*/  LDL.LU R28, [R1+0x4b0] ;  /* 0x0004b000011c7983 */ /* 0x000f280000300800 */
[----:B------:R-:W4:Y:S04]  /*7c530*/  LDL.LU R29, [R1+0x4b4] ;  /* 0x0004b400011d7983 */ /* 0x000f280000300800 */
[----:B------:R-:W4:Y:S04]  /*7c540*/  LDL.LU R30, [R1+0x4b8] ;  /* 0x0004b800011e7983 */ /* 0x000f280000300800 */
[----:B------:R-:W4:Y:S04]  /*7c550*/  LDL.LU R31, [R1+0x4bc] ;  /* 0x0004bc00011f7983 */ /* 0x000f280000300800 */
[----:B------:R-:W4:Y:S04]  /*7c560*/  LDL.LU.64 R6, [R1+0x88] ;  /* 0x0000880001067983 */ /* 0x000f280000300a00 */
        /* <DEDUP_REMOVED lines=9> */
[----:B------:R-:W3:Y:S04]  /*7c600*/  LDL.LU.64 R50, [R1+0x68] ;  /* 0x0000680001327983 */ /* 0x000ee80000300a00 */
[----:B------:R0:W-:Y:S01]  /*7c610*/  STL.64 [R1+0x6700], R38 ;  /* 0x0067002601007387 */ /* 0x0001e20000100a00 */
[----:B--2---:R-:W-:Y:S03]  /*7c620*/  HMMA.16816.F32 R16, R40, R38, R24 ;  /* 0x000000262810723c */ /* 0x004fe60000001818 */
[----:B0-----:R-:W2:-:S15]  /*7c630*/  LDL.LU.64 R38, [R1+0x98] ;  /* 0x0000980001267983 */ /* 0x001e9e0000300a00 */
[----:B------:R-:W-:-:S05]  /*7c640*/  NOP ;  /* 0x0000000000007918 */ /* 0x000fca0000000000 */
[----:B------:R-:W-:Y:S04]  /*7c650*/  STL.64 [R1+0x4e0], R16 ;  /* 0x0004e01001007387 */ /* 0x000fe80000100a00 */
[----:B------:R0:W-:Y:S02]  /*7c660*/  STL.64 [R1+0x4e8], R18 ;  /* 0x0004e81201007387 */ /* 0x0001e40000100a00 */
[----:B0-----:R-:W-:-:S15]  /*7c670*/  HMMA.16816.F32 R16, R40, R58, R52 ;  /* 0x0000003a2810723c */ /* 0x001fde0000001834 */
[----:B------:R-:W-:-:S08]  /*7c680*/  NOP ;  /* 0x0000000000007918 */ /* 0x000fd00000000000 */
[----:B------:R0:W-:Y:S04]  /*7c690*/  STL.64 [R1+0x4d0], R16 ;  /* 0x0004d01001007387 */ /* 0x0001e80000100a00 */
[----:B------:R1:W-:Y:S04]  /*7c6a0*/  STL.64 [R1+0x4d8], R18 ;  /* 0x0004d81201007387 */ /* 0x0003e80000100a00 */
[----:B0-----:R-:W2:Y:S04]  /*7c6b0*/  LDL.LU R16, [R1+0x480] ;  /* 0x0004800001107983 */ /* 0x001ea80000300800 */
[----:B------:R-:W2:Y:S04]  /*7c6c0*/  LDL.LU R17, [R1+0x484] ;  /* 0x0004840001117983 */ /* 0x000ea80000300800 */
[----:B-1----:R-:W2:Y:S04]  /*7c6d0*/  LDL.LU R18, [R1+0x488] ;  /* 0x0004880001127983 */ /* 0x002ea80000300800 */
[----:B------:R-:W2:Y:S04]  /*7c6e0*/  LDL.LU R19, [R1+0x48c] ;  /* 0x00048c0001137983 */ /* 0x000ea80000300800 */
[----:B------:R-:W2:Y:S01]  /*7c6f0*/  LDL.LU.64 R26, [R1+0x58] ;  /* 0x00005800011a7983 */ /* 0x000ea20000300a00 */
[----:B------:R-:W-:-:S03]  /*7c700*/  IMAD.MOV.U32 R21, RZ, RZ, R58 ;  /* 0x000000ffff157224 */ /* 0x000fc600078e003a */
[----:B------:R-:W2:Y:S01]  /*7c710*/  LDL.LU R52, [R1+0x470] ;  /* 0x0004700001347983 */ /* 0x000ea20000300800 */
[----:B------:R-:W-:-:S03]  /*7c720*/  IMAD.MOV.U32 R20, RZ, RZ, R59 ;  /* 0x000000ffff147224 */ /* 0x000fc600078e003b */
[----:B------:R-:W2:Y:S04]  /*7c730*/  LDL.LU R53, [R1+0x474] ;  /* 0x0004740001357983 */ /* 0x000ea80000300800 */
[----:B------:R-:W2:Y:S04]  /*7c740*/  LDL.LU R54, [R1+0x478] ;  /* 0x0004780001367983 */ /* 0x000ea80000300800 */
[----:B------:R-:W2:Y:S04]  /*7c750*/  LDL.LU R55, [R1+0x47c] ;  /* 0x00047c0001377983 */ /* 0x000ea80000300800 */
[----:B------:R-:W2:Y:S01]  /*7c760*/  LDL.LU.64 R58, [R1+0x48] ;  /* 0x00004800013a7983 */ /* 0x000ea20000300a00 */
[----:B----4-:R-:W-:Y:S06]  /*7c770*/  HMMA.16816.F32 R28, R40, R6, R28 ;  /* 0x00000006281c723c */ /* 0x010fec000000181c */
[----:B------:R-:W-:-:S02]  /*7c780*/  IMAD.MOV.U32 R2, RZ, RZ, R6 ;  /* 0x000000ffff027224 */ /* 0x000fc400078e0006 */
[----:B------:R-:W-:Y:S02]  /*7c790*/  IMAD.MOV.U32 R61, RZ, RZ, R7 ;  /* 0x000000ffff3d7224 */ /* 0x000fe400078e0007 */
[C---:B---3--:R-:W-:Y:S06]  /*7c7a0*/  HMMA.16816.F32 R4, R40.reuse, R14, R8 ;  /* 0x0000000e2804723c */ /* 0x048fec0000001808 */
[----:B------:R-:W-:Y:S01]  /*7c7b0*/  IMAD.MOV.U32 R60, RZ, RZ, R15 ;  /* 0x000000ffff3c7224 */ /* 0x000fe200078e000f */
[----:B--2---:R-:W-:Y:S06]  /*7c7c0*/  HMMA.16816.F32 R44, R40, R38, R44 ;  /* 0x00000026282c723c */ /* 0x004fec000000182c */
[----:B------:R-:W-:-:S02]  /*7c7d0*/  IMAD.MOV.U32 R3, RZ, RZ, R39 ;  /* 0x000000ffff037224 */ /* 0x000fc400078e0027 */
[----:B------:R-:W-:-:S15]  /*7c7e0*/  IMAD.MOV.U32 R0, RZ, RZ, R38 ;  /* 0x000000ffff007224 */ /* 0x000fde00078e0026 */
[----:B------:R-:W-:Y:S04]  /*7c7f0*/  STL.64 [R1+0x4c0], R44 ;  /* 0x0004c02c01007387 */ /* 0x000fe80000100a00 */
[----:B------:R0:W-:Y:S04]  /*7c800*/  STL.64 [R1+0x4c8], R46 ;  /* 0x0004c82e01007387 */ /* 0x0001e80000100a00 */
[----:B0-----:R-:W2:Y:S04]  /*7c810*/  LDL.LU.64 R46, [R1+0x6828] ;  /* 0x00682800012e7983 */ /* 0x001ea80000300a00 */
[----:B------:R-:W3:Y:S04]  /*7c820*/  LDL.LU.64 R44, [R1+0x6820] ;  /* 0x00682000012c7983 */ /* 0x000ee80000300a00 */
[----:B------:R-:W-:Y:S04]  /*7c830*/  STL [R1+0x66c4], R3 ;  /* 0x0066c40301007387 */ /* 0x000fe80000100800 */
[----:B------:R-:W-:Y:S04]  /*7c840*/  STL [R1+0x66c0], R0 ;  /* 0x0066c00001007387 */ /* 0x000fe80000100800 */
[----:B------:R-:W-:Y:S04]  /*7c850*/  STL.64 [R1+0x4b0], R28 ;  /* 0x0004b01c01007387 */ /* 0x000fe80000100a00 */
[----:B------:R-:W-:Y:S04]  /*7c860*/  STL.64 [R1+0x4b8], R30 ;  /* 0x0004b81e01007387 */ /* 0x000fe80000100a00 */
[----:B------:R-:W-:Y:S04]  /*7c870*/  STL [R1+0x66cc], R61 ;  /* 0x0066cc3d01007387 */ /* 0x000fe80000100800 */
[----:B------:R-:W-:Y:S04]  /*7c880*/  STL [R1+0x66c8], R2 ;  /* 0x0066c80201007387 */ /* 0x000fe80000100800 */
[----:B------:R-:W-:Y:S04]  /*7c890*/  STL.64 [R1+0x4a0], R4 ;  /* 0x0004a00401007387 */ /* 0x000fe80000100a00 */
[----:B------:R0:W-:Y:S02]  /*7c8a0*/  STL.64 [R1+0x4a8], R6 ;  /* 0x0004a80601007387 */ /* 0x0001e40000100a00 */
[----:B0-----:R-:W-:Y:S01]  /*7c8b0*/  HMMA.16816.F32 R4, R40, R50, R32 ;  /* 0x000000322804723c */ /* 0x001fe20000001820 */
[----:B------:R-:W-:Y:S01]  /*7c8c0*/  IMAD.MOV.U32 R0, RZ, RZ, R14 ;  /* 0x000000ffff007224 */ /* 0x000fe200078e000e */
[----:B------:R-:W-:Y:S04]  /*7c8d0*/  STL [R1+0x66d4], R60 ;  /* 0x0066d43c01007387 */ /* 0x000fe80000100800 */
[----:B------:R-:W-:-:S15]  /*7c8e0*/  STL [R1+0x66d0], R0 ;  /* 0x0066d00001007387 */ /* 0x000fde0000100800 */
[----:B------:R-:W-:-:S02]  /*7c8f0*/  NOP ;  /* 0x0000000000007918 */ /* 0x000fc40000000000 */
[----:B------:R-:W-:Y:S04]  /*7c900*/  STL.64 [R1+0x490], R4 ;  /* 0x0004900401007387 */ /* 0x000fe80000100a00 */
[----:B------:R0:W-:Y:S01]  /*7c910*/  STL.64 [R1+0x498], R6 ;  /* 0x0004980601007387 */ /* 0x0001e20000100a00 */
[----:B------:R-:W-:Y:S01]  /*7c920*/  MOV R3, R51 ;  /* 0x0000003300037202 */ /* 0x000fe20000000f00 */
[----:B------:R-:W-:Y:S02]  /*7c930*/  IMAD.MOV.U32 R2, RZ, RZ, R50 ;  /* 0x000000ffff027224 */ /* 0x000fe400078e0032 */
[----:B------:R-:W4:Y:S04]  /*7c940*/  LDL.LU R32, [R1+0x460] ;  /* 0x0004600001207983 */ /* 0x000f280000300800 */
[----:B------:R-:W4:Y:S01]  /*7c950*/  LDL.LU R33, [R1+0x464] ;  /* 0x0004640001217983 */ /* 0x000f220000300800 */
[C---:B0-----:R-:W-:Y:S03]  /*7c960*/  HMMA.16816.F32 R4, R40.reuse, R26, R16 ;  /* 0x0000001a2804723c */ /* 0x041fe60000001810 */
[----:B------:R-:W4:Y:S04]  /*7c970*/  LDL.LU R34, [R1+0x468] ;  /* 0x0004680001227983 */ /* 0x000f280000300800 */
[----:B------:R-:W4:Y:S04]  /*7c980*/  LDL.LU R35, [R1+0x46c] ;  /* 0x00046c0001237983 */ /* 0x000f280000300800 */
[----:B------:R-:W4:Y:S04]  /*7c990*/  LDL.LU.64 R50, [R1+0x38] ;  /* 0x0000380001327983 */ /* 0x000f280000300a00 */
        /* <DEDUP_REMOVED lines=10> */
[----:B------:R0:W-:Y:S04]  /*7ca40*/  STL.64 [R1+0x478], R6 ;  /* 0x0004780601007387 */ /* 0x0001e80000100a00 */
[----:B------:R-:W2:Y:S04]  /*7ca50*/  LDL.LU R52, [R1+0x420] ;  /* 0x0004200001347983 */ /* 0x000ea80000300800 */
[----:B------:R-:W2:Y:S04]  /*7ca60*/  LDL.LU R53, [R1+0x424] ;  /* 0x0004240001357983 */ /* 0x000ea80000300800 */
[----:B------:R-:W2:Y:S04]  /*7ca70*/  LDL.LU R54, [R1+0x428] ;  /* 0x0004280001367983 */ /* 0x000ea80000300800 */
[----:B------:R-:W2:Y:S04]  /*7ca80*/  LDL.LU R55, [R1+0x42c] ;  /* 0x00042c0001377983 */ /* 0x000ea80000300800 */
[----:B------:R-:W3:Y:S04]  /*7ca90*/  LDL.LU R28, [R1+0x450] ;  /* 0x00045000011c7983 */ /* 0x000ee80000300800 */
[----:B------:R-:W3:Y:S04]  /*7caa0*/  LDL.LU R29, [R1+0x454] ;  /* 0x00045400011d7983 */ /* 0x000ee80000300800 */
[----:B------:R-:W3:Y:S04]  /*7cab0*/  LDL.LU R30, [R1+0x458] ;  /* 0x00045800011e7983 */ /* 0x000ee80000300800 */
[----:B------:R-:W3:Y:S04]  /*7cac0*/  LDL.LU R31, [R1+0x45c] ;  /* 0x00045c00011f7983 */ /* 0x000ee80000300800 */
[----:B0-----:R-:W3:Y:S04]  /*7cad0*/  LDL.LU.64 R6, [R1+0x28] ;  /* 0x0000280001067983 */ /* 0x001ee80000300a00 */
[----:B------:R-:W2:Y:S04]  /*7cae0*/  LDL.LU R8, [R1+0x440] ;  /* 0x0004400001087983 */ /* 0x000ea80000300800 */
[----:B------:R-:W2:Y:S04]  /*7caf0*/  LDL.LU R9, [R1+0x444] ;  /* 0x0004440001097983 */ /* 0x000ea80000300800 */
[----:B------:R-:W2:Y:S04]  /*7cb00*/  LDL.LU R10, [R1+0x448] ;  /* 0x00044800010a7983 */ /* 0x000ea80000300800 */
        /* <DEDUP_REMOVED lines=8> */
[----:B------:R-:W2:Y:S04]  /*7cb90*/  LDL.LU.64 R58, [R1+0x8] ;  /* 0x00000800013a7983 */ /* 0x000ea80000300a00 */
[----:B------:R-:W-:Y:S04]  /*7cba0*/  STL [R1+0x66ec], R60 ;  /* 0x0066ec3c01007387 */ /* 0x000fe80000100800 */
[----:B------:R-:W-:Y:S01]  /*7cbb0*/  STL [R1+0x66e8], R2 ;  /* 0x0066e80201007387 */ /* 0x000fe20000100800 */
[----:B----4-:R-:W-:Y:S06]  /*7cbc0*/  HMMA.16816.F32 R24, R40, R50, R32 ;  /* 0x000000322818723c */ /* 0x010fec0000001820 */
[----:B------:R-:W-:-:S02]  /*7cbd0*/  IMAD.MOV.U32 R0, RZ, RZ, R50 ;  /* 0x000000ffff007224 */ /* 0x000fc400078e0032 */
[----:B------:R-:W-:-:S15]  /*7cbe0*/  IMAD.MOV.U32 R3, RZ, RZ, R51 ;  /* 0x000000ffff037224 */ /* 0x000fde00078e0033 */
        /* <DEDUP_REMOVED lines=17> */
[----:B------:R-:W4:Y:S01]  /*7cd00*/  LDL.LU R27, [R1+0x3fc] ;  /* 0x0003fc00011b7983 */ /* 0x000f220000300800 */
[C---:B---3--:R-:W-:Y:S03]  /*7cd10*/  HMMA.16816.F32 R28, R40.reuse, R6, R28 ;  /* 0x00000006281c723c */ /* 0x048fe6000000181c */
[----:B------:R-:W-:Y:S03]  /*7cd20*/  STL [R1+0x66f4], R3 ;  /* 0x0066f40301007387 */ /* 0x000fe60000100800 */
[----:B------:R-:W-:Y:S01]  /*7cd30*/  IMAD.MOV.U32 R2, RZ, RZ, R6 ;  /* 0x000000ffff027224 */ /* 0x000fe200078e0006 */
[----:B--2---:R-:W-:Y:S01]  /*7cd40*/  HMMA.16816.F32 R8, R40, R14, R8 ;  /* 0x0000000e2808723c */ /* 0x004fe20000001808 */
[----:B------:R-:W-:Y:S01]  /*7cd50*/  STL [R1+0x66f0], R0 ;  /* 0x0066f00001007387 */ /* 0x000fe20000100800 */
[----:B------:R-:W-:-:S14]  /*7cd60*/  IMAD.MOV.U32 R61, RZ, RZ, R7 ;  /* 0x000000ffff3d7224 */ /* 0x000fdc00078e0007 */
[----:B------:R-:W-:Y:S04]  /*7cd70*/  STL.64 [R1+0x450], R28 ;  /* 0x0004501c01007387 */ /* 0x000fe80000100a00 */
[----:B------:R0:W-:Y:S01]  /*7cd80*/  STL.64 [R1+0x458], R30 ;  /* 0x0004581e01007387 */ /* 0x0001e20000100a00 */
[----:B------:R-:W-:Y:S03]  /*7cd90*/  HMMA.16816.F32 R16, R40, R58, R16 ;  /* 0x0000003a2810723c */ /* 0x000fe60000001810 */
[----:B0-----:R-:W2:Y:S04]  /*7cda0*/  LDL.LU.64 R30, [R1+0x6818] ;  /* 0x00681800011e7983 */ /* 0x001ea80000300a00 */
[----:B------:R-:W3:Y:S04]  /*7cdb0*/  LDL.LU.64 R28, [R1+0x6810] ;  /* 0x00681000011c7983 */ /* 0x000ee80000300a00 */
[----:B------:R-:W3:Y:S04]  /*7cdc0*/  LDL.LU.64 R6, [R1+0x6808] ;  /* 0x0068080001067983 */ /* 0x000ee80000300a00 */
[----:B------:R-:W3:Y:S04]  /*7cdd0*/  LDL.LU.64 R4, [R1+0x6800] ;  /* 0x0068000001047983 */ /* 0x000ee80000300a00 */
[----:B------:R0:W-:Y:S01]  /*7cde0*/  STL [R1+0x66f8], R2 ;  /* 0x0066f80201007387 */ /* 0x0001e20000100800 */
[----:B------:R-:W-:-:S03]  /*7cdf0*/  IMAD.MOV.U32 R0, RZ, RZ, R14 ;  /* 0x000000ffff007224 */ /* 0x000fc600078e000e */
[----:B------:R-:W-:Y:S01]  /*7ce00*/  STL.64 [R1+0x440], R8 ;  /* 0x0004400801007387 */ /* 0x000fe20000100a00 */
[----:B------:R-:W-:-:S03]  /*7ce10*/  IMAD.MOV.U32 R60, RZ, RZ, R15 ;  /* 0x000000ffff3c7224 */ /* 0x000fc600078e000f */
[----:B------:R1:W-:Y:S01]  /*7ce20*/  STL.64 [R1+0x448], R10 ;  /* 0x0004480a01007387 */ /* 0x0003e20000100a00 */
[----:B------:R-:W-:Y:S02]  /*7ce30*/  IMAD.MOV.U32 R3, RZ, RZ, R59 ;  /* 0x000000ffff037224 */ /* 0x000fe400078e003b */
[----:B0-----:R-:W-:Y:S01]  /*7ce40*/  IMAD.MOV.U32 R2, RZ, RZ, R58 ;  /* 0x000000ffff027224 */ /* 0x001fe200078e003a */
[----:B-1----:R-:W3:Y:S04]  /*7ce50*/  LDL.LU.64 R10, [R1+0x67f8] ;  /* 0x0067f800010a7983 */ /* 0x002ee80000300a00 */
[----:B------:R-:W3:Y:S04]  /*7ce60*/  LDL.LU.64 R8, [R1+0x67f0] ;  /* 0x0067f00001087983 */ /* 0x000ee80000300a00 */
[----:B------:R-:W3:Y:S04]  /*7ce70*/  LDL.LU.64 R14, [R1+0x67e8] ;  /* 0x0067e800010e7983 */ /* 0x000ee80000300a00 */
[----:B------:R-:W3:Y:S04]  /*7ce80*/  LDL.LU.64 R12, [R1+0x67e0] ;  /* 0x0067e000010c7983 */ /* 0x000ee80000300a00 */
[----:B------:R-:W-:Y:S04]  /*7ce90*/  STL.64 [R1+0x430], R16 ;  /* 0x0004301001007387 */ /* 0x000fe80000100a00 */
[----:B------:R0:W-:Y:S04]  /*7cea0*/  STL.64 [R1+0x438], R18 ;  /* 0x0004381201007387 */ /* 0x0001e80000100a00 */
[----:B0-----:R-:W3:Y:S04]  /*7ceb0*/  LDL.LU.64 R18, [R1+0x67d8] ;  /* 0x0067d80001127983 */ /* 0x001ee80000300a00 */
[----:B------:R-:W3:Y:S04]  /*7cec0*/  LDL.LU.64 R16, [R1+0x67d0] ;  /* 0x0067d00001107983 */ /* 0x000ee80000300a00 */
[----:B------:R-:W4:Y:S04]  /*7ced0*/  LDL.LU.64 R58, [R1+0x67c8] ;  /* 0x0067c800013a7983 */ /* 0x000f280000300a00 */
[----:B------:R-:W2:Y:S01]  /*7cee0*/  LDL.LU.64 R56, [R1+0x67c0] ;  /* 0x0067c00001387983 */ /* 0x000ea20000300a00 */
[----:B----4-:R-:W-:-:S15]  /*7cef0*/  HMMA.16816.F32 R52, R40, R58, R52 ;  /* 0x0000003a2834723c */ /* 0x010fde0000001834 */
[----:B------:R-:W-:-:S08]  /*7cf00*/  NOP ;  /* 0x0000000000007918 */ /* 0x000fd00000000000 */
[----:B------:R-:W-:Y:S04]  /*7cf10*/  STL.64 [R1+0x420], R52 ;  /* 0x0004203401007387 */ /* 0x000fe80000100a00 */
[----:B------:R0:W-:Y:S04]  /*7cf20*/  STL.64 [R1+0x428], R54 ;  /* 0x0004283601007387 */ /* 0x0001e80000100a00 */
[----:B0-----:R-:W4:Y:S04]  /*7cf30*/  LDL.LU.64 R54, [R1+0x67b8] ;  /* 0x0067b80001367983 */ /* 0x001f280000300a00 */
[----:B------:R-:W3:Y:S04]  /*7cf40*/  LDL.LU.64 R52, [R1+0x67b0] ;  /* 0x0067b00001347983 */ /* 0x000ee80000300a00 */
[----:B------:R-:W-:Y:S04]  /*7cf50*/  STL.64 [R1+0x65a8], R58 ;  /* 0x0065a83a01007387 */ /* 0x000fe80000100a00 */
[----:B--2---:R0:W-:Y:S04]  /*7cf60*/  STL.64 [R1+0x65a0], R56 ;  /* 0x0065a03801007387 */ /* 0x0041e80000100a00 */
        /* <DEDUP_REMOVED lines=8> */
[----:B0-----:R-:W4:Y:S04]  /*7cff0*/  LDL.LU.64 R50, [R1+0x67a8] ;  /* 0x0067a80001327983 */ /* 0x001f280000300a00 */
[----:B------:R-:W2:Y:S04]  /*7d000*/  LDL.LU.64 R48, [R1+0x67a0] ;  /* 0x0067a00001307983 */ /* 0x000ea80000300a00 */
[----:B------:R-:W-:Y:S04]  /*7d010*/  STL.64 [R1+0x6598], R54 ;  /* 0x0065983601007387 */ /* 0x000fe80000100a00 */
[----:B---3--:R0:W-:Y:S04]  /*7d020*/  STL.64 [R1+0x6590], R52 ;  /* 0x0065903401007387 */ /* 0x0081e80000100a00 */
[----:B0-----:R-:W3:Y:S04]  /*7d030*/  LDL.LU R52, [R1+0x3c0] ;  /* 0x0003c00001347983 */ /* 0x001ee80000300800 */
[----:B------:R-:W3:Y:S04]  /*7d040*/  LDL.LU R53, [R1+0x3c4] ;  /* 0x0003c40001357983 */ /* 0x000ee80000300800 */
[----:B------:R-:W3:Y:S04]  /*7d050*/  LDL.LU R54, [R1+0x3c8] ;  /* 0x0003c80001367983 */ /* 0x000ee80000300800 */
[----:B------:R-:W3:Y:S01]  /*7d060*/  LDL.LU R55, [R1+0x3cc] ;  /* 0x0003cc0001377983 */ /* 0x000ee20000300800 */
        /* <DEDUP_REMOVED lines=23> */
[----:B------:R-:W3:Y:S04]  /*7d1e0*/  LDL.LU R35, [R1+0x3ec] ;  /* 0x0003ec0001237983 */ /* 0x000ee80000300800 */
[----:B------:R-:W-:Y:S01]  /*7d1f0*/  STL.64 [R1+0x6748], R30 ;  /* 0x0067481e01007387 */ /* 0x000fe20000100a00 */
[----:B---3--:R-:W-:-:S15]  /*7d200*/  HMMA.16816.F32 R32, R40, R30, R32 ;  /* 0x0000001e2820723c */ /* 0x008fde0000001820 */
[----:B------:R-:W-:-:S08]  /*7d210*/  NOP ;  /* 0x0000000000007918 */ /* 0x000fd00000000000 */
[----:B------:R-:W-:Y:S04]  /*7d220*/  STL.64 [R1+0x3e0], R32 ;  /* 0x0003e02001007387 */ /* 0x000fe80000100a00 */
[----:B------:R2:W-:Y:S02]  /*7d230*/  STL.64 [R1+0x3e8], R34 ;  /* 0x0003e82201007387 */ /* 0x0005e40000100a00 */
[----:B--2---:R-:W-:Y:S06]  /*7d240*/  HMMA.16816.F32 R32, R40, R26, R48 ;  /* 0x0000001a2820723c */ /* 0x004fec0000001830 */
[----:B------:R-:W-:Y:S04]  /*7d250*/  STL.64 [R1+0x6540], R26 ;  /* 0x0065401a01007387 */ /* 0x000fe80000100a00 */
[----:B----4-:R-:W-:-:S13]  /*7d260*/  STL.64 [R1+0x6538], R24 ;  /* 0x0065381801007387 */ /* 0x010fda0000100a00 */
[----:B------:R-:W-:Y:S04]  /*7d270*/  STL.64 [R1+0x3d0], R32 ;  /* 0x0003d02001007387 */ /* 0x000fe80000100a00 */
[----:B------:R0:W-:Y:S02]  /*7d280*/  STL.64 [R1+0x3d8], R34 ;  /* 0x0003d82201007387 */ /* 0x0001e40000100a00 */
[C---:B0-----:R-:W-:Y:S06]  /*7d290*/  HMMA.16816.F32 R32, R40.reuse, R22, R52 ;  /* 0x000000162820723c */ /* 0x041fec0000001834 */
[----:B------:R-:W-:Y:S01]  /*7d2a0*/  STL.64 [R1+0x6760], R22 ;  /* 0x0067601601007387 */ /* 0x000fe20000100a00 */
[----:B------:R-:W-:-:S15]  /*7d2b0*/  HMMA.16816.F32 R24, R40, R18, R56 ;  /* 0x000000122818723c */ /* 0x000fde0000001838 */
[----:B------:R-:W-:-:S01]  /*7d2c0*/  NOP ;  /* 0x0000000000007918 */ /* 0x000fc20000000000 */
[----:B------:R-:W-:Y:S04]  /*7d2d0*/  STL.64 [R1+0x3c0], R32 ;  /* 0x0003c02001007387 */ /* 0x000fe80000100a00 */
[----:B------:R-:W-:Y:S04]  /*7d2e0*/  STL.64 [R1+0x3c8], R34 ;  /* 0x0003c82201007387 */ /* 0x000fe80000100a00 */
[----:B------:R-:W-:Y:S04]  /*7d2f0*/  STL.64 [R1+0x6550], R18 ;  /* 0x0065501201007387 */ /* 0x000fe80000100a00 */
[----:B------:R0:W-:Y:S02]  /*7d300*/  STL.64 [R1+0x6548], R16 ;  /* 0x0065481001007387 */ /* 0x0001e40000100a00 */
[----:B0-----:R-:W-:Y:S02]  /*7d310*/  HMMA.16816.F32 R16, R40, R14, R36 ;  /* 0x0000000e2810723c */ /* 0x001fe40000001824 */
[----:B------:R-:W-:Y:S04]  /*7d320*/  STL.64 [R1+0x3b0], R24 ;  /* 0x0003b01801007387 */ /* 0x000fe80000100a00 */
[----:B------:R-:W-:Y:S04]  /*7d330*/  STL.64 [R1+0x3b8], R26 ;  /* 0x0003b81a01007387 */ /* 0x000fe80000100a00 */
[----:B------:R-:W2:-:S13]  /*7d340*/  LDL.LU R48, [R1+0x2b0] ;  /* 0x0002b00001307983 */ /* 0x000e9a0000300800 */
[----:B------:R-:W-:Y:S04]  /*7d350*/  STL.64 [R1+0x3a0], R16 ;  /* 0x0003a01001007387 */ /* 0x000fe80000100a00 */
[----:B------:R0:W-:Y:S04]  /*7d360*/  STL.64 [R1+0x3a8], R18 ;  /* 0x0003a81201007387 */ /* 0x0001e80000100a00 */
[----:B------:R-:W2:Y:S04]  /*7d370*/  LDL.LU R49, [R1+0x2b4] ;  /* 0x0002b40001317983 */ /* 0x000ea80000300800 */
[----:B------:R-:W3:Y:S04]  /*7d380*/  LDL.LU R50, [R1+0x2b8] ;  /* 0x0002b80001327983 */ /* 0x000ee80000300800 */
[----:B------:R-:W3:Y:S01]  /*7d390*/  LDL.LU R51, [R1+0x2bc] ;  /* 0x0002bc0001337983 */ /* 0x000ee20000300800 */
[----:B------:R-:W-:-:S02]  /*7d3a0*/  IMAD.MOV.U32 R34, RZ, RZ, R47 ;  /* 0x000000ffff227224 */ /* 0x000fc400078e002f */
[----:B------:R-:W-:Y:S01]  /*7d3b0*/  IMAD.MOV.U32 R35, RZ, RZ, R46 ;  /* 0x000000ffff237224 */ /* 0x000fe200078e002e */
[----:B------:R-:W4:Y:S01]  /*7d3c0*/  LDL.LU R36, [R1+0x390] ;  /* 0x0003900001247983 */ /* 0x000f220000300800 */
[----:B0-----:R-:W-:Y:S02]  /*7d3d0*/  IMAD.MOV.U32 R18, RZ, RZ, R29 ;  /* 0x000000ffff127224 */ /* 0x001fe400078e001d */
[----:B------:R-:W-:Y:S01]  /*7d3e0*/  IMAD.MOV.U32 R19, RZ, RZ, R28 ;  /* 0x000000ffff137224 */ /* 0x000fe200078e001c */
[----:B------:R-:W4:Y:S04]  /*7d3f0*/  LDL.LU R37, [R1+0x394] ;  /* 0x0003940001257983 */ /* 0x000f280000300800 */
[----:B------:R-:W4:Y:S04]  /*7d400*/  LDL.LU R38, [R1+0x398] ;  /* 0x0003980001267983 */ /* 0x000f280000300800 */
[----:B------:R-:W4:Y:S04]  /*7d410*/  LDL.LU R39, [R1+0x39c] ;  /* 0x00039c0001277983 */ /* 0x000f280000300800 */
[----:B---3--:R-:W-:Y:S04]  /*7d420*/  STL.64 [R1+0x6710], R50 ;  /* 0x0067103201007387 */ /* 0x008fe80000100a00 */
[----:B--2---:R-:W-:Y:S04]  /*7d430*/  STL.64 [R1+0x6708], R48 ;  /* 0x0067083001007387 */ /* 0x004fe80000100a00 */
[----:B------:R-:W-:Y:S04]  /*7d440*/  STL.64 [R1+0x6718], R34 ;  /* 0x0067182201007387 */ /* 0x000fe80000100a00 */
[----:B------:R4:W-:Y:S04]  /*7d450*/  STL.64 [R1+0x6720], R18 ;  /* 0x0067201201007387 */ /* 0x0009e80000100a00 */
[----:B------:R-:W2:Y:S04]  /*7d460*/  LDL.LU R24, [R1+0x2c0] ;  /* 0x0002c00001187983 */ /* 0x000ea80000300800 */
[----:B------:R-:W2:Y:S04]  /*7d470*/  LDL.LU R25, [R1+0x2c4] ;  /* 0x0002c40001197983 */ /* 0x000ea80000300800 */
[----:B------:R-:W3:Y:S04]  /*7d480*/  LDL.LU R26, [R1+0x2c8] ;  /* 0x0002c800011a7983 */ /* 0x000ee80000300800 */
[----:B------:R-:W3:Y:S01]  /*7d490*/  LDL.LU R27, [R1+0x2cc] ;  /* 0x0002cc00011b7983 */ /* 0x000ee20000300800 */
[----:B------:R-:W-:Y:S01]  /*7d4a0*/  IMAD.MOV.U32 R58, RZ, RZ, R21 ;  /* 0x000000ffff3a7224 */ /* 0x000fe200078e0015 */
[----:B------:R-:W-:Y:S01]  /*7d4b0*/  MOV R59, R20 ;  /* 0x00000014003b7202 */ /* 0x000fe20000000f00 */
[----:B----4-:R-:W-:Y:S01]  /*7d4c0*/  HMMA.16816.F32 R16, R40, R10, R36 ;  /* 0x0000000a2810723c */ /* 0x010fe20000001824 */
[----:B------:R-:W-:-:S02]  /*7d4d0*/  IMAD.MOV.U32 R50, RZ, RZ, R4 ;  /* 0x000000ffff327224 */ /* 0x000fc400078e0004 */
[----:B------:R-:W-:Y:S01]  /*7d4e0*/  IMAD.MOV.U32 R51, RZ, RZ, R5 ;  /* 0x000000ffff337224 */ /* 0x000fe200078e0005 */
[----:B---3--:R-:W-:Y:S04]  /*7d4f0*/  STL.64 [R1+0x6730], R26 ;  /* 0x0067301a01007387 */ /* 0x008fe80000100a00 */
[----:B--2---:R-:W-:Y:S04]  /*7d500*/  STL.64 [R1+0x6728], R24 ;  /* 0x0067281801007387 */ /* 0x004fe80000100a00 */
[----:B------:R-:W-:Y:S04]  /*7d510*/  STL.64 [R1+0x6768], R58 ;  /* 0x0067683a01007387 */ /* 0x000fe80000100a00 */
[----:B------:R-:W2:Y:S04]  /*7d520*/  LDL.LU R52, [R1+0x2a0] ;  /* 0x0002a00001347983 */ /* 0x000ea80000300800 */
[----:B------:R-:W2:Y:S04]  /*7d530*/  LDL.LU R53, [R1+0x2a4] ;  /* 0x0002a40001357983 */ /* 0x000ea80000300800 */
[----:B------:R-:W2:Y:S04]  /*7d540*/  LDL.LU R54, [R1+0x2a8] ;  /* 0x0002a80001367983 */ /* 0x000ea80000300800 */
[----:B------:R-:W2:Y:S04]  /*7d550*/  LDL.LU R55, [R1+0x2ac] ;  /* 0x0002ac0001377983 */ /* 0x000ea80000300800 */
        /* <DEDUP_REMOVED lines=10> */
[----:B------:R-:W2:Y:S04]  /*7d600*/  LDL.LU R20, [R1+0x370] ;  /* 0x0003700001147983 */ /* 0x000ea80000300800 */
[----:B------:R-:W-:Y:S04]  /*7d610*/  STL.64 [R1+0x390], R16 ;  /* 0x0003901001007387 */ /* 0x000fe80000100a00 */
[----:B------:R0:W-:Y:S04]  /*7d620*/  STL.64 [R1+0x398], R18 ;  /* 0x0003981201007387 */ /* 0x0001e80000100a00 */
[----:B------:R-:W2:Y:S04]  /*7d630*/  LDL.LU R21, [R1+0x374] ;  /* 0x0003740001157983 */ /* 0x000ea80000300800 */
[----:B------:R-:W2:Y:S04]  /*7d640*/  LDL.LU R22, [R1+0x378] ;  /* 0x0003780001167983 */ /* 0x000ea80000300800 */
[----:B------:R-:W2:Y:S04]  /*7d650*/  LDL.LU R23, [R1+0x37c] ;  /* 0x00037c0001177983 */ /* 0x000ea80000300800 */
[----:B------:R-:W2:Y:S04]  /*7d660*/  LDL.LU.64 R46, [R1+0x148] ;  /* 0x00014800012e7983 */ /* 0x000ea80000300a00 */
[----:B------:R-:W3:Y:S04]  /*7d670*/  LDL.LU R36, [R1+0x300] ;  /* 0x0003000001247983 */ /* 0x000ee80000300800 */
[----:B------:R-:W3:Y:S04]  /*7d680*/  LDL.LU R37, [R1+0x304] ;  /* 0x0003040001257983 */ /* 0x000ee80000300800 */
[----:B------:R-:W3:Y:S04]  /*7d690*/  LDL.LU R38, [R1+0x308] ;  /* 0x0003080001267983 */ /* 0x000ee80000300800 */
[----:B------:R-:W3:Y:S04]  /*7d6a0*/  LDL.LU R39, [R1+0x30c] ;  /* 0x00030c0001277983 */ /* 0x000ee80000300800 */
[----:B------:R-:W3:Y:S04]  /*7d6b0*/  LDL.LU R28, [R1+0x330] ;  /* 0x00033000011c7983 */ /* 0x000ee80000300800 */
[----:B------:R-:W3:Y:S01]  /*7d6c0*/  LDL.LU R29, [R1+0x334] ;  /* 0x00033400011d7983 */ /* 0x000ee20000300800 */
[----:B0-----:R-:W-:-:S03]  /*7d6d0*/  IMAD.MOV.U32 R18, RZ, RZ, R8 ;  /* 0x000000ffff127224 */ /* 0x001fc600078e0008 */
[----:B------:R-:W3:Y:S01]  /*7d6e0*/  LDL.LU R30, [R1+0x338] ;  /* 0x00033800011e7983 */ /* 0x000ee20000300800 */
[----:B------:R-:W-:-:S03]  /*7d6f0*/  IMAD.MOV.U32 R19, RZ, RZ, R9 ;  /* 0x000000ffff137224 */ /* 0x000fc600078e0009 */
        /* <DEDUP_REMOVED lines=13> */
[----:B------:R-:W-:Y:S01]  /*7d7d0*/  STL.64 [R1+0x65c8], R10 ;  /* 0x0065c80a01007387 */ /* 0x000fe20000100a00 */
[C---:B----4-:R-:W-:Y:S06]  /*7d7e0*/  HMMA.16816.F32 R56, R40.reuse, R6, R56 ;  /* 0x000000062838723c */ /* 0x050fec0000001838 */
[----:B--2---:R-:W-:Y:S01]  /*7d7f0*/  HMMA.16816.F32 R20, R40, R46, R20 ;  /* 0x0000002e2814723c */ /* 0x004fe20000001814 */
[----:B---3--:R-:W-:-:S15]  /*7d800*/  STL.64 [R1+0x65c0], R8 ;  /* 0x0065c00801007387 */ /* 0x008fde0000100a00 */
[----:B------:R-:W-:-:S01]  /*7d810*/  NOP ;  /* 0x0000000000007918 */ /* 0x000fc20000000000 */
[----:B------:R-:W-:Y:S04]  /*7d820*/  STL.64 [R1+0x380], R56 ;  /* 0x0003803801007387 */ /* 0x000fe80000100a00 */
[----:B------:R0:W-:Y:S04]  /*7d830*/  STL.64 [R1+0x388], R58 ;  /* 0x0003883a01007387 */ /* 0x0001e80000100a00 */
[----:B0-----:R-:W2:Y:S04]  /*7d840*/  LDL.LU.64 R58, [R1+0x6768] ;  /* 0x00676800013a7983 */ /* 0x001ea80000300a00 */
[----:B------:R-:W-:Y:S04]  /*7d850*/  STL.64 [R1+0x65d8], R6 ;  /* 0x0065d80601007387 */ /* 0x000fe80000100a00 */
[----:B------:R0:W-:Y:S04]  /*7d860*/  STL.64 [R1+0x65d0], R4 ;  /* 0x0065d00401007387 */ /* 0x0001e80000100a00 */
[----:B0-----:R-:W3:Y:S04]  /*7d870*/  LDL.LU R4, [R1+0x2e0] ;  /* 0x0002e00001047983 */ /* 0x001ee80000300800 */
[----:B------:R-:W3:Y:S04]  /*7d880*/  LDL.LU R5, [R1+0x2e4] ;  /* 0x0002e40001057983 */ /* 0x000ee80000300800 */
[----:B------:R-:W3:Y:S04]  /*7d890*/  LDL.LU R6, [R1+0x2e8] ;  /* 0x0002e80001067983 */ /* 0x000ee80000300800 */
[----:B------:R-:W3:Y:S04]  /*7d8a0*/  LDL.LU R7, [R1+0x2ec] ;  /* 0x0002ec0001077983 */ /* 0x000ee80000300800 */
[----:B------:R0:W-:Y:S04]  /*7d8b0*/  STL.64 [R1+0x370], R20 ;  /* 0x0003701401007387 */ /* 0x0001e80000100a00 */
[----:B------:R1:W-:Y:S01]  /*7d8c0*/  STL.64 [R1+0x378], R22 ;  /* 0x0003781601007387 */ /* 0x0003e20000100a00 */
[----:B0-----:R-:W-:-:S02]  /*7d8d0*/  IMAD.MOV.U32 R21, RZ, RZ, R46 ;  /* 0x000000ffff157224 */ /* 0x001fc400078e002e */
[----:B------:R-:W-:Y:S01]  /*7d8e0*/  IMAD.MOV.U32 R20, RZ, RZ, R47 ;  /* 0x000000ffff147224 */ /* 0x000fe200078e002f */
[----:B-1----:R-:W4:Y:S04]  /*7d8f0*/  LDL.LU.64 R22, [R1+0x6760] ;  /* 0x0067600001167983 */ /* 0x002f280000300a00 */
[----:B------:R-:W2:Y:S01]  /*7d900*/  LDL.LU.64 R46, [R1+0x6758] ;  /* 0x00675800012e7983 */ /* 0x000ea20000300a00 */
[----:B------:R-:W-:Y:S02]  /*7d910*/  IMAD.MOV.U32 R10, RZ, RZ, R45 ;  /* 0x000000ffff0a7224 */ /* 0x000fe400078e002d */
[----:B------:R-:W-:Y:S02]  /*7d920*/  IMAD.MOV.U32 R11, RZ, RZ, R44 ;  /* 0x000000ffff0b7224 */ /* 0x000fe400078e002c */
[----:B------:R-:W3:Y:S04]  /*7d930*/  LDL.LU.64 R44, [R1+0x6750] ;  /* 0x00675000012c7983 */ /* 0x000ee80000300a00 */
[----:B----4-:R3:W-:Y:S04]  /*7d940*/  STL.64 [R1+0x65e8], R22 ;  /* 0x0065e81601007387 */ /* 0x0107e80000100a00 */
[----:B------:R-:W-:Y:S01]  /*7d950*/  STL.64 [R1+0x65e0], R20 ;  /* 0x0065e01401007387 */ /* 0x000fe20000100a00 */
[----:B--2---:R-:W-:Y:S03]  /*7d960*/  HMMA.16816.F32 R40, R40, R46, R28 ;  /* 0x0000002e2828723c */ /* 0x004fe6000000181c */
[----:B------:R-:W2:Y:S04]  /*7d970*/  LDL.LU.64 R30, [R1+0x6748] ;  /* 0x00674800011e7983 */ /* 0x000ea80000300a00 */
[----:B------:R-:W-:-:S02]  /*7d980*/  IMAD.MOV.U32 R29, RZ, RZ, R46 ;  /* 0x000000ffff1d7224 */ /* 0x000fc400078e002e */
[----:B------:R-:W-:Y:S02]  /*7d990*/  IMAD.MOV.U32 R28, RZ, RZ, R47 ;  /* 0x000000ffff1c7224 */ /* 0x000fe400078e002f */
[----:B---3--:R-:W-:Y:S02]  /*7d9a0*/  IMAD.MOV.U32 R22, RZ, RZ, R45 ;  /* 0x000000ffff167224 */ /* 0x008fe400078e002d */
[----:B------:R-:W-:-:S10]  /*7d9b0*/  IMAD.MOV.U32 R23, RZ, RZ, R44 ;  /* 0x000000ffff177224 */ /* 0x000fd400078e002c */
[----:B------:R0:W-:Y:S04]  /*7d9c0*/  STL.64 [R1+0x330], R40 ;  /* 0x0003302801007387 */ /* 0x0001e80000100a00 */
[----:B------:R1:W-:Y:S04]  /*7d9d0*/  STL.64 [R1+0x338], R42 ;  /* 0x0003382a01007387 */ /* 0x0003e80000100a00 */
[----:B------:R-:W3:Y:S04]  /*7d9e0*/  LDL.LU.64 R46, [R1+0x6740] ;  /* 0x00674000012e7983 */ /* 0x000ee80000300a00 */
[----:B------:R-:W3:Y:S04]  /*7d9f0*/  LDL.LU.64 R44, [R1+0x6738] ;  /* 0x00673800012c7983 */ /* 0x000ee80000300a00 */
[----:B0-----:R-:W4:Y:S04]  /*7da00*/  LDL.LU R40, [R1+0x2f0] ;  /* 0x0002f00001287983 */ /* 0x001f280000300800 */
[----:B------:R-:W4:Y:S04]  /*7da10*/  LDL.LU R41, [R1+0x2f4] ;  /* 0x0002f40001297983 */ /* 0x000f280000300800 */
[----:B-1----:R-:W4:Y:S04]  /*7da20*/  LDL.LU R42, [R1+0x2f8] ;  /* 0x0002f800012a7983 */ /* 0x002f280000300800 */
[----:B------:R-:W4:Y:S04]  /*7da30*/  LDL.LU R43, [R1+0x2fc] ;  /* 0x0002fc00012b7983 */ /* 0x000f280000300800 */
[----:B--2---:R0:W-:Y:S04]  /*7da40*/  STL.64 [R1+0x65f8], R30 ;  /* 0x0065f81e01007387 */ /* 0x0041e80000100a00 */
[----:B------:R-:W-:Y:S04]  /*7da50*/  STL.64 [R1+0x65f0], R28 ;  /* 0x0065f01c01007387 */ /* 0x000fe80000100a00 */
[----:B0-----:R-:W2:Y:S04]  /*7da60*/  LDL.LU R30, [R1+0x108] ;  /* 0x00010800011e7983 */ /* 0x001ea80000300800 */
[----:B------:R-:W2:Y:S01]  /*7da70*/  LDL.LU R31, [R1+0x10c] ;  /* 0x00010c00011f7983 */ /* 0x000ea20000300800 */
[C---:B---3--:R-:W-:Y:S03]  /*7da80*/  HMMA.16816.F32 R16, R44.reuse, R18, R24 ;  /* 0x000000122c10723c */ /* 0x048fe60000001818 */
[----:B------:R-:W3:Y:S04]  /*7da90*/  LDL.LU.64 R26, [R1+0x6730] ;  /* 0x00673000011a7983 */ /* 0x000ee80000300a00 */
[----:B------:R-:W3:Y:S01]  /*7daa0*/  LDL.LU.64 R24, [R1+0x6728] ;  /* 0x0067280001187983 */ /* 0x000ee20000300a00 */
[----:B------:R-:W-:-:S15]  /*7dab0*/  HMMA.16816.F32 R48, R44, R50, R32 ;  /* 0x000000322c30723c */ /* 0x000fde0000001820 */
[----:B------:R-:W-:Y:S04]  /*7dac0*/  STL.64 [R1+0x320], R16 ;  /* 0x0003201001007387 */ /* 0x000fe80000100a00 */
[----:B------:R0:W-:Y:S04]  /*7dad0*/  STL.64 [R1+0x328], R18 ;  /* 0x0003281201007387 */ /* 0x0001e80000100a00 */
[----:B0-----:R-:W3:Y:S04]  /*7dae0*/  LDL.LU.64 R18, [R1+0x6720] ;  /* 0x0067200001127983 */ /* 0x001ee80000300a00 */
[----:B------:R-:W3:Y:S04]  /*7daf0*/  LDL.LU.64 R34, [R1+0x6718] ;  /* 0x0067180001227983 */ /* 0x000ee80000300a00 */
[----:B------:R-:W-:Y:S04]  /*7db00*/  STL.64 [R1+0x310], R48 ;  /* 0x0003103001007387 */ /* 0x000fe80000100a00 */
[----:B------:R0:W-:Y:S04]  /*7db10*/  STL.64 [R1+0x318], R50 ;  /* 0x0003183201007387 */ /* 0x0001e80000100a00 */
[----:B0-----:R-:W3:Y:S04]  /*7db20*/  LDL.LU.64 R50, [R1+0x6710] ;  /* 0x0067100001327983 */ /* 0x001ee80000300a00 */
[----:B------:R-:W3:Y:S01]  /*7db30*/  LDL.LU.64 R48, [R1+0x6708] ;  /* 0x0067080001307983 */ /* 0x000ee20000300a00 */
[C---:B--2---:R-:W-:Y:S03]  /*7db40*/  HMMA.16816.F32 R28, R44.reuse, R30, R36 ;  /* 0x0000001e2c1c723c */ /* 0x044fe60000001824 */
[----:B------:R-:W2:Y:S03]  /*7db50*/  LDL.LU.64 R38, [R1+0x6700] ;  /* 0x0067000001267983 */ /* 0x000ea60000300a00 */
[C---:B----4-:R-:W-:Y:S06]  /*7db60*/  HMMA.16816.F32 R20, R44.reuse, R22, R40 ;  /* 0x000000162c14723c */ /* 0x050fec0000001828 */
[C---:B------:R-:W-:Y:S11]  /*7db70*/  HMMA.16816.F32 R4, R44.reuse, R10, R4 ;  /* 0x0000000a2c04723c */ /* 0x040ff60000001804 */
[----:B------:R-:W-:Y:S04]  /*7db80*/  STL.64 [R1+0x300], R28 ;  /* 0x0003001c01007387 */ /* 0x000fe80000100a00 */
[----:B------:R-:W-:Y:S04]  /*7db90*/  STL.64 [R1+0x308], R30 ;  /* 0x0003081e01007387 */ /* 0x000fe80000100a00 */
[----:B------:R-:W-:Y:S04]  /*7dba0*/  STL.64 [R1+0x2f0], R20 ;  /* 0x0002f01401007387 */ /* 0x000fe80000100a00 */
[----:B------:R-:W-:Y:S04]  /*7dbb0*/  STL.64 [R1+0x2f8], R22 ;  /* 0x0002f81601007387 */ /* 0x000fe80000100a00 */
[----:B------:R-:W-:Y:S04]  /*7dbc0*/  STL.64 [R1+0x2e0], R4 ;  /* 0x0002e00401007387 */ /* 0x000fe80000100a00 */
[----:B------:R2:W-:Y:S01]  /*7dbd0*/  STL.64 [R1+0x2e8], R6 ;  /* 0x0002e80601007387 */ /* 0x0005e20000100a00 */
[C---:B---3--:R-:W-:Y:S06]  /*7dbe0*/  HMMA.16816.F32 R12, R44.reuse, R18, R12 ;  /* 0x000000122c0c723c */ /* 0x048fec000000180c */
[----:B------:R-:W-:-:S15]  /*7dbf0*/  HMMA.16816.F32 R8, R44, R34, R24 ;  /* 0x000000222c08723c */ /* 0x000fde0000001818 */
[----:B------:R-:W-:-:S02]  /*7dc00*/  NOP ;  /* 0x0000000000007918 */ /* 0x000fc40000000000 */
[----:B------:R-:W-:Y:S04]  /*7dc10*/  STL.64 [R1+0x2d0], R12 ;  /* 0x0002d00c01007387 */ /* 0x000fe80000100a00 */
[----:B------:R-:W-:Y:S04]  /*7dc20*/  STL.64 [R1+0x2d8], R14 ;  /* 0x0002d80e01007387 */ /* 0x000fe80000100a00 */
[----:B------:R-:W3:Y:S04]  /*7dc30*/  LDL.LU R36, [R1+0x180] ;  /* 0x0001800001247983 */ /* 0x000ee80000300800 */
[----:B------:R-:W-:Y:S04]  /*7dc40*/  STL.64 [R1+0x2c0], R8 ;  /* 0x0002c00801007387 */ /* 0x000fe80000100a00 */
[----:B------:R-:W-:Y:S01]  /*7dc50*/  STL.64 [R1+0x2c8], R10 ;  /* 0x0002c80a01007387 */ /* 0x000fe20000100a00 */
[----:B--2---:R-:W-:-:S15]  /*7dc60*/  HMMA.16816.F32 R4, R44, R38, R48 ;  /* 0x000000262c04723c */ /* 0x004fde0000001830 */
[----:B------:R-:W-:-:S08]  /*7dc70*/  NOP ;  /* 0x0000000000007918 */ /* 0x000fd00000000000 */
[----:B------:R-:W-:Y:S04]  /*7dc80*/  STL.64 [R1+0x2b0], R4 ;  /* 0x0002b00401007387 */ /* 0x000fe80000100a00 */
[----:B------:R0:W-:Y:S04]  /*7dc90*/  STL.64 [R1+0x2b8], R6 ;  /* 0x0002b80601007387 */ /* 0x0001e80000100a00 */
[----:B------:R-:W3:Y:S04]  /*7dca0*/  LDL.LU R37, [R1+0x184] ;  /* 0x0001840001257983 */ /* 0x000ee80000300800 */
[----:B------:R-:W2:Y:S04]  /*7dcb0*/  LDL.LU R38, [R1+0x188] ;  /* 0x0001880001267983 */ /* 0x000ea80000300800 */
[----:B------:R-:W2:Y:S01]  /*7dcc0*/  LDL.LU R39, [R1+0x18c] ;  /* 0x00018c0001277983 */ /* 0x000ea20000300800 */
[----:B0-----:R-:W-:Y:S07]  /*7dcd0*/  HMMA.16816.F32 R4, R44, R58, R52 ;  /* 0x0000003a2c04723c */ /* 0x001fee0000001834 */
[----:B------:R-:W-:-:S02]  /*7dce0*/  IMAD.MOV.U32 R58, RZ, RZ, R2 ;  /* 0x000000ffff3a7224 */ /* 0x000fc400078e0002 */
[----:B------:R-:W-:Y:S01]  /*7dcf0*/  IMAD.MOV.U32 R59, RZ, RZ, R3 ;  /* 0x000000ffff3b7224 */ /* 0x000fe200078e0003 */
[----:B--2---:R-:W-:Y:S04]  /*7dd00*/  STL.64 [R1+0x6608], R38 ;  /* 0x0066082601007387 */ /* 0x004fe80000100a00 */
[----:B---3--:R-:W-:Y:S04]  /*7dd10*/  STL.64 [R1+0x6600], R36 ;  /* 0x0066002401007387 */ /* 0x008fe80000100a00 */
[----:B------:R-:W2:Y:S05]  /*7dd20*/  LDL.LU R2, [R1+0x66f8] ;  /* 0x0066f80001027983 */ /* 0x000eaa0000300800 */
[----:B------:R0:W-:Y:S04]  /*7dd30*/  STL.64 [R1+0x2a0], R4 ;  /* 0x0002a00401007387 */ /* 0x0001e80000100a00 */
[----:B------:R1:W-:Y:S04]  /*7dd40*/  STL.64 [R1+0x2a8], R6 ;  /* 0x0002a80601007387 */ /* 0x0003e80000100a00 */
[----:B------:R-:W3:Y:S04]  /*7dd50*/  LDL.LU R3, [R1+0x66f4] ;  /* 0x0066f40001037983 */ /* 0x000ee80000300800 */
[----:B------:R-:W-:Y:S04]  /*7dd60*/  STL.64 [R1+0x6610], R58 ;  /* 0x0066103a01007387 */ /* 0x000fe80000100a00 */
        /* <DEDUP_REMOVED lines=8> */
[----:B------:R-:W4:Y:S04]  /*7ddf0*/  LDL.LU R0, [R1+0x66f0] ;  /* 0x0066f00001007983 */ /* 0x000f280000300800 */
[----:B------:R-:W2:Y:S04]  /*7de00*/  LDL.LU R60, [R1+0x66ec] ;  /* 0x0066ec00013c7983 */ /* 0x000ea80000300800 */
[----:B------:R2:W-:Y:S04]  /*7de10*/  STL.64 [R1+0x6628], R10 ;  /* 0x0066280a01007387 */ /* 0x0005e80000100a00 */
[----:B0-----:R-:W3:Y:S04]  /*7de20*/  LDL.LU R4, [R1+0x210] ;  /* 0x0002100001047983 */ /* 0x001ee80000300800 */
[----:B------:R-:W3:Y:S04]  /*7de30*/  LDL.LU R5, [R1+0x214] ;  /* 0x0002140001057983 */ /* 0x000ee80000300800 */
[----:B-1----:R-:W4:Y:S04]  /*7de40*/  LDL.LU R6, [R1+0x218] ;  /* 0x0002180001067983 */ /* 0x002f280000300800 */
[----:B------:R-:W4:Y:S01]  /*7de50*/  LDL.LU R7, [R1+0x21c] ;  /* 0x00021c0001077983 */ /* 0x000f220000300800 */
[----:B------:R-:W-:Y:S01]  /*7de60*/  IMAD.MOV.U32 R22, RZ, RZ, R2 ;  /* 0x000000ffff167224 */ /* 0x000fe200078e0002 */
[----:B------:R-:W-:-:S02]  /*7de70*/  MOV R23, R61 ;  /* 0x0000003d00177202 */ /* 0x000fc40000000f00 */
[----:B----4-:R0:W-:Y:S04]  /*7de80*/  STL.64 [R1+0x6638], R6 ;  /* 0x0066380601007387 */ /* 0x0101e80000100a00 */
[----:B---3--:R-:W-:Y:S04]  /*7de90*/  STL.64 [R1+0x6630], R4 ;  /* 0x0066300401007387 */ /* 0x008fe80000100a00 */
[----:B------:R-:W3:Y:S04]  /*7dea0*/  LDL.LU R2, [R1+0x66e8] ;  /* 0x0066e80001027983 */ /* 0x000ee80000300800 */
[----:B------:R-:W0:Y:S04]  /*7deb0*/  LDL.LU R61, [R1+0x66e4] ;  /* 0x0066e400013d7983 */ /* 0x000e280000300800 */
[----:B------:R1:W-:Y:S04]  /*7dec0*/  STL.64 [R1+0x6640], R22 ;  /* 0x0066401601007387 */ /* 0x0003e80000100a00 */
        /* <DEDUP_REMOVED lines=10> */
[----:B------:R-:W3:Y:S04]  /*7df70*/  LDL.LU R0, [R1+0x66e0] ;  /* 0x0066e00001007983 */ /* 0x000ee80000300800 */
[----:B------:R-:W4:Y:S04]  /*7df80*/  LDL.LU R3, [R1+0x66dc] ;  /* 0x0066dc0001037983 */ /* 0x000f280000300800 */
[----:B------:R4:W-:Y:S04]  /*7df90*/  STL.64 [R1+0x6658], R38 ;  /* 0x0066582601007387 */ /* 0x0009e80000100a00 */
[----:B------:R-:W2:Y:S04]  /*7dfa0*/  LDL.LU R2, [R1+0x66d8] ;  /* 0x0066d80001027983 */ /* 0x000ea80000300800 */
[----:B------:R-:W4:Y:S04]  /*7dfb0*/  LDL.LU R60, [R1+0x66d4] ;  /* 0x0066d400013c7983 */ /* 0x000f280000300800 */
[----:B------:R4:W-:Y:S04]  /*7dfc0*/  STL.64 [R1+0x6660], R14 ;  /* 0x0066600e01007387 */ /* 0x0009e80000100a00 */
[----:B------:R-:W2:Y:S04]  /*7dfd0*/  LDL.LU R8, [R1+0x240] ;  /* 0x0002400001087983 */ /* 0x000ea80000300800 */
[----:B------:R-:W2:Y:S04]  /*7dfe0*/  LDL.LU R9, [R1+0x244] ;  /* 0x0002440001097983 */ /* 0x000ea80000300800 */
[----:B------:R-:W4:Y:S04]  /*7dff0*/  LDL.LU R10, [R1+0x248] ;  /* 0x00024800010a7983 */ /* 0x000f280000300800 */
[----:B------:R-:W4:Y:S01]  /*7e000*/  LDL.LU R11, [R1+0x24c] ;  /* 0x00024c00010b7983 */ /* 0x000f220000300800 */
[----:B0-----:R-:W-:-:S02]  /*7e010*/  IMAD.MOV.U32 R7, RZ, RZ, R61 ;  /* 0x000000ffff077224 */ /* 0x001fc400078e003d */
[----:B---3--:R-:W-:Y:S01]  /*7e020*/  IMAD.MOV.U32 R6, RZ, RZ, R0 ;  /* 0x000000ffff067224 */ /* 0x008fe200078e0000 */
[----:B----4-:R-:W-:Y:S04]  /*7e030*/  STL.64 [R1+0x6670], R10 ;  /* 0x0066700a01007387 */ /* 0x010fe80000100a00 */
[----:B--2---:R-:W-:Y:S04]  /*7e040*/  STL.64 [R1+0x6668], R8 ;  /* 0x0066680801007387 */ /* 0x004fe80000100a00 */
[----:B------:R-:W2:Y:S04]  /*7e050*/  LDL.LU R0, [R1+0x66d0] ;  /* 0x0066d00001007983 */ /* 0x000ea80000300800 */
[----:B------:R-:W3:Y:S04]  /*7e060*/  LDL.LU R61, [R1+0x66cc] ;  /* 0x0066cc00013d7983 */ /* 0x000ee80000300800 */
[----:B------:R0:W-:Y:S04]  /*7e070*/  STL.64 [R1+0x6678], R6 ;  /* 0x0066780601007387 */ /* 0x0001e80000100a00 */
[----:B------:R-:W4:Y:S04]  /*7e080*/  LDL.LU R20, [R1+0x250] ;  /* 0x0002500001147983 */ /* 0x000f280000300800 */
[----:B------:R-:W4:Y:S04]  /*7e090*/  LDL.LU R21, [R1+0x254] ;  /* 0x0002540001157983 */ /* 0x000f280000300800 */
[----:B-1----:R-:W2:Y:S04]  /*7e0a0*/  LDL.LU R22, [R1+0x258] ;  /* 0x0002580001167983 */ /* 0x002ea80000300800 */
[----:B------:R-:W2:Y:S01]  /*7e0b0*/  LDL.LU R23, [R1+0x25c] ;  /* 0x00025c0001177983 */ /* 0x000ea20000300800 */
[----:B------:R-:W-:-:S02]  /*7e0c0*/  IMAD.MOV.U32 R30, RZ, RZ, R2 ;  /* 0x000000ffff1e7224 */ /* 0x000fc400078e0002 */
[----:B------:R-:W-:Y:S01]  /*7e0d0*/  IMAD.MOV.U32 R31, RZ, RZ, R3 ;  /* 0x000000ffff1f7224 */ /* 0x000fe200078e0003 */
[----:B--2---:R-:W-:Y:S04]  /*7e0e0*/  STL.64 [R1+0x6688], R22 ;  /* 0x0066881601007387 */ /* 0x004fe80000100a00 */
[----:B----4-:R1:W-:Y:S04]  /*7e0f0*/  STL.64 [R1+0x6680], R20 ;  /* 0x0066801401007387 */ /* 0x0103e80000100a00 */
[----:B------:R-:W0:Y:S04]  /*7e100*/  LDL.LU R2, [R1+0x66c8] ;  /* 0x0066c80001027983 */ /* 0x000e280000300800 */
[----:B------:R-:W2:Y:S04]  /*7e110*/  LDL.LU R3, [R1+0x66c4] ;  /* 0x0066c40001037983 */ /* 0x000ea80000300800 */
[----:B------:R4:W-:Y:S04]  /*7e120*/  STL.64 [R1+0x6690], R30 ;  /* 0x0066901e01007387 */ /* 0x0009e80000100a00 */
[----:B------:R-:W3:Y:S04]  /*7e130*/  LDL.LU R36, [R1+0x260] ;  /* 0x0002600001247983 */ /* 0x000ee80000300800 */
[----:B------:R-:W3:Y:S04]  /*7e140*/  LDL.LU R37, [R1+0x264] ;  /* 0x0002640001257983 */ /* 0x000ee80000300800 */
[----:B------:R-:W4:Y:S04]  /*7e150*/  LDL.LU R38, [R1+0x268] ;  /* 0x0002680001267983 */ /* 0x000f280000300800 */
[----:B------:R-:W4:Y:S01]  /*7e160*/  LDL.LU R39, [R1+0x26c] ;  /* 0x00026c0001277983 */ /* 0x000f220000300800 */
[----:B------:R-:W-:-:S02]  /*7e170*/  IMAD.MOV.U32 R14, RZ, RZ, R0 ;  /* 0x000000ffff0e7224 */ /* 0x000fc400078e0000 */
[----:B------:R-:W-:Y:S01]  /*7e180*/  IMAD.MOV.U32 R15, RZ, RZ, R60 ;  /* 0x000000ffff0f7224 */ /* 0x000fe200078e003c */
[----:B----4-:R-:W-:Y:S04]  /*7e190*/  STL.64 [R1+0x66a0], R38 ;  /* 0x0066a02601007387 */ /* 0x010fe80000100a00 */
[----:B---3--:R3:W-:Y:S04]  /*7e1a0*/  STL.64 [R1+0x6698], R36 ;  /* 0x0066982401007387 */ /* 0x0087e80000100a00 */
[----:B------:R-:W4:Y:S01]  /*7e1b0*/  LDL.LU R0, [R1+0x66c0] ;  /* 0x0066c00001007983 */ /* 0x000f220000300800 */
[----:B0-----:R-:W-:-:S02]  /*7e1c0*/  IMAD.MOV.U32 R6, RZ, RZ, R2 ;  /* 0x000000ffff067224 */ /* 0x001fc400078e0002 */
[----:B------:R-:W-:Y:S01]  /*7e1d0*/  IMAD.MOV.U32 R7, RZ, RZ, R61 ;  /* 0x000000ffff077224 */ /* 0x000fe200078e003d */
[----:B------:R-:W2:Y:S04]  /*7e1e0*/  LDL.LU R60, [R1+0x66bc] ;  /* 0x0066bc00013c7983 */ /* 0x000ea80000300800 */
[----:B------:R-:W2:Y:S04]  /*7e1f0*/  LDL.LU R2, [R1+0x66b8] ;  /* 0x0066b80001027983 */ /* 0x000ea80000300800 */
[----:B------:R-:W2:Y:S04]  /*7e200*/  LDL.LU R61, [R1+0x66b4] ;  /* 0x0066b400013d7983 */ /* 0x000ea80000300800 */
[----:B-1----:R-:W2:Y:S04]  /*7e210*/  LDL.LU R20, [R1+0x280] ;  /* 0x0002800001147983 */ /* 0x002ea80000300800 */
[----:B------:R-:W2:Y:S04]  /*7e220*/  LDL.LU R21, [R1+0x284] ;  /* 0x0002840001157983 */ /* 0x000ea80000300800 */
[----:B------:R-:W2:Y:S04]  /*7e230*/  LDL.LU R22, [R1+0x288] ;  /* 0x0002880001167983 */ /* 0x000ea80000300800 */
[----:B------:R-:W2:Y:S01]  /*7e240*/  LDL.LU R23, [R1+0x28c] ;  /* 0x00028c0001177983 */ /* 0x000ea20000300800 */
[----:B----4-:R-:W-:-:S03]  /*7e250*/  IMAD.MOV.U32 R30, RZ, RZ, R0 ;  /* 0x000000ffff1e7224 */ /* 0x010fc600078e0000 */
[----:B------:R-:W4:Y:S04]  /*7e260*/  LDL.LU R0, [R1+0x66b0] ;  /* 0x0066b00001007983 */ /* 0x000f280000300800 */
[----:B---3--:R-:W3:Y:S04]  /*7e270*/  LDL.LU R36, [R1+0x290] ;  /* 0x0002900001247983 */ /* 0x008ee80000300800 */
[----:B------:R-:W3:Y:S04]  /*7e280*/  LDL.LU R37, [R1+0x294] ;  /* 0x0002940001257983 */ /* 0x000ee80000300800 */
[----:B------:R-:W3:Y:S04]  /*7e290*/  LDL.LU R38, [R1+0x298] ;  /* 0x0002980001267983 */ /* 0x000ee80000300800 */
[----:B------:R-:W3:Y:S04]  /*7e2a0*/  LDL.LU R39, [R1+0x29c] ;  /* 0x00029c0001277983 */ /* 0x000ee80000300800 */
[----:B------:R-:W4:Y:S04]  /*7e2b0*/  LDL.LU R8, [R1+0x270] ;  /* 0x0002700001087983 */ /* 0x000f280000300800 */
[----:B------:R-:W4:Y:S04]  /*7e2c0*/  LDL.LU R9, [R1+0x274] ;  /* 0x0002740001097983 */ /* 0x000f280000300800 */
[----:B------:R-:W4:Y:S04]  /*7e2d0*/  LDL.LU R10, [R1+0x278] ;  /* 0x00027800010a7983 */ /* 0x000f280000300800 */
[----:B------:R-:W4:Y:S01]  /*7e2e0*/  LDL.LU R11, [R1+0x27c] ;  /* 0x00027c00010b7983 */ /* 0x000f220000300800 */
[----:B--2---:R-:W-:-:S03]  /*7e2f0*/  IMAD.MOV.U32 R31, RZ, RZ, R3 ;  /* 0x000000ffff1f7224 */ /* 0x004fc600078e0003 */
        /* <DEDUP_REMOVED lines=30> */
[----:B---3--:R-:W-:Y:S03]  /*7e4e0*/  HMMA.16816.F32 R28, R44, R30, R36 ;  /* 0x0000001e2c1c723c */ /* 0x008fe60000001824 */
[----:B------:R-:W3:Y:S04]  /*7e4f0*/  LDL.LU.64 R38, [R1+0x66a0] ;  /* 0x0066a00001267983 */ /* 0x000ee80000300a00 */
[----:B------:R-:W3:-:S15]  /*7e500*/  LDL.LU.64 R36, [R1+0x6698] ;  /* 0x0066980001247983 */ /* 0x000ede0000300a00 */
[----:B------:R-:W-:-:S01]  /*7e510*/  NOP ;  /* 0x0000000000007918 */ /* 0x000fc20000000000 */
[----:B------:R-:W-:Y:S04]  /*7e520*/  STL.64 [R1+0x290], R28 ;  /* 0x0002901c01007387 */ /* 0x000fe80000100a00 */
[----:B------:R0:W-:Y:S04]  /*7e530*/  STL.64 [R1+0x298], R30 ;  /* 0x0002981e01007387 */ /* 0x0001e80000100a00 */
[----:B0-----:R-:W3:Y:S01]  /*7e540*/  LDL.LU.64 R30, [R1+0x6690] ;  /* 0x00669000011e7983 */ /* 0x001ee20000300a00 */
[C---:B------:R-:W-:Y:S03]  /*7e550*/  HMMA.16816.F32 R4, R44.reuse, R6, R20 ;  /* 0x000000062c04723c */ /* 0x040fe60000001814 */
[----:B------:R-:W2:Y:S03]  /*7e560*/  LDL.LU.64 R22, [R1+0x6688] ;  /* 0x0066880001167983 */ /* 0x000ea60000300a00 */
[----:B----4-:R-:W-:Y:S01]  /*7e570*/  HMMA.16816.F32 R12, R44, R14, R8 ;  /* 0x0000000e2c0c723c */ /* 0x010fe20000001808 */
[----:B------:R-:W2:-:S15]  /*7e580*/  LDL.LU.64 R20, [R1+0x6680] ;  /* 0x0066800001147983 */ /* 0x000e9e0000300a00 */
[----:B------:R-:W-:-:S01]  /*7e590*/  NOP ;  /* 0x0000000000007918 */ /* 0x000fc20000000000 */
[----:B------:R-:W-:Y:S04]  /*7e5a0*/  STL.64 [R1+0x280], R4 ;  /* 0x0002800401007387 */ /* 0x000fe80000100a00 */
[----:B------:R0:W-:Y:S04]  /*7e5b0*/  STL.64 [R1+0x288], R6 ;  /* 0x0002880601007387 */ /* 0x0001e80000100a00 */
[----:B0-----:R-:W2:Y:S04]  /*7e5c0*/  LDL.LU.64 R6, [R1+0x6678] ;  /* 0x0066780001067983 */ /* 0x001ea80000300a00 */
[----:B------:R-:W4:Y:S04]  /*7e5d0*/  LDL.LU.64 R10, [R1+0x6670] ;  /* 0x00667000010a7983 */ /* 0x000f280000300a00 */
[----:B------:R-:W4:Y:S04]  /*7e5e0*/  LDL.LU.64 R8, [R1+0x6668] ;  /* 0x0066680001087983 */ /* 0x000f280000300a00 */
[----:B------:R-:W-:Y:S04]  /*7e5f0*/  STL.64 [R1+0x270], R12 ;  /* 0x0002700c01007387 */ /* 0x000fe80000100a00 */
[----:B------:R0:W-:Y:S04]  /*7e600*/  STL.64 [R1+0x278], R14 ;  /* 0x0002780e01007387 */ /* 0x0001e80000100a00 */
[----:B0-----:R-:W4:Y:S01]  /*7e610*/  LDL.LU.64 R14, [R1+0x6660] ;  /* 0x00666000010e7983 */ /* 0x001f220000300a00 */
[----:B---3--:R-:W-:Y:S03]  /*7e620*/  HMMA.16816.F32 R28, R44, R30, R36 ;  /* 0x0000001e2c1c723c */ /* 0x008fe60000001824 */
[----:B------:R-:W3:-:S15]  /*7e630*/  LDL.LU.64 R38, [R1+0x6658] ;  /* 0x0066580001267983 */ /* 0x000ede0000300a00 */
[----:B------:R-:W-:-:S05]  /*7e640*/  NOP ;  /* 0x0000000000007918 */ /* 0x000fca0000000000 */
[----:B------:R-:W-:Y:S01]  /*7e650*/  STL.64 [R1+0x260], R28 ;  /* 0x0002601c01007387 */ /* 0x000fe20000100a00 */
[C---:B--2---:R-:W-:Y:S03]  /*7e660*/  HMMA.16816.F32 R4, R44.reuse, R6, R20 ;  /* 0x000000062c04723c */ /* 0x044fe60000001814 */
[----:B------:R0:W-:Y:S04]  /*7e670*/  STL.64 [R1+0x268], R30 ;  /* 0x0002681e01007387 */ /* 0x0001e80000100a00 */
[----:B0-----:R-:W2:Y:S04]  /*7e680*/  LDL.LU.64 R30, [R1+0x6650] ;  /* 0x00665000011e7983 */ /* 0x001ea80000300a00 */
[----:B------:R-:W2:Y:S04]  /*7e690*/  LDL.LU.64 R28, [R1+0x6648] ;  /* 0x00664800011c7983 */ /* 0x000ea80000300a00 */
[----:B------:R-:W2:Y:S01]  /*7e6a0*/  LDL.LU.64 R22, [R1+0x6640] ;  /* 0x0066400001167983 */ /* 0x000ea20000300a00 */
[C---:B----4-:R-:W-:Y:S07]  /*7e6b0*/  HMMA.16816.F32 R12, R44.reuse, R14, R8 ;  /* 0x0000000e2c0c723c */ /* 0x050fee0000001808 */
[----:B------:R-:W-:Y:S04]  /*7e6c0*/  STL.64 [R1+0x250], R4 ;  /* 0x0002500401007387 */ /* 0x000fe80000100a00 */
[----:B------:R0:W-:Y:S04]  /*7e6d0*/  STL.64 [R1+0x258], R6 ;  /* 0x0002580601007387 */ /* 0x0001e80000100a00 */
[----:B0-----:R-:W4:Y:S04]  /*7e6e0*/  LDL.LU.64 R6, [R1+0x6638] ;  /* 0x0066380001067983 */ /* 0x001f280000300a00 */
[----:B------:R-:W4:Y:S04]  /*7e6f0*/  LDL.LU.64 R4, [R1+0x6630] ;  /* 0x0066300001047983 */ /* 0x000f280000300a00 */
[----:B------:R-:W4:Y:S04]  /*7e700*/  LDL.LU.64 R10, [R1+0x6628] ;  /* 0x00662800010a7983 */ /* 0x000f280000300a00 */
[----:B------:R-:W-:Y:S04]  /*7e710*/  STL.64 [R1+0x240], R12 ;  /* 0x0002400c01007387 */ /* 0x000fe80000100a00 */
[----:B------:R0:W-:Y:S04]  /*7e720*/  STL.64 [R1+0x248], R14 ;  /* 0x0002480e01007387 */ /* 0x0001e80000100a00 */
[----:B0-----:R-:W4:Y:S04]  /*7e730*/  LDL.LU.64 R14, [R1+0x6620] ;  /* 0x00662000010e7983 */ /* 0x001f280000300a00 */
[----:B------:R-:W4:Y:S01]  /*7e740*/  LDL.LU.64 R12, [R1+0x6618] ;  /* 0x00661800010c7983 */ /* 0x000f220000300a00 */
[----:B---3--:R-:W-:Y:S03]  /*7e750*/  HMMA.16816.F32 R36, R44, R38, R56 ;  /* 0x000000262c24723c */ /* 0x008fe60000001838 */
[----:B------:R-:W3:-:S15]  /*7e760*/  LDL.LU.64 R58, [R1+0x6610] ;  /* 0x00661000013a7983 */ /* 0x000ede0000300a00 */
[----:B------:R-:W-:-:S05]  /*7e770*/  NOP ;  /* 0x0000000000007918 */ /* 0x000fca0000000000 */
[----:B------:R-:W-:Y:S04]  /*7e780*/  STL.64 [R1+0x230], R36 ;  /* 0x0002302401007387 */ /* 0x000fe80000100a00 */
[----:B------:R0:W-:Y:S04]  /*7e790*/  STL.64 [R1+0x238], R38 ;  /* 0x0002382601007387 */ /* 0x0001e80000100a00 */
[----:B0-----:R-:W3:Y:S04]  /*7e7a0*/  LDL.LU.64 R38, [R1+0x6608] ;  /* 0x0066080001267983 */ /* 0x001ee80000300a00 */
[----:B------:R-:W3:Y:S01]  /*7e7b0*/  LDL.LU.64 R36, [R1+0x6600] ;  /* 0x0066000001247983 */ /* 0x000ee20000300a00 */
[C---:B--2---:R-:W-:Y:S03]  /*7e7c0*/  HMMA.16816.F32 R20, R44.reuse, R22, R28 ;  /* 0x000000162c14723c */ /* 0x044fe6000000181c */
[----:B------:R-:W2:Y:S04]  /*7e7d0*/  LDL.LU.64 R30, [R1+0x65f8] ;  /* 0x0065f800011e7983 */ /* 0x000ea80000300a00 */
[----:B------:R-:W2:Y:S01]  /*7e7e0*/  LDL.LU.64 R28, [R1+0x65f0] ;  /* 0x0065f000011c7983 */ /* 0x000ea20000300a00 */
[----:B----4-:R-:W-:-:S15]  /*7e7f0*/  HMMA.16816.F32 R8, R44, R10, R4 ;  /* 0x0000000a2c08723c */ /* 0x010fde0000001804 */
        /* <DEDUP_REMOVED lines=8> */
[----:B0-----:R-:W4:Y:S04]  /*7e880*/  LDL.LU.64 R10, [R1+0x65c8] ;  /* 0x0065c800010a7983 */ /* 0x001f280000300a00 */
[----:B------:R-:W4:Y:S01]  /*7e890*/  LDL.LU.64 R8, [R1+0x65c0] ;  /* 0x0065c00001087983 */ /* 0x000f220000300a00 */
[----:B---3--:R-:W-:Y:S03]  /*7e8a0*/  HMMA.16816.F32 R56, R44, R58, R12 ;  /* 0x0000003a2c38723c */ /* 0x008fe6000000180c */
[----:B------:R-:W3:Y:S04]  /*7e8b0*/  LDL.LU.64 R14, [R1+0x65b8] ;  /* 0x0065b800010e7983 */ /* 0x000ee80000300a00 */
[----:B------:R-:W3:-:S15]  /*7e8c0*/  LDL.LU.64 R12, [R1+0x65b0] ;  /* 0x0065b000010c7983 */ /* 0x000ede0000300a00 */
[----:B------:R-:W-:-:S01]  /*7e8d0*/  NOP ;  /* 0x0000000000007918 */ /* 0x000fc20000000000 */
[----:B------:R-:W-:Y:S04]  /*7e8e0*/  STL.64 [R1+0x200], R56 ;  /* 0x0002003801007387 */ /* 0x000fe80000100a00 */
[----:B------:R0:W-:Y:S04]  /*7e8f0*/  STL.64 [R1+0x208], R58 ;  /* 0x0002083a01007387 */ /* 0x0001e80000100a00 */
[----:B0-----:R-:W2:Y:S04]  /*7e900*/  LDL.LU.64 R58, [R1+0x65a8] ;  /* 0x0065a800013a7983 */ /* 0x001ea80000300a00 */
[----:B------:R-:W3:Y:S01]  /*7e910*/  LDL.LU.64 R56, [R1+0x65a0] ;  /* 0x0065a00001387983 */ /* 0x000ee20000300a00 */
[----:B--2---:R-:W-:-:S15]  /*7e920*/  HMMA.16816.F32 R52, R44, R58, R52 ;  /* 0x0000003a2c34723c */ /* 0x004fde0000001834 */
[----:B------:R-:W-:-:S08]  /*7e930*/  NOP ;  /* 0x0000000000007918 */ /* 0x000fd00000000000 */
[----:B------:R-:W-:Y:S04]  /*7e940*/  STL.64 [R1+0x1f0], R52 ;  /* 0x0001f03401007387 */ /* 0x000fe80000100a00 */
[----:B------:R0:W-:Y:S04]  /*7e950*/  STL.64 [R1+0x1f8], R54 ;  /* 0x0001f83601007387 */ /* 0x0001e80000100a00 */
[----:B0-----:R-:W2:Y:S01]  /*7e960*/  LDL.LU.64 R54, [R1+0x6598] ;  /* 0x0065980001367983 */ /* 0x001ea20000300a00 */
[----:B------:R-:W-:-:S03]  /*7e970*/  IMAD.MOV.U32 R59, RZ, RZ, R0 ;  /* 0x000000ffff3b7224 */ /* 0x000fc600078e0000 */
[----:B------:R-:W3:Y:S04]  /*7e980*/  LDL.LU.64 R52, [R1+0x6590] ;  /* 0x0065900001347983 */ /* 0x000ee80000300a00 */
[----:B------:R-:W3:Y:S04]  /*7e990*/  LDL.LU R58, [R1+0x168] ;  /* 0x00016800013a7983 */ /* 0x000ee80000300800 */
[----:B------:R-:W4:Y:S01]  /*7e9a0*/  LDL.LU R0, [R1+0x6588] ;  /* 0x0065880001007983 */ /* 0x000f220000300800 */
[----:B--2---:R-:W-:-:S15]  /*7e9b0*/  HMMA.16816.F32 R48, R44, R54, R48 ;  /* 0x000000362c30723c */ /* 0x004fde0000001830 */
[----:B------:R-:W-:-:S08]  /*7e9c0*/  NOP ;  /* 0x0000000000007918 */ /* 0x000fd00000000000 */
[----:B------:R-:W-:Y:S04]  /*7e9d0*/  STL.64 [R1+0x1e0], R48 ;  /* 0x0001e03001007387 */ /* 0x000fe80000100a00 */
[----:B------:R0:W-:Y:S04]  /*7e9e0*/  STL.64 [R1+0x1e8], R50 ;  /* 0x0001e83201007387 */ /* 0x0001e80000100a00 */
[----:B0-----:R-:W2:Y:S01]  /*7e9f0*/  LDL.LU.64 R50, [R1+0x6580] ;  /* 0x0065800001327983 */ /* 0x001ea20000300a00 */
[----:B------:R-:W-:Y:S01]  /*7ea00*/  MOV R54, R2 ;  /* 0x0000000200367202 */ /* 0x000fe20000000f00 */
[----:B------:R-:W-:-:S02]  /*7ea10*/  IMAD.MOV.U32 R55, RZ, RZ, R61 ;  /* 0x000000ffff377224 */ /* 0x000fc400078e003d */
[----:B------:R-:W3:Y:S04]  /*7ea20*/  LDL.LU.64 R48, [R1+0x6578] ;  /* 0x0065780001307983 */ /* 0x000ee80000300a00 */
[----:B------:R-:W3:Y:S04]  /*7ea30*/  LDL.LU R2, [R1+0x6574] ;  /* 0x0065740001027983 */ /* 0x000ee80000300800 */
[----:B------:R-:W3:Y:S01]  /*7ea40*/  LDL.LU R61, [R1+0x6570] ;  /* 0x00657000013d7983 */ /* 0x000ee20000300800 */
[----:B--2---:R-:W-:-:S15]  /*7ea50*/  HMMA.16816.F32 R32, R44, R50, R32 ;  /* 0x000000322c20723c */ /* 0x004fde0000001820 */
[----:B------:R-:W-:-:S08]  /*7ea60*/  NOP ;  /* 0x0000000000007918 */ /* 0x000fd00000000000 */
[----:B------:R-:W-:Y:S04]  /*7ea70*/  STL.64 [R1+0x1d0], R32 ;  /* 0x0001d02001007387 */ /* 0x000fe80000100a00 */
[----:B------:R0:W-:Y:S04]  /*7ea80*/  STL.64 [R1+0x1d8], R34 ;  /* 0x0001d82201007387 */ /* 0x0001e80000100a00 */
[----:B0-----:R-:W2:Y:S01]  /*7ea90*/  LDL.LU.64 R34, [R1+0x6568] ;  /* 0x0065680001227983 */ /* 0x001ea20000300a00 */
[----:B------:R-:W-:Y:S01]  /*7eaa0*/  HMMA.16816.F32 R24, R44, R30, R24 ;  /* 0x0000001e2c18723c */ /* 0x000fe20000001818 */
[----:B----4-:R-:W-:-:S02]  /*7eab0*/  IMAD.MOV.U32 R51, RZ, RZ, R0 ;  /* 0x000000ffff337224 */ /* 0x010fc400078e0000 */
[----:B------:R-:W4:Y:S04]  /*7eac0*/  LDL.LU.64 R32, [R1+0x6560] ;  /* 0x0065600001207983 */ /* 0x000f280000300a00 */
[----:B------:R-:W4:Y:S04]  /*7ead0*/  LDL.LU R50, [R1+0x198] ;  /* 0x0001980001327983 */ /* 0x000f280000300800 */
[----:B------:R-:W4:Y:S01]  /*7eae0*/  LDL.LU R0, [R1+0x6558] ;  /* 0x0065580001007983 */ /* 0x000f220000300800 */
[----:B--2---:R-:W-:-:S15]  /*7eaf0*/  HMMA.16816.F32 R16, R44, R34, R16 ;  /* 0x000000222c10723c */ /* 0x004fde0000001810 */
[----:B------:R-:W-:-:S08]  /*7eb00*/  NOP ;  /* 0x0000000000007918 */ /* 0x000fd00000000000 */
[----:B------:R-:W-:Y:S04]  /*7eb10*/  STL.64 [R1+0x1c0], R16 ;  /* 0x0001c01001007387 */ /* 0x000fe80000100a00 */
[----:B------:R0:W-:Y:S04]  /*7eb20*/  STL.64 [R1+0x1c8], R18 ;  /* 0x0001c81201007387 */ /* 0x0001e80000100a00 */
[----:B0-----:R-:W2:Y:S04]  /*7eb30*/  LDL.LU.64 R18, [R1+0x6550] ;  /* 0x0065500001127983 */ /* 0x001ea80000300a00 */
[----:B------:R-:W2:Y:S04]  /*7eb40*/  LDL.LU.64 R16, [R1+0x6548] ;  /* 0x0065480001107983 */ /* 0x000ea80000300a00 */
[----:B------:R-:W-:Y:S04]  /*7eb50*/  STL.64 [R1+0x1b0], R24 ;  /* 0x0001b01801007387 */ /* 0x000fe80000100a00 */
[----:B------:R0:W-:Y:S04]  /*7eb60*/  STL.64 [R1+0x1b8], R26 ;  /* 0x0001b81a01007387 */ /* 0x0001e80000100a00 */
[----:B0-----:R-:W2:Y:S01]  /*7eb70*/  LDL.LU.64 R26, [R1+0x6540] ;  /* 0x00654000011a7983 */ /* 0x001ea20000300a00 */
[----:B---3--:R-:W-:-:S02]  /*7eb80*/  IMAD.MOV.U32 R34, RZ, RZ, R61 ;  /* 0x000000ffff227224 */ /* 0x008fc400078e003d */
[----:B------:R-:W-:Y:S01]  /*7eb90*/  IMAD.MOV.U32 R35, RZ, RZ, R2 ;  /* 0x000000ffff237224 */ /* 0x000fe200078e0002 */
[----:B------:R-:W3:Y:S01]  /*7eba0*/  LDL.LU.64 R24, [R1+0x6538] ;  /* 0x0065380001187983 */ /* 0x000ee20000300a00 */
[C---:B----4-:R-:W-:Y:S06]  /*7ebb0*/  HMMA.16816.F32 R48, R44.reuse, R22, R48 ;  /* 0x000000162c30723c */ /* 0x050fec0000001830 */
[----:B--2---:R-:W-:-:S15]  /*7ebc0*/  HMMA.16816.F32 R32, R44, R26, R32 ;  /* 0x0000001a2c20723c */ /* 0x004fde0000001820 */
[----:B------:R-:W-:-:S08]  /*7ebd0*/  NOP ;  /* 0x0000000000007918 */ /* 0x000fd00000000000 */
[----:B------:R-:W-:Y:S04]  /*7ebe0*/  STL.64 [R1+0x1a0], R32 ;  /* 0x0001a02001007387 */ /* 0x000fe80000100a00 */
[----:B------:R0:W-:Y:S02]  /*7ebf0*/  STL.64 [R1+0x1a8], R34 ;  /* 0x0001a82201007387 */ /* 0x0001e40000100a00 */
[----:B0-----:R-:W-:-:S15]  /*7ec00*/  HMMA.16816.F32 R32, R44, R18, R36 ;  /* 0x000000122c20723c */ /* 0x001fde0000001824 */
[----:B------:R-:W-:-:S08]  /*7ec10*/  NOP ;  /* 0x0000000000007918 */ /* 0x000fd00000000000 */
[----:B------:R-:W-:Y:S01]  /*7ec20*/  STL.64 [R1+0x180], R32 ;  /* 0x0001802001007387 */ /* 0x000fe20000100a00 */
[----:B------:R-:W-:-:S03]  /*7ec30*/  IMAD.MOV.U32 R61, RZ, RZ, R35 ;  /* 0x000000ffff3d7224 */ /* 0x000fc600078e0023 */
[----:B------:R-:W-:Y:S04]  /*7ec40*/  STL.64 [R1+0x190], R48 ;  /* 0x0001903001007387 */ /* 0x000fe80000100a00 */
[----:B------:R-:W-:Y:S04]  /*7ec50*/  STL.64 [R1+0x198], R50 ;  /* 0x0001983201007387 */ /* 0x000fe80000100a00 */
[----:B------:R0:W-:Y:S02]  /*7ec60*/  STL [R1+0x188], R34 ;  /* 0x0001882201007387 */ /* 0x0001e40000100800 */
[----:B0-----:R-:W-:Y:S02]  /*7ec70*/  HMMA.16816.F32 R32, R44, R14, R52 ;  /* 0x0000000e2c20723c */ /* 0x001fe40000001834 */
[----:B------:R-:W-:Y:S01]  /*7ec80*/  STL [R1+0x6100], R61 ;  /* 0x0061003d01007387 */ /* 0x000fe20000100800 */
[----:B------:R-:W0:-:S15]  /*7ec90*/  S2R R38, SR_TID.X ;  /* 0x0000000000267919 */ /* 0x000e1e0000002100 */
[----:B------:R-:W-:-:S05]  /*7eca0*/  NOP ;  /* 0x0000000000007918 */ /* 0x000fca0000000000 */
[----:B------:R-:W-:Y:S01]  /*7ecb0*/  STL.64 [R1+0x170], R32 ;  /* 0x0001702001007387 */ /* 0x000fe20000100a00 */
[----:B------:R-:W-:-:S03]  /*7ecc0*/  IMAD.MOV.U32 R2, RZ, RZ, R35 ;  /* 0x000000ffff027224 */ /* 0x000fc600078e0023 */
[----:B------:R1:W-:Y:S02]  /*7ecd0*/  STL [R1+0x178], R34 ;  /* 0x0001782201007387 */ /* 0x0003e40000100800 */
[----:B-1----:R-:W-:Y:S02]  /*7ece0*/  HMMA.16816.F32 R32, R44, R10, R56 ;  /* 0x0000000a2c20723c */ /* 0x002fe40000001838 */
[----:B------:R-:W-:Y:S01]  /*7ecf0*/  STL [R1+0x6104], R2 ;  /* 0x0061040201007387 */ /* 0x000fe20000100800 */
[C---:B0-----:R-:W-:Y:S01]  /*7ed00*/  LOP3.LUT R36, R38.reuse, 0x7, RZ, 0xc0, !PT ;  /* 0x0000000726247812 */ /* 0x041fe200078ec0ff */
[----:B------:R-:W-:-:S04]  /*7ed10*/  IMAD.SHL.U32 R37, R38, 0x2, RZ ;  /* 0x0000000226257824 */ /* 0x000fc800078e00ff */
[----:B------:R-:W-:-:S15]  /*7ed20*/  IMAD R36, R36, 0x110, RZ ;  /* 0x0000011024247824 */ /* 0x000fde00078e02ff */
[----:B------:R-:W-:Y:S04]  /*7ed30*/  STL.64 [R1+0x960], R32 ;  /* 0x0009602001007387 */ /* 0x000fe80000100a00 */
[----:B------:R0:W-:Y:S02]  /*7ed40*/  STL.64 [R1+0x968], R34 ;  /* 0x0009682201007387 */ /* 0x0001e40000100a00 */
[----:B0-----:R-:W-:Y:S01]  /*7ed50*/  HMMA.16816.F32 R32, R44, R6, R40 ;  /* 0x000000062c20723c */ /* 0x001fe20000001828 */
[----:B------:R-:W-:Y:S01]  /*7ed60*/  LOP3.LUT R36, R36, 0x30, R37, 0x78, !PT ;  /* 0x0000003024247812 */ /* 0x000fe200078e7825 */
[----:B------:R-:W-:Y:S03]  /*7ed70*/  STL [R1+0x6108], R0 ;  /* 0x0061080001007387 */ /* 0x000fe60000100800 */
[----:B------:R-:W-:Y:S01]  /*7ed80*/  LOP3.LUT R36, R36, 0x40, RZ, 0x3c, !PT ;  /* 0x0000004024247812 */ /* 0x000fe200078e3cff */
[----:B------:R-:W-:Y:S04]  /*7ed90*/  LDSM.16.MT88.4 R40, [R0+UR4+0x11000] ;  /* 0x011000040028783b */ /* 0x000fe80008004200 */
[----:B------:R-:W0:Y:S04]  /*7eda0*/  LDSM.16.M88.4 R48, [R36+UR4] ;  /* 0x000000042430783b */ /* 0x000e280008000200 */
[----:B------:R-:W-:Y:S04]  /*7edb0*/  LDSM.16.M88.4 R52, [R36+UR4+0x1800] ;  /* 0x001800042434783b */ /* 0x000fe80008000200 */
[----:B------:R-:W-:Y:S05]  /*7edc0*/  LDSM.16.M88.4 R56, [R36+UR4+0x9800] ;  /* 0x009800042438783b */ /* 0x000fea0008000200 */
[----:B------:R-:W-:Y:S04]  /*7edd0*/  STL.64 [R1+0x940], R32 ;  /* 0x0009402001007387 */ /* 0x000fe80000100a00 */
[----:B------:R-:W-:Y:S04]  /*7ede0*/  STL.64 [R1+0x948], R34 ;  /* 0x0009482201007387 */ /* 0x000fe80000100a00 */
[----:B------:R-:W1:Y:S04]  /*7edf0*/  LDSM.16.M88.4 R32, [R36+UR4+0x800] ;  /* 0x000800042420783b */ /* 0x000e680008000200 */
[----:B0-----:R-:W-:Y:S04]  /*7ee00*/  STL.64 [R1+0x120], R48 ;  /* 0x0001203001007387 */ /* 0x001fe80000100a00 */
[----:B------:R-:W-:Y:S04]  /*7ee10*/  STL.64 [R1+0x128], R50 ;  /* 0x0001283201007387 */ /* 0x000fe80000100a00 */
[----:B------:R-:W-:Y:S04]  /*7ee20*/  LDSM.16.M88.4 R48, [R36+UR4+0x2000] ;  /* 0x002000042430783b */ /* 0x000fe80008000200 */
[----:B-1----:R-:W-:Y:S01]  /*7ee30*/  STL.64 [R1+0x110], R32 ;  /* 0x0001102001007387 */ /* 0x002fe20000100a00 */
[----:B------:R-:W-:-:S02]  /*7ee40*/  IMAD.MOV.U32 R2, RZ, RZ, R32 ;  /* 0x000000ffff027224 */ /* 0x000fc400078e0020 */
[----:B------:R-:W-:Y:S01]  /*7ee50*/  IMAD.MOV.U32 R0, RZ, RZ, R33 ;  /* 0x000000ffff007224 */ /* 0x000fe200078e0021 */
[----:B------:R-:W-:Y:S04]  /*7ee60*/  STL.64 [R1+0x118], R34 ;  /* 0x0001182201007387 */ /* 0x000fe80000100a00 */
[----:B------:R-:W0:Y:S04]  /*7ee70*/  LDSM.16.M88.4 R32, [R36+UR4+0x1000] ;  /* 0x001000042420783b */ /* 0x000e280008000200 */
[----:B0-----:R-:W-:Y:S04]  /*7ee80*/  STL.64 [R1+0x100], R32 ;  /* 0x0001002001007387 */ /* 0x001fe80000100a00 */
[----:B------:R-:W-:Y:S04]  /*7ee90*/  STL.64 [R1+0x108], R34 ;  /* 0x0001082201007387 */ /* 0x000fe80000100a00 */
[----:B------:R-:W0:Y:S04]  /*7eea0*/  LDSM.16.M88.4 R32, [R36+UR4+0x2800] ;  /* 0x002800042420783b */ /* 0x000e280008000200 */
[----:B------:R-:W-:Y:S04]  /*7eeb0*/  STL.64 [R1+0xf0], R52 ;  /* 0x0000f03401007387 */ /* 0x000fe80000100a00 */
[----:B------:R-:W-:Y:S04]  /*7eec0*/  STL.64 [R1+0xf8], R54 ;  /* 0x0000f83601007387 */ /* 0x000fe80000100a00 */
[----:B------:R-:W-:Y:S04]  /*7eed0*/  STL.64 [R1+0xe0], R48 ;  /* 0x0000e03001007387 */ /* 0x000fe80000100a00 */
[----:B------:R-:W-:Y:S04]  /*7eee0*/  STL.64 [R1+0xe8], R50 ;  /* 0x0000e83201007387 */ /* 0x000fe80000100a00 */
[----:B------:R-:W-:Y:S04]  /*7eef0*/  LDSM.16.M88.4 R52, [R36+UR4+0x3800] ;  /* 0x003800042434783b */ /* 0x000fe80008000200 */
[----:B------:R-:W-:Y:S04]  /*7ef00*/  LDSM.16.M88.4 R48, [R36+UR4+0x4000] ;  /* 0x004000042430783b */ /* 0x000fe80008000200 */
[----:B0-----:R-:W-:Y:S01]  /*7ef10*/  STL.64 [R1+0xd0], R32 ;  /* 0x0000d02001007387 */ /* 0x001fe20000100a00 */
        /* <DEDUP_REMOVED lines=9> */
[----:B------:R-:W1:Y:S04]  /*7efb0*/  LDSM.16.M88.4 R52, [R36+UR4+0x5000] ;  /* 0x005000042434783b */ /* 0x000e680008000200 */
[----:B------:R-:W-:Y:S04]  /*7efc0*/  STL.64 [R1+0xa0], R48 ;  /* 0x0000a03001007387 */ /* 0x000fe80000100a00 */
[----:B------:R-:W-:Y:S04]  /*7efd0*/  STL.64 [R1+0xa8], R50 ;  /* 0x0000a83201007387 */ /* 0x000fe80000100a00 */
[----:B------:R-:W2:Y:S04]  /*7efe0*/  LDSM.16.M88.4 R48, [R36+UR4+0x5800] ;  /* 0x005800042430783b */ /* 0x000ea80008000200 */
[----:B0-----:R-:W-:Y:S04]  /*7eff0*/  STL.64 [R1+0x90], R32 ;  /* 0x0000902001007387 */ /* 0x001fe80000100a00 */
[----:B------:R-:W-:Y:S04]  /*7f000*/  STL.64 [R1+0x98], R34 ;  /* 0x0000982201007387 */ /* 0x000fe80000100a00 */
[----:B------:R-:W0:Y:S04]  /*7f010*/  LDSM.16.M88.4 R32, [R36+UR4+0x6000] ;  /* 0x006000042420783b */ /* 0x000e280008000200 */
[----:B-1----:R-:W-:Y:S04]  /*7f020*/  STL.64 [R1+0x80], R52 ;  /* 0x0000803401007387 */ /* 0x002fe80000100a00 */
[----:B------:R-:W-:Y:S04]  /*7f030*/  STL.64 [R1+0x88], R54 ;  /* 0x0000883601007387 */ /* 0x000fe80000100a00 */
[----:B------:R-:W1:Y:S04]  /*7f040*/  LDSM.16.M88.4 R52, [R36+UR4+0x6800] ;  /* 0x006800042434783b */ /* 0x000e680008000200 */
[----:B--2---:R-:W-:Y:S04]  /*7f050*/  STL.64 [R1+0x70], R48 ;  /* 0x0000703001007387 */ /* 0x004fe80000100a00 */
        /* <DEDUP_REMOVED lines=20> */
[----:B------:R-:W-:Y:S04]  /*7f1a0*/  STL [R1+0x5e44], R58 ;  /* 0x005e443a01007387 */ /* 0x000fe80000100800 */
[----:B0-----:R-:W-:Y:S04]  /*7f1b0*/  STL.64 [R1], R32 ;  /* 0x0000002001007387 */ /* 0x001fe80000100a00 */
[----:B------:R-:W-:Y:S04]  /*7f1c0*/  STL.64 [R1+0x8], R34 ;  /* 0x0000082201007387 */ /* 0x000fe80000100a00 */
[----:B------:R-:W0:Y:S04]  /*7f1d0*/  LDSM.16.M88.4 R32, [R36+UR4+0xb000] ;  /* 0x00b000042420783b */ /* 0x000e280008000200 */
[----:B------:R-:W-:Y:S04]  /*7f1e0*/  STL [R1+0x5e40], R59 ;  /* 0x005e403b01007387 */ /* 0x000fe80000100800 */
[----:B------:R-:W-:Y:S04]  /*7f1f0*/  STL.64 [R1+0x64d0], R56 ;  /* 0x0064d03801007387 */ /* 0x000fe80000100a00 */
[----:B-1----:R-:W-:Y:S04]  /*7f200*/  STL [R1+0x5f48], R54 ;  /* 0x005f483601007387 */ /* 0x002fe80000100800 */
[----:B------:R-:W-:Y:S04]  /*7f210*/  STL [R1+0x5f30], R55 ;  /* 0x005f303701007387 */ /* 0x000fe80000100800 */
[----:B--2---:R-:W-:Y:S04]  /*7f220*/  STL [R1+0x5dec], R50 ;  /* 0x005dec3201007387 */ /* 0x004fe80000100800 */
[----:B------:R-:W-:Y:S04]  /*7f230*/  STL [R1+0x5de8], R51 ;  /* 0x005de83301007387 */ /* 0x000fe80000100800 */
[----:B------:R1:W-:Y:S04]  /*7f240*/  STL.64 [R1+0x64c0], R48 ;  /* 0x0064c03001007387 */ /* 0x0003e80000100a00 */
[----:B-1----:R-:W2:Y:S04]  /*7f250*/  LDL.64 R48, [R1+0x120] ;  /* 0x0001200001307983 */ /* 0x002ea80000100a00 */
[----:B0-----:R0:W-:Y:S04]  /*7f260*/  STL [R1+0x5dd4], R34 ;  /* 0x005dd42201007387 */ /* 0x0011e80000100800 */
[----:B------:R1:W-:Y:S01]  /*7f270*/  STL [R1+0x5dd0], R35 ;  /* 0x005dd02301007387 */ /* 0x0003e20000100800 */
[----:B0-----:R-:W-:-:S02]  /*7f280*/  IMAD.MOV.U32 R34, RZ, RZ, R29 ;  /* 0x000000ffff227224 */ /* 0x001fc400078e001d */
[----:B-1----:R-:W-:Y:S02]  /*7f290*/  IMAD.MOV.U32 R35, RZ, RZ, R28 ;  /* 0x000000ffff237224 */ /* 0x002fe400078e001c */
[----:B------:R-:W0:Y:S04]  /*7f2a0*/  LDSM.16.M88.4 R28, [R36+UR4+0xb800] ;  /* 0x00b80004241c783b */ /* 0x000e280008000200 */
[----:B------:R-:W-:Y:S04]  /*7f2b0*/  STL.64 [R1+0x64c8], R32 ;  /* 0x0064c82001007387 */ /* 0x000fe80000100a00 */
[----:B0-----:R-:W-:Y:S04]  /*7f2c0*/  STL [R1+0x5dcc], R30 ;  /* 0x005dcc1e01007387 */ /* 0x001fe80000100800 */
[----:B------:R-:W-:Y:S04]  /*7f2d0*/  STL [R1+0x5dc8], R31 ;  /* 0x005dc81f01007387 */ /* 0x000fe80000100800 */
[----:B------:R0:W-:Y:S04]  /*7f2e0*/  STL.64 [R1+0x64d8], R28 ;  /* 0x0064d81c01007387 */ /* 0x0001e80000100a00 */
[----:B0-----:R-:W4:Y:S04]  /*7f2f0*/  LDL.LU R28, [R1+0x930] ;  /* 0x00093000011c7983 */ /* 0x001f280000300800 */
[----:B------:R-:W4:Y:S01]  /*7f300*/  LDL.LU R29, [R1+0x934] ;  /* 0x00093400011d7983 */ /* 0x000f220000300800 */
[----:B---3--:R-:W-:-:S02]  /*7f310*/  IMAD.MOV.U32 R30, RZ, RZ, R25 ;  /* 0x000000ffff1e7224 */ /* 0x008fc400078e0019 */
[----:B------:R-:W-:Y:S02]  /*7f320*/  IMAD.MOV.U32 R31, RZ, RZ, R24 ;  /* 0x000000ffff1f7224 */ /* 0x000fe400078e0018 */
[----:B------:R-:W0:Y:S04]  /*7f330*/  LDSM.16.M88.4 R24, [R36+UR4+0xc000] ;  /* 0x00c000042418783b */ /* 0x000e280008000200 */
[----:B0-----:R0:W-:Y:S02]  /*7f340*/  STL.64 [R1+0x64e8], R26 ;  /* 0x0064e81a01007387 */ /* 0x0011e40000100a00 */
[----:B0-----:R-:W-:Y:S02]  /*7f350*/  IMAD.MOV.U32 R26, RZ, RZ, R21 ;  /* 0x000000ffff1a7224 */ /* 0x001fe400078e0015 */
[----:B------:R-:W-:-:S02]  /*7f360*/  IMAD.MOV.U32 R27, RZ, RZ, R20 ;  /* 0x000000ffff1b7224 */ /* 0x000fc400078e0014 */
[----:B------:R-:W0:Y:S04]  /*7f370*/  LDSM.16.M88.4 R20, [R36+UR4+0xc800] ;  /* 0x00c800042414783b */ /* 0x000e280008000200 */
[----:B------:R-:W-:Y:S04]  /*7f380*/  STL.64 [R1+0x64e0], R24 ;  /* 0x0064e01801007387 */ /* 0x000fe80000100a00 */
[----:B0-----:R-:W-:Y:S04]  /*7f390*/  STL [R1+0x5da0], R22 ;  /* 0x005da01601007387 */ /* 0x001fe80000100800 */
[----:B------:R-:W-:Y:S04]  /*7f3a0*/  STL [R1+0x5d9c], R23 ;  /* 0x005d9c1701007387 */ /* 0x000fe80000100800 */
[----:B------:R0:W-:Y:S02]  /*7f3b0*/  STL.64 [R1+0x6518], R20 ;  /* 0x0065181401007387 */ /* 0x0001e40000100a00 */
[----:B0-----:R-:W-:Y:S01]  /*7f3c0*/  MOV R20, R17 ;  /* 0x0000001100147202 */ /* 0x001fe20000000f00 */
[----:B------:R-:W-:-:S02]  /*7f3d0*/  IMAD.MOV.U32 R21, RZ, RZ, R16 ;  /* 0x000000ffff157224 */ /* 0x000fc400078e0010 */
[----:B------:R-:W0:Y:S01]  /*7f3e0*/  LDSM.16.M88.4 R16, [R36+UR4+0xd000] ;  /* 0x00d000042410783b */ /* 0x000e220008000200 */
[----:B------:R-:W-:Y:S02]  /*7f3f0*/  IMAD.MOV.U32 R22, RZ, RZ, R13 ;  /* 0x000000ffff167224 */ /* 0x000fe400078e000d */
[----:B------:R-:W-:Y:S02]  /*7f400*/  IMAD.MOV.U32 R23, RZ, RZ, R12 ;  /* 0x000000ffff177224 */ /* 0x000fe400078e000c */
[----:B------:R-:W1:Y:S04]  /*7f410*/  LDSM.16.M88.4 R12, [R36+UR4+0xd800] ;  /* 0x00d80004240c783b */ /* 0x000e680008000200 */
[----:B0-----:R-:W-:Y:S04]  /*7f420*/  STL [R1+0x5da4], R18 ;  /* 0x005da41201007387 */ /* 0x001fe80000100800 */
[----:B------:R-:W-:Y:S04]  /*7f430*/  STL [R1+0x5d98], R19 ;  /* 0x005d981301007387 */ /* 0x000fe80000100800 */
[----:B------:R0:W-:Y:S02]  /*7f440*/  STL.64 [R1+0x6520], R16 ;  /* 0x0065201001007387 */ /* 0x0001e40000100a00 */
[----:B0-----:R-:W-:-:S02]  /*7f450*/  IMAD.MOV.U32 R16, RZ, RZ, R9 ;  /* 0x000000ffff107224 */ /* 0x001fc400078e0009 */
[----:B------:R-:W-:Y:S02]  /*7f460*/  IMAD.MOV.U32 R17, RZ, RZ, R8 ;  /* 0x000000ffff117224 */ /* 0x000fe400078e0008 */
[----:B------:R-:W0:Y:S01]  /*7f470*/  LDSM.16.M88.4 R8, [R36+UR4+0xe000] ;  /* 0x00e000042408783b */ /* 0x000e220008000200 */
[----:B------:R-:W-:-:S03]  /*7f480*/  IMAD.MOV.U32 R18, RZ, RZ, R5 ;  /* 0x000000ffff127224 */ /* 0x000fc600078e0005 */
[----:B-1----:R-:W-:Y:S01]  /*7f490*/  STL [R1+0x5d8c], R14 ;  /* 0x005d8c0e01007387 */ /* 0x002fe20000100800 */
[----:B------:R-:W-:-:S03]  /*7f4a0*/  IMAD.MOV.U32 R19, RZ, RZ, R4 ;  /* 0x000000ffff137224 */ /* 0x000fc600078e0004 */
[----:B------:R-:W-:Y:S04]  /*7f4b0*/  STL [R1+0x5d88], R15 ;  /* 0x005d880f01007387 */ /* 0x000fe80000100800 */
[----:B------:R-:W1:Y:S01]  /*7f4c0*/  LDSM.16.M88.4 R4, [R36+UR4+0xe800] ;  /* 0x00e800042404783b */ /* 0x000e620008000200 */
[----:B------:R-:W-:-:S03]  /*7f4d0*/  LOP3.LUT R39, R38, 0x7, RZ, 0xc0, !PT ;  /* 0x0000000726277812 */ /* 0x000fc600078ec0ff */
[----:B0-----:R-:W-:Y:S04]  /*7f4e0*/  STL [R1+0x5d84], R10 ;  /* 0x005d840a01007387 */ /* 0x001fe80000100800 */
[----:B------:R-:W-:Y:S04]  /*7f4f0*/  STL [R1+0x5d80], R11 ;  /* 0x005d800b01007387 */ /* 0x000fe80000100800 */
[----:B------:R-:W-:Y:S04]  /*7f500*/  STL.64 [R1+0x6498], R8 ;  /* 0x0064980801007387 */ /* 0x000fe80000100a00 */
[----:B------:R-:W0:Y:S01]  /*7f510*/  LDSM.16.M88.4 R8, [R36+UR4+0xf000] ;  /* 0x00f000042408783b */ /* 0x000e220008000200 */
[----:B------:R-:W-:-:S02]  /*7f520*/  IMAD R39, R39, 0x90, RZ ;  /* 0x0000009027277824 */ /* 0x000fc400078e02ff */
[----:B------:R-:W-:-:S03]  /*7f530*/  IMAD.SHL.U32 R38, R38, 0x40, RZ ;  /* 0x0000004026267824 */ /* 0x000fc600078e00ff */
[----:B------:R-:W-:-:S04]  /*7f540*/  LOP3.LUT R39, R39, 0x10, R37, 0x78, !PT ;  /* 0x0000001027277812 */ /* 0x000fc800078e7825 */
[----:B------:R-:W-:Y:S01]  /*7f550*/  LOP3.LUT R39, R39, 0x400, R38, 0xf8, !PT ;  /* 0x0000040027277812 */ /* 0x000fe200078ef826 */
[----:B-1----:R-:W-:Y:S03]  /*7f560*/  STL [R1+0x5f2c], R6 ;  /* 0x005f2c0601007387 */ /* 0x002fe60000100800 */
[----:B------:R-:W-:Y:S01]  /*7f570*/  LOP3.LUT R39, R39, 0x20, RZ, 0x3c, !PT ;  /* 0x0000002027277812 */ /* 0x000fe200078e3cff */
[----:B------:R-:W-:Y:S04]  /*7f580*/  STL [R1+0x5f28], R7 ;  /* 0x005f280701007387 */ /* 0x000fe80000100800 */
[----:B0-----:R-:W-:Y:S04]  /*7f590*/  STL.64 [R1+0x160], R8 ;  /* 0x0001600801007387 */ /* 0x001fe80000100a00 */
[----:B------:R-:W-:Y:S04]  /*7f5a0*/  STL.64 [R1+0x168], R10 ;  /* 0x0001680a01007387 */ /* 0x000fe80000100a00 */
[----:B------:R-:W-:Y:S04]  /*7f5b0*/  LDSM.16.M88.4 R8, [R36+UR4+0xf800] ;  /* 0x00f800042408783b */ /* 0x000fe80008000200 */
[----:B------:R-:W0:Y:S04]  /*7f5c0*/  LDSM.16.MT88.4 R36, [R39+UR4+0x11000] ;  /* 0x011000042724783b */ /* 0x000e280008004200 */
[----:B------:R-:W3:Y:S04]  /*7f5d0*/  LDL.LU R56, [R1+0x8f0] ;  /* 0x0008f00001387983 */ /* 0x000ee80000300800 */
[----:B------:R-:W3:Y:S04]  /*7f5e0*/  LDL.LU R57, [R1+0x8f4] ;  /* 0x0008f40001397983 */ /* 0x000ee80000300800 */
[----:B------:R-:W3:Y:S04]  /*7f5f0*/  LDL.LU R58, [R1+0x8f8] ;  /* 0x0008f800013a7983 */ /* 0x000ee80000300800 */
[----:B------:R-:W3:Y:S04]  /*7f600*/  LDL.LU R59, [R1+0x8fc] ;  /* 0x0008fc00013b7983 */ /* 0x000ee80000300800 */
[----:B0-----:R-:W-:Y:S04]  /*7f610*/  STL.64 [R1+0x6450], R38 ;  /* 0x0064502601007387 */ /* 0x001fe80000100a00 */
[----:B------:R-:W-:Y:S04]  /*7f620*/  STL.64 [R1+0x150], R8 ;  /* 0x0001500801007387 */ /* 0x000fe80000100a00 */
[----:B------:R0:W-:Y:S02]  /*7f630*/  STL.64 [R1+0x158], R10 ;  /* 0x0001580a01007387 */ /* 0x0001e40000100a00 */
[----:B0-----:R-:W-:Y:S02]  /*7f640*/  HMMA.16816.F32 R8, R44, R26, R16 ;  /* 0x0000001a2c08723c */ /* 0x001fe40000001810 */
[----:B------:R-:W-:-:S15]  /*7f650*/  STL.64 [R1+0x6448], R36 ;  /* 0x0064482401007387 */ /* 0x000fde0000100a00 */
[----:B------:R-:W-:-:S06]  /*7f660*/  NOP ;  /* 0x0000000000007918 */ /* 0x000fcc0000000000 */
[----:B------:R-:W-:Y:S01]  /*7f670*/  STL [R1+0x950], R8 ;  /* 0x0009500801007387 */ /* 0x000fe20000100800 */
[----:B------:R-:W-:Y:S02]  /*7f680*/  IMAD.MOV.U32 R6, RZ, RZ, R9 ;  /* 0x000000ffff067224 */ /* 0x000fe400078e0009 */
[----:B------:R-:W-:Y:S01]  /*7f690*/  IMAD.MOV.U32 R7, RZ, RZ, R10 ;  /* 0x000000ffff077224 */ /* 0x000fe200078e000a */
[----:B------:R4:W-:Y:S02]  /*7f6a0*/  STL [R1+0x95c], R11 ;  /* 0x00095c0b01007387 */ /* 0x0009e40000100800 */
[----:B----4-:R-:W-:Y:S02]  /*7f6b0*/  HMMA.16816.F32 R8, R44, R34, R28 ;  /* 0x000000222c08723c */ /* 0x010fe4000000181c */
[----:B------:R-:W-:Y:S04]  /*7f6c0*/  STL.64 [R1+0x6490], R6 ;  /* 0x0064900601007387 */ /* 0x000fe80000100a00 */
[----:B------:R-:W-:-:S15]  /*7f6d0*/  STL.64 [R1+0x6488], R4 ;  /* 0x0064880401007387 */ /* 0x000fde0000100a00 */
[----:B------:R-:W-:-:S02]  /*7f6e0*/  NOP ;  /* 0x0000000000007918 */ /* 0x000fc40000000000 */
[----:B------:R0:W-:Y:S01]  /*7f6f0*/  STL [R1+0x914], R9 ;  /* 0x0009140901007387 */ /* 0x0001e20000100800 */
[----:B------:R-:W-:-:S03]  /*7f700*/  IMAD.MOV.U32 R55, RZ, RZ, R8 ;  /* 0x000000ffff377224 */ /* 0x000fc600078e0008 */
[----:B------:R1:W-:Y:S04]  /*7f710*/  STL.64 [R1+0x918], R10 ;  /* 0x0009180a01007387 */ /* 0x0003e80000100a00 */
[----:B------:R-:W4:Y:S04]  /*7f720*/  LDL.LU R8, [R1+0x8e0] ;  /* 0x0008e00001087983 */ /* 0x000f280000300800 */
[----:B0-----:R-:W4:Y:S04]  /*7f730*/  LDL.LU R9, [R1+0x8e4] ;  /* 0x0008e40001097983 */ /* 0x001f280000300800 */
[----:B-1----:R-:W4:Y:S04]  /*7f740*/  LDL.LU R10, [R1+0x8e8] ;  /* 0x0008e800010a7983 */ /* 0x002f280000300800 */
[----:B------:R-:W4:Y:S04]  /*7f750*/  LDL.LU R11, [R1+0x8ec] ;  /* 0x0008ec00010b7983 */ /* 0x000f280000300800 */
[----:B------:R-:W4:Y:S01]  /*7f760*/  LDL.64 R24, [R1+0x100] ;  /* 0x0001000001187983 */ /* 0x000f220000100a00 */
[----:B--2---:R-:W-:Y:S01]  /*7f770*/  HMMA.16816.F32 R4, R40, R48, R20 ;  /* 0x000000302804723c */ /* 0x004fe20000001814 */
[----:B------:R-:W-:-:S02]  /*7f780*/  IMAD.MOV.U32 R44, RZ, RZ, R2 ;  /* 0x000000ffff2c7224 */ /* 0x000fc400078e0002 */
[----:B------:R-:W2:Y:S01]  /*7f790*/  LDL.LU R28, [R1+0x8d0] ;  /* 0x0008d000011c7983 */ /* 0x000ea20000300800 */
[----:B------:R-:W-:-:S03]  /*7f7a0*/  IMAD.MOV.U32 R45, RZ, RZ, R0 ;  /* 0x000000ffff2d7224 */ /* 0x000fc600078e0000 */
[----:B------:R-:W2:Y:S04]  /*7f7b0*/  LDL.LU R29, [R1+0x8d4] ;  /* 0x0008d400011d7983 */ /* 0x000ea80000300800 */
[----:B------:R-:W2:Y:S04]  /*7f7c0*/  LDL.LU R30, [R1+0x8d8] ;  /* 0x0008d800011e7983 */ /* 0x000ea80000300800 */
[----:B------:R-:W2:Y:S04]  /*7f7d0*/  LDL.LU R31, [R1+0x8dc] ;  /* 0x0008dc00011f7983 */ /* 0x000ea80000300800 */
[----:B------:R-:W2:Y:S04]  /*7f7e0*/  LDL.64 R32, [R1+0xf0] ;  /* 0x0000f00001207983 */ /* 0x000ea80000100a00 */
[----:B------:R-:W-:Y:S01]  /*7f7f0*/  STL [R1+0x5f4c], R55 ;  /* 0x005f4c3701007387 */ /* 0x000fe20000100800 */
[----:B------:R-:W-:-:S03]  /*7f800*/  IMAD.MOV.U32 R54, RZ, RZ, R7 ;  /* 0x000000ffff367224 */ /* 0x000fc600078e0007 */
[----:B------:R-:W-:Y:S04]  /*7f810*/  STL.64 [R1+0x900], R4 ;  /* 0x0009000401007387 */ /* 0x000fe80000100a00 */
[----:B------:R3:W-:Y:S01]  /*7f820*/  STL [R1+0x908], R6 ;  /* 0x0009080601007387 */ /* 0x0007e20000100800 */
[----:B------:R-:W-:Y:S02]  /*7f830*/  IMAD.MOV.U32 R39, RZ, RZ, R48 ;  /* 0x000000ffff277224 */ /* 0x000fe400078e0030 */
[----:B------:R-:W-:-:S05]  /*7f840*/  IMAD.MOV.U32 R38, RZ, RZ, R49 ;  /* 0x000000ffff267224 */ /* 0x000fca00078e0031 */
[----:B------:R-:W-:Y:S04]  /*7f850*/  STL.64 [R1+0x64f0], R38 ;  /* 0x0064f02601007387 */ /* 0x000fe80000100a00 */
[----:B------:R-:W-:Y:S01]  /*7f860*/  STL [R1+0x5f50], R54 ;  /* 0x005f503601007387 */ /* 0x000fe20000100800 */
[----:B---3--:R-:W-:-:S15]  /*7f870*/  HMMA.16816.F32 R4, R40, R44, R56 ;  /* 0x0000002c2804723c */ /* 0x008fde0000001838 */
[----:B------:R-:W-:-:S08]  /*7f880*/  NOP ;  /* 0x0000000000007918 */ /* 0x000fd00000000000 */
[----:B------:R-:W-:Y:S01]  /*7f890*/  STL.64 [R1+0x8f0], R4 ;  /* 0x0008f00401007387 */ /* 0x000fe20000100a00 */
[----:B------:R-:W-:-:S03]  /*7f8a0*/  IMAD.MOV.U32 R55, RZ, RZ, R7 ;  /* 0x000000ffff377224 */ /* 0x000fc600078e0007 */
[----:B------:R-:W-:Y:S04]  /*7f8b0*/  STL [R1+0x8f8], R6 ;  /* 0x0008f80601007387 */ /* 0x000fe80000100800 */
[----:B------:R-:W3:Y:S04]  /*7f8c0*/  LDL.LU R16, [R1+0x8c0] ;  /* 0x0008c00001107983 */ /* 0x000ee80000300800 */
[----:B------:R-:W3:Y:S04]  /*7f8d0*/  LDL.LU R17, [R1+0x8c4] ;  /* 0x0008c40001117983 */ /* 0x000ee80000300800 */
[----:B------:R-:W3:Y:S04]  /*7f8e0*/  LDL.LU R18, [R1+0x8c8] ;  /* 0x0008c80001127983 */ /* 0x000ee80000300800 */
[----:B------:R-:W3:Y:S04]  /*7f8f0*/  LDL.LU R19, [R1+0x8cc] ;  /* 0x0008cc0001137983 */ /* 0x000ee80000300800 */
[----:B------:R-:W3:Y:S04]  /*7f900*/  LDL.64 R20, [R1+0xe0] ;  /* 0x0000e00001147983 */ /* 0x000ee80000100a00 */
[----:B------:R-:W3:Y:S04]  /*7f910*/  LDL.64 R36, [R1+0xc0] ;  /* 0x0000c00001247983 */ /* 0x000ee80000100a00 */
[----:B------:R-:W3:Y:S04]  /*7f920*/  LDL.LU R48, [R1+0x890] ;  /* 0x0008900001307983 */ /* 0x000ee80000300800 */
[----:B------:R-:W3:Y:S04]  /*7f930*/  LDL.LU R49, [R1+0x894] ;  /* 0x0008940001317983 */ /* 0x000ee80000300800 */
[----:B------:R-:W3:Y:S04]  /*7f940*/  LDL.LU R50, [R1+0x898] ;  /* 0x0008980001327983 */ /* 0x000ee80000300800 */
[----:B------:R-:W3:Y:S04]  /*7f950*/  LDL.LU R51, [R1+0x89c] ;  /* 0x00089c0001337983 */ /* 0x000ee80000300800 */
[----:B------:R-:W3:Y:S04]  /*7f960*/  LDL.64 R56, [R1+0xb0] ;  /* 0x0000b00001387983 */ /* 0x000ee80000100a00 */
[----:B------:R0:W-:Y:S04]  /*7f970*/  STL.64 [R1+0x6438], R44 ;  /* 0x0064382c01007387 */ /* 0x0001e80000100a00 */
[----:B0-----:R-:W3:Y:S04]  /*7f980*/  LDL.LU R44, [R1+0x8a0] ;  /* 0x0008a000012c7983 */ /* 0x001ee80000300800 */
[----:B------:R-:W3:Y:S04]  /*7f990*/  LDL.LU R45, [R1+0x8a4] ;  /* 0x0008a400012d7983 */ /* 0x000ee80000300800 */
[----:B------:R-:W3:Y:S04]  /*7f9a0*/  LDL.LU R46, [R1+0x8a8] ;  /* 0x0008a800012e7983 */ /* 0x000ee80000300800 */
[----:B------:R-:W3:Y:S01]  /*7f9b0*/  LDL.LU R47, [R1+0x8ac] ;  /* 0x0008ac00012f7983 */ /* 0x000ee20000300800 */
[----:B----4-:R-:W-:-:S15]  /*7f9c0*/  HMMA.16816.F32 R4, R40, R24, R8 ;  /* 0x000000182804723c */ /* 0x010fde0000001808 */
[----:B------:R-:W-:-:S09]  /*7f9d0*/  NOP ;  /* 0x0000000000007918 */ /* 0x000fd20000000000 */
[----:B------:R-:W-:Y:S01]  /*7f9e0*/  IMAD.MOV.U32 R54, RZ, RZ, R7 ;  /* 0x000000ffff367224 */ /* 0x000fe200078e0007 */
[----:B------:R-:W-:Y:S04]  /*7f9f0*/  STL.64 [R1+0x8e0], R4 ;  /* 0x0008e00401007387 */ /* 0x000fe80000100a00 */
[----:B------:R-:W-:Y:S04]  /*7fa00*/  STL [R1+0x8e8], R6 ;  /* 0x0008e80601007387 */ /* 0x000fe80000100800 */
[----:B------:R-:W-:Y:S04]  /*7fa10*/  STL.64 [R1+0x6500], R54 ;  /* 0x0065003601007387 */ /* 0x000fe80000100a00 */
[----:B------:R0:W-:Y:S02]  /*7fa20*/  STL.64 [R1+0x64f8], R52 ;  /* 0x0064f83401007387 */ /* 0x0001e40000100a00 */
[----:B0-----:R-:W-:-:S02]  /*7fa30*/  IMAD.MOV.U32 R52, RZ, RZ, R3 ;  /* 0x000000ffff347224 */ /* 0x001fc400078e0003 */
[----:B------:R-:W4:Y:S01]  /*7fa40*/  LDL.LU R3, [R1+0x6530] ;  /* 0x0065300001037983 */ /* 0x000f220000300800 */
[----:B--2---:R-:W-:Y:S01]  /*7fa50*/  HMMA.16816.F32 R8, R40, R32, R28 ;  /* 0x000000202808723c */ /* 0x004fe2000000181c */
[----:B------:R-:W-:Y:S01]  /*7fa60*/  MOV R2, R24 ;  /* 0x0000001800027202 */ /* 0x000fe20000000f00 */
[----:B------:R-:W-:-:S04]  /*7fa70*/  IMAD.MOV.U32 R0, RZ, RZ, R25 ;  /* 0x000000ffff007224 */ /* 0x000fc800078e0019 */
[----:B------:R-:W-:Y:S02]  /*7fa80*/  IMAD.MOV.U32 R5, RZ, RZ, R32 ;  /* 0x000000ffff057224 */ /* 0x000fe400078e0020 */
[----:B------:R-:W-:Y:S02]  /*7fa90*/  IMAD.MOV.U32 R4, RZ, RZ, R33 ;  /* 0x000000ffff047224 */ /* 0x000fe400078e0021 */
[----:B------:R-:W-:-:S13]  /*7faa0*/  IMAD.MOV.U32 R31, RZ, RZ, R60 ;  /* 0x000000ffff1f7224 */ /* 0x000fda00078e003c */
[----:B------:R0:W-:Y:S04]  /*7fab0*/  STL.64 [R1+0x8d0], R8 ;  /* 0x0008d00801007387 */ /* 0x0001e80000100a00 */
[----:B------:R1:W-:Y:S04]  /*7fac0*/  STL.64 [R1+0x8d8], R10 ;  /* 0x0008d80a01007387 */ /* 0x0003e80000100a00 */
[----:B0-----:R-:W2:Y:S04]  /*7fad0*/  LDL.LU R8, [R1+0x880] ;  /* 0x0008800001087983 */ /* 0x001ea80000300800 */
[----:B------:R-:W2:Y:S04]  /*7fae0*/  LDL.LU R9, [R1+0x884] ;  /* 0x0008840001097983 */ /* 0x000ea80000300800 */
[----:B-1----:R-:W2:Y:S04]  /*7faf0*/  LDL.LU R10, [R1+0x888] ;  /* 0x00088800010a7983 */ /* 0x002ea80000300800 */
[----:B------:R-:W2:Y:S04]  /*7fb00*/  LDL.LU R11, [R1+0x88c] ;  /* 0x00088c00010b7983 */ /* 0x000ea80000300800 */
[----:B------:R-:W2:Y:S04]  /*7fb10*/  LDL.64 R24, [R1+0xa0] ;  /* 0x0000a00001187983 */ /* 0x000ea80000100a00 */
[----:B------:R-:W2:Y:S04]  /*7fb20*/  LDL.LU R28, [R1+0x870] ;  /* 0x00087000011c7983 */ /* 0x000ea80000300800 */
[----:B------:R-:W2:Y:S01]  /*7fb30*/  LDL.LU R29, [R1+0x874] ;  /* 0x00087400011d7983 */ /* 0x000ea20000300800 */
[----:B---3--:R-:W-:Y:S06]  /*7fb40*/  HMMA.16816.F32 R16, R40, R20, R16 ;  /* 0x000000142810723c */ /* 0x008fec0000001810 */
[----:B------:R-:W-:-:S02]  /*7fb50*/  IMAD.MOV.U32 R7, RZ, RZ, R20 ;  /* 0x000000ffff077224 */ /* 0x000fc400078e0014 */
[----:B------:R-:W-:Y:S02]  /*7fb60*/  IMAD.MOV.U32 R6, RZ, RZ, R21 ;  /* 0x000000ffff067224 */ /* 0x000fe400078e0015 */
[----:B----4-:R-:W-:Y:S02]  /*7fb70*/  IMAD.MOV.U32 R30, RZ, RZ, R3 ;  /* 0x000000ffff1e7224 */ /* 0x010fe400078e0003 */
[----:B------:R-:W3:Y:S04]  /*7fb80*/  LDL.LU R3, [R1+0x652c] ;  /* 0x00652c0001037983 */ /* 0x000ee80000300800 */
[----:B------:R-:W4:Y:S04]  /*7fb90*/  LDL.LU R60, [R1+0x6528] ;  /* 0x00652800013c7983 */ /* 0x000f280000300800 */
[----:B------:R-:W2:Y:S04]  /*7fba0*/  LDL.64 R32, [R1+0x90] ;  /* 0x0000900001207983 */ /* 0x000ea80000100a00 */
[----:B------:R0:W-:Y:S04]  /*7fbb0*/  STL.64 [R1+0x8c0], R16 ;  /* 0x0008c01001007387 */ /* 0x0001e80000100a00 */
[----:B------:R-:W-:Y:S04]  /*7fbc0*/  STL.64 [R1+0x8c8], R18 ;  /* 0x0008c81201007387 */ /* 0x000fe80000100a00 */
[----:B0-----:R-:W2:Y:S04]  /*7fbd0*/  LDL.LU.64 R16, [R1+0x6520] ;  /* 0x0065200001107983 */ /* 0x001ea80000300a00 */
[----:B------:R-:W2:Y:S04]  /*7fbe0*/  LDL.LU.64 R20, [R1+0x6518] ;  /* 0x0065180001147983 */ /* 0x000ea80000300a00 */
[----:B------:R-:W-:Y:S04]  /*7fbf0*/  STL.64 [R1+0x6510], R6 ;  /* 0x0065100601007387 */ /* 0x000fe80000100a00 */
[----:B------:R0:W-:Y:S04]  /*7fc00*/  STL.64 [R1+0x6508], R4 ;  /* 0x0065080401007387 */ /* 0x0001e80000100a00 */
[----:B0-----:R-:W2:Y:S04]  /*7fc10*/  LDL.LU R4, [R1+0x8b0] ;  /* 0x0008b00001047983 */ /* 0x001ea80000300800 */
[----:B------:R-:W2:Y:S01]  /*7fc20*/  LDL.LU R5, [R1+0x8b4] ;  /* 0x0008b40001057983 */ /* 0x000ea20000300800 */
[----:B------:R-:W-:-:S02]  /*7fc30*/  IMAD.MOV.U32 R53, RZ, RZ, R61 ;  /* 0x000000ffff357224 */ /* 0x000fc400078e003d */
[----:B------:R-:W-:Y:S02]  /*7fc40*/  IMAD.MOV.U32 R14, RZ, RZ, R37 ;  /* 0x000000ffff0e7224 */ /* 0x000fe400078e0025 */
[----:B------:R-:W-:Y:S02]  /*7fc50*/  IMAD.MOV.U32 R15, RZ, RZ, R36 ;  /* 0x000000ffff0f7224 */ /* 0x000fe400078e0024 */
[----:B------:R-:W-:Y:S02]  /*7fc60*/  IMAD.MOV.U32 R22, RZ, RZ, R56 ;  /* 0x000000ffff167224 */ /* 0x000fe400078e0038 */
[----:B------:R-:W-:Y:S02]  /*7fc70*/  IMAD.MOV.U32 R18, RZ, RZ, R57 ;  /* 0x000000ffff127224 */ /* 0x000fe400078e0039 */
[----:B---3--:R-:W-:Y:S02]  /*7fc80*/  IMAD.MOV.U32 R7, RZ, RZ, R3 ;  /* 0x000000ffff077224 */ /* 0x008fe400078e0003 */
[----:B----4-:R-:W-:-:S07]  /*7fc90*/  IMAD.MOV.U32 R6, RZ, RZ, R60 ;  /* 0x000000ffff067224 */ /* 0x010fce00078e003c */
[C---:B--2---:R-:W-:Y:S06]  /*7fca0*/  HMMA.16816.F32 R52, R40.reuse, R52, R4 ;  /* 0x000000342834723c */ /* 0x044fec0000001804 */
[----:B------:R-:W-:-:S15]  /*7fcb0*/  HMMA.16816.F32 R4, R40, R36, R44 ;  /* 0x000000242804723c */ /* 0x000fde000000182c */
[----:B------:R-:W-:-:S02]  /*7fcc0*/  NOP ;  /* 0x0000000000007918 */ /* 0x000fc40000000000 */
[----:B------:R-:W-:Y:S04]  /*7fcd0*/  STL.64 [R1+0x8b0], R52 ;  /* 0x0008b03401007387 */ /* 0x000fe80000100a00 */
[----:B------:R-:W-:Y:S03]  /*7fce0*/  STL.64 [R1+0x8b8], R54 ;  /* 0x0008b83601007387 */ /* 0x000fe60000100a00 */
[----:B------:R-:W-:Y:S01]  /*7fcf0*/  IMAD.MOV.U32 R19, RZ, RZ, R7 ;  /* 0x000000ffff137224 */ /* 0x000fe200078e0007 */
[----:B------:R-:W-:Y:S04]  /*7fd00*/  STL.64 [R1+0x8a0], R4 ;  /* 0x0008a00401007387 */ /* 0x000fe80000100a00 */
[----:B------:R0:W-:Y:S02]  /*7fd10*/  STL [R1+0x8a8], R6 ;  /* 0x0008a80601007387 */ /* 0x0001e40000100800 */
[----:B0-----:R-:W-:Y:S02]  /*7fd20*/  HMMA.16816.F32 R4, R40, R56, R48 ;  /* 0x000000382804723c */ /* 0x001fe40000001830 */
[----:B------:R-:W-:Y:S04]  /*7fd30*/  STL [R1+0x63e4], R14 ;  /* 0x0063e40e01007387 */ /* 0x000fe80000100800 */
[----:B------:R-:W-:Y:S04]  /*7fd40*/  STL [R1+0x63e0], R15 ;  /* 0x0063e00f01007387 */ /* 0x000fe80000100800 */
[----:B------:R-:W-:-:S13]  /*7fd50*/  STL [R1+0x5f08], R19 ;  /* 0x005f081301007387 */ /* 0x000fda0000100800 */
[----:B------:R0:W-:Y:S04]  /*7fd60*/  STL.64 [R1+0x890], R4 ;  /* 0x0008900401007387 */ /* 0x0001e80000100a00 */
[----:B------:R-:W2:Y:S04]  /*7fd70*/  LDL.LU R48, [R1+0x860] ;  /* 0x0008600001307983 */ /* 0x000ea80000300800 */
[----:B------:R-:W2:Y:S04]  /*7fd80*/  LDL.LU R49, [R1+0x864] ;  /* 0x0008640001317983 */ /* 0x000ea80000300800 */
[----:B------:R-:W2:Y:S04]  /*7fd90*/  LDL.LU R50, [R1+0x868] ;  /* 0x0008680001327983 */ /* 0x000ea80000300800 */
[----:B------:R-:W2:Y:S04]  /*7fda0*/  LDL.LU R51, [R1+0x86c] ;  /* 0x00086c0001337983 */ /* 0x000ea80000300800 */
[----:B------:R-:W2:Y:S01]  /*7fdb0*/  LDL.64 R56, [R1+0x80] ;  /* 0x0000800001387983 */ /* 0x000ea20000100a00 */
[----:B------:R-:W-:Y:S01]  /*7fdc0*/  MOV R60, R6 ;  /* 0x00000006003c7202 */ /* 0x000fe20000000f00 */
[----:B------:R-:W-:-:S02]  /*7fdd0*/  IMAD.MOV.U32 R3, RZ, RZ, R7 ;  /* 0x000000ffff037224 */ /* 0x000fc400078e0007 */
[C---:B0-----:R-:W-:Y:S06]  /*7fde0*/  HMMA.16816.F32 R4, R40.reuse, R24, R8 ;  /* 0x000000182804723c */ /* 0x041fec0000001808 */
[----:B------:R-:W-:Y:S01]  /*7fdf0*/  IMAD.MOV.U32 R23, RZ, RZ, R25 ;  /* 0x000000ffff177224 */ /* 0x000fe200078e0019 */
[----:B------:R-:W-:Y:S04]  /*7fe00*/  STL [R1+0x63dc], R18 ;  /* 0x0063dc1201007387 */ /* 0x000fe80000100800 */
[----:B------:R-:W-:Y:S04]  /*7fe10*/  STL [R1+0x63d8], R22 ;  /* 0x0063d81601007387 */ /* 0x000fe80000100800 */
[----:B------:R-:W-:Y:S04]  /*7fe20*/  STL [R1+0x5f04], R3 ;  /* 0x005f040301007387 */ /* 0x000fe80000100800 */
[----:B------:R-:W-:Y:S04]  /*7fe30*/  STL [R1+0x5f00], R60 ;  /* 0x005f003c01007387 */ /* 0x000fe80000100800 */
[----:B------:R-:W-:Y:S04]  /*7fe40*/  STL [R1+0x63e8], R23 ;  /* 0x0063e81701007387 */ /* 0x000fe80000100800 */
[----:B------:R-:W-:Y:S04]  /*7fe50*/  STL.64 [R1+0x880], R4 ;  /* 0x0008800401007387 */ /* 0x000fe80000100a00 */
[----:B------:R0:W-:Y:S02]  /*7fe60*/  STL.64 [R1+0x888], R6 ;  /* 0x0008880601007387 */ /* 0x0001e40000100a00 */
[----:B0-----:R-:W-:-:S15]  /*7fe70*/  HMMA.16816.F32 R4, R40, R32, R28 ;  /* 0x000000202804723c */ /* 0x001fde000000181c */
[----:B------:R-:W-:-:S08]  /*7fe80*/  NOP ;  /* 0x0000000000007918 */ /* 0x000fd00000000000 */
[----:B------:R0:W-:Y:S01]  /*7fe90*/  STL.64 [R1+0x870], R4 ;  /* 0x0008700401007387 */ /* 0x0001e20000100a00 */
[----:B------:R-:W-:-:S03]  /*7fea0*/  IMAD.MOV.U32 R19, RZ, RZ, R7 ;  /* 0x000000ffff137224 */ /* 0x000fc600078e0007 */
[----:B------:R1:W-:Y:S04]  /*7feb0*/  STL [R1+0x878], R6 ;  /* 0x0008780601007387 */ /* 0x0003e80000100800 */
[----:B0-----:R-:W3:Y:S04]  /*7fec0*/  LDL.LU R4, [R1+0x850] ;  /* 0x0008500001047983 */ /* 0x001ee80000300800 */
[----:B------:R-:W3:Y:S04]  /*7fed0*/  LDL.LU R5, [R1+0x854] ;  /* 0x0008540001057983 */ /* 0x000ee80000300800 */
[----:B-1----:R-:W3:Y:S04]  /*7fee0*/  LDL.LU R6, [R1+0x858] ;  /* 0x0008580001067983 */ /* 0x002ee80000300800 */
[----:B------:R-:W3:Y:S04]  /*7fef0*/  LDL.LU R7, [R1+0x85c] ;  /* 0x00085c0001077983 */ /* 0x000ee80000300800 */
[----:B------:R-:W3:Y:S04]  /*7ff00*/  LDL.64 R52, [R1+0x70] ;  /* 0x0000700001347983 */ /* 0x000ee80000100a00 */
        /* <DEDUP_REMOVED lines=9> */
[----:B------:R-:W4:Y:S01]  /*7ffa0*/  LDL.64 R24, [R1+0x50] ;  /* 0x0000500001187983 */ /* 0x000f220000100a00 */
[----:B------:R-:W-:-:S03]  /*7ffb0*/  IMAD.MOV.U32 R18, RZ, RZ, R32 ;  /* 0x000000ffff127224 */ /* 0x000fc600078e0020 */
[----:B------:R-:W4:Y:S01]  /*7ffc0*/  LDL.LU R28, [R1+0x820] ;  /* 0x00082000011c7983 */ /* 0x000f220000300800 */
[----:B------:R-:W-:-:S03]  /*7ffd0*/  IMAD.MOV.U32 R22, RZ, RZ, R33 ;  /* 0x000000ffff167224 */ /* 0x000fc600078e0021 */
[----:B------:R-:W4:Y:S04]  /*7ffe0*/  LDL.LU R29, [R1+0x824] ;  /* 0x00082400011d7983 */ /* 0x000f280000300800 */
[----:B------:R-:W4:Y:S04]  /*7fff0*/  LDL.LU R30, [R1+0x828] ;  /* 0x00082800011e7983 */ /* 0x000f280000300800 */
[----:B------:R-:W4:Y:S04]  /*80000*/  LDL.LU R31, [R1+0x82c] ;  /* 0x00082c00011f7983 */ /* 0x000f280000300800 */
[----:B------:R-:W4:Y:S04]  /*80010*/  LDL.64 R32, [R1+0x40] ;  /* 0x0000400001207983 */ /* 0x000f280000100a00 */
[----:B------:R-:W-:Y:S04]  /*80020*/  STL [R1+0x63f0], R22 ;  /* 0x0063f01601007387 */ /* 0x000fe80000100800 */
[----:B------:R-:W-:Y:S04]  /*80030*/  STL [R1+0x63ec], R18 ;  /* 0x0063ec1201007387 */ /* 0x000fe80000100800 */
[----:B------:R-:W-:Y:S01]  /*80040*/  STL [R1+0x5f0c], R19 ;  /* 0x005f0c1301007387 */ /* 0x000fe20000100800 */
[----:B--2---:R-:W-:Y:S06]  /*80050*/  HMMA.16816.F32 R48, R40, R56, R48 ;  /* 0x000000382830723c */ /* 0x004fec0000001830 */
[----:B------:R-:W-:-:S02]  /*80060*/  IMAD.MOV.U32 R14, RZ, RZ, R56 ;  /* 0x000000ffff0e7224 */ /* 0x000fc400078e0038 */
[----:B------:R-:W-:-:S15]  /*80070*/  IMAD.MOV.U32 R15, RZ, RZ, R57 ;  /* 0x000000ffff0f7224 */ /* 0x000fde00078e0039 */
[----:B------:R0:W-:Y:S01]  /*80080*/  STL.64 [R1+0x868], R50 ;  /* 0x0008683201007387 */ /* 0x0001e20000100a00 */
[----:B------:R-:W-:Y:S02]  /*80090*/  IMAD.MOV.U32 R3, RZ, RZ, R48 ;  /* 0x000000ffff037224 */ /* 0x000fe400078e0030 */
[----:B------:R-:W-:Y:S01]  /*800a0*/  IMAD.MOV.U32 R60, RZ, RZ, R49 ;  /* 0x000000ffff3c7224 */ /* 0x000fe200078e0031 */
[----:B------:R-:W2:Y:S04]  /*800b0*/  LDL.LU R48, [R1+0x810] ;  /* 0x0008100001307983 */ /* 0x000ea80000300800 */
[----:B------:R-:W2:Y:S04]  /*800c0*/  LDL.LU R49, [R1+0x814] ;  /* 0x0008140001317983 */ /* 0x000ea80000300800 */
[----:B0-----:R-:W2:Y:S04]  /*800d0*/  LDL.LU R50, [R1+0x818] ;  /* 0x0008180001327983 */ /* 0x001ea80000300800 */
[----:B------:R-:W2:Y:S04]  /*800e0*/  LDL.LU R51, [R1+0x81c] ;  /* 0x00081c0001337983 */ /* 0x000ea80000300800 */
[----:B------:R-:W2:Y:S04]  /*800f0*/  LDL.64 R56, [R1+0x30] ;  /* 0x0000300001387983 */ /* 0x000ea80000100a00 */
[----:B------:R-:W-:Y:S04]  /*80100*/  STL [R1+0x63f8], R15 ;  /* 0x0063f80f01007387 */ /* 0x000fe80000100800 */
[----:B------:R-:W-:Y:S04]  /*80110*/  STL [R1+0x63f4], R14 ;  /* 0x0063f40e01007387 */ /* 0x000fe80000100800 */
[----:B------:R-:W-:Y:S04]  /*80120*/  STL [R1+0x610c], R60 ;  /* 0x00610c3c01007387 */ /* 0x000fe80000100800 */
[----:B------:R-:W-:Y:S01]  /*80130*/  STL [R1+0x5f10], R3 ;  /* 0x005f100301007387 */ /* 0x000fe20000100800 */
[----:B---3--:R-:W-:Y:S06]  /*80140*/  HMMA.16816.F32 R4, R40, R52, R4 ;  /* 0x000000342804723c */ /* 0x008fec0000001804 */
[----:B------:R-:W-:-:S02]  /*80150*/  IMAD.MOV.U32 R23, RZ, RZ, R53 ;  /* 0x000000ffff177224 */ /* 0x000fc400078e0035 */
[----:B------:R-:W-:Y:S01]  /*80160*/  IMAD.MOV.U32 R18, RZ, RZ, R52 ;  /* 0x000000ffff127224 */ /* 0x000fe200078e0034 */
[----:B----4-:R-:W-:-:S14]  /*80170*/  HMMA.16816.F32 R44, R40, R36, R44 ;  /* 0x00000024282c723c */ /* 0x010fdc000000182c */
[----:B------:R-:W-:Y:S04]  /*80180*/  STL.64 [R1+0x850], R4 ;  /* 0x0008500401007387 */ /* 0x000fe80000100a00 */
[----:B------:R0:W-:Y:S04]  /*80190*/  STL.64 [R1+0x858], R6 ;  /* 0x0008580601007387 */ /* 0x0001e80000100a00 */
[----:B0-----:R-:W3:Y:S01]  /*801a0*/  LDL.LU.64 R6, [R1+0x6510] ;  /* 0x0065100001067983 */ /* 0x001ee20000300a00 */
[----:B------:R-:W-:Y:S03]  /*801b0*/  HMMA.16816.F32 R8, R40, R24, R8 ;  /* 0x000000182808723c */ /* 0x000fe60000001808 */
[----:B------:R-:W4:Y:S03]  /*801c0*/  LDL.LU.64 R4, [R1+0x6508] ;  /* 0x0065080001047983 */ /* 0x000f260000300a00 */
[----:B------:R-:W-:Y:S01]  /*801d0*/  IMAD.MOV.U32 R15, RZ, RZ, R25 ;  /* 0x000000ffff0f7224 */ /* 0x000fe200078e0019 */
[----:B------:R-:W-:Y:S04]  /*801e0*/  STL [R1+0x6400], R23 ;  /* 0x0064001701007387 */ /* 0x000fe80000100800 */
[----:B------:R0:W-:Y:S01]  /*801f0*/  STL [R1+0x63fc], R18 ;  /* 0x0063fc1201007387 */ /* 0x0001e20000100800 */
[----:B------:R-:W-:-:S02]  /*80200*/  IMAD.MOV.U32 R22, RZ, RZ, R37 ;  /* 0x000000ffff167224 */ /* 0x000fc400078e0025 */
[----:B0-----:R-:W-:Y:S02]  /*80210*/  IMAD.MOV.U32 R18, RZ, RZ, R24 ;  /* 0x000000ffff127224 */ /* 0x001fe400078e0018 */
[----:B------:R-:W-:Y:S01]  /*80220*/  HMMA.16816.F32 R24, R40, R32, R28 ;  /* 0x000000202818723c */ /* 0x000fe2000000181c */
[----:B------:R-:W-:Y:S01]  /*80230*/  IMAD.MOV.U32 R14, RZ, RZ, R36 ;  /* 0x000000ffff0e7224 */ /* 0x000fe200078e0024 */
[----:B------:R-:W-:Y:S04]  /*80240*/  STL.64 [R1+0x840], R44 ;  /* 0x0008402c01007387 */ /* 0x000fe80000100a00 */
[----:B------:R-:W-:Y:S04]  /*80250*/  STL.64 [R1+0x848], R46 ;  /* 0x0008482e01007387 */ /* 0x000fe80000100a00 */
[----:B------:R-:W-:Y:S04]  /*80260*/  STL [R1+0x6408], R22 ;  /* 0x0064081601007387 */ /* 0x000fe80000100800 */
[----:B------:R-:W-:Y:S04]  /*80270*/  STL [R1+0x6404], R14 ;  /* 0x0064040e01007387 */ /* 0x000fe80000100800 */
[----:B------:R0:W-:Y:S04]  /*80280*/  STL.64 [R1+0x830], R8 ;  /* 0x0008300801007387 */ /* 0x0001e80000100a00 */
[----:B------:R-:W-:Y:S04]  /*80290*/  STL.64 [R1+0x838], R10 ;  /* 0x0008380a01007387 */ /* 0x000fe80000100a00 */
[----:B------:R-:W3:Y:S04]  /*802a0*/  LDL.LU R52, [R1+0x800] ;  /* 0x0008000001347983 */ /* 0x000ee80000300800 */
[----:B------:R-:W3:Y:S04]  /*802b0*/  LDL.LU R53, [R1+0x804] ;  /* 0x0008040001357983 */ /* 0x000ee80000300800 */
[----:B------:R-:W3:Y:S04]  /*802c0*/  LDL.LU R54, [R1+0x808] ;  /* 0x0008080001367983 */ /* 0x000ee80000300800 */
[----:B------:R-:W3:Y:S04]  /*802d0*/  LDL.LU R55, [R1+0x80c] ;  /* 0x00080c0001377983 */ /* 0x000ee80000300800 */
[----:B0-----:R-:W3:Y:S04]  /*802e0*/  LDL.64 R8, [R1+0x20] ;  /* 0x0000200001087983 */ /* 0x001ee80000100a00 */
[----:B------:R-:W-:Y:S04]  /*802f0*/  STL [R1+0x6410], R15 ;  /* 0x0064100f01007387 */ /* 0x000fe80000100800 */
[----:B------:R-:W-:Y:S04]  /*80300*/  STL [R1+0x640c], R18 ;  /* 0x00640c1201007387 */ /* 0x000fe80000100800 */
[----:B------:R0:W-:Y:S04]  /*80310*/  STL.64 [R1+0x820], R24 ;  /* 0x0008201801007387 */ /* 0x0001e80000100a00 */
[----:B------:R-:W-:Y:S04]  /*80320*/  STL.64 [R1+0x828], R26 ;  /* 0x0008281a01007387 */ /* 0x000fe80000100a00 */
[----:B------:R-:W4:Y:S01]  /*80330*/  LDL.LU R36, [R1+0x7f0] ;  /* 0x0007f00001247983 */ /* 0x000f220000300800 */
[----:B------:R-:W-:-:S03]  /*80340*/  IMAD.MOV.U32 R14, RZ, RZ, R32 ;  /* 0x000000ffff0e7224 */ /* 0x000fc600078e0020 */
[----:B------:R-:W4:Y:S01]  /*80350*/  LDL.LU R37, [R1+0x7f4] ;  /* 0x0007f40001257983 */ /* 0x000f220000300800 */
[----:B------:R-:W-:-:S03]  /*80360*/  IMAD.MOV.U32 R23, RZ, RZ, R33 ;  /* 0x000000ffff177224 */ /* 0x000fc600078e0021 */
[----:B------:R-:W4:Y:S04]  /*80370*/  LDL.LU R38, [R1+0x7f8] ;  /* 0x0007f80001267983 */ /* 0x000f280000300800 */
[----:B------:R-:W4:Y:S04]  /*80380*/  LDL.LU R39, [R1+0x7fc] ;  /* 0x0007fc0001277983 */ /* 0x000f280000300800 */
[----:B0-----:R-:W4:Y:S04]  /*80390*/  LDL.64 R24, [R1+0x10] ;  /* 0x0000100001187983 */ /* 0x001f280000100a00 */
[----:B------:R-:W-:Y:S04]  /*803a0*/  STL [R1+0x6418], R14 ;  /* 0x0064180e01007387 */ /* 0x000fe80000100800 */
[----:B------:R-:W-:Y:S01]  /*803b0*/  STL [R1+0x6414], R23 ;  /* 0x0064141701007387 */ /* 0x000fe20000100800 */
[----:B--2---:R-:W-:Y:S06]  /*803c0*/  HMMA.16816.F32 R28, R40, R56, R48 ;  /* 0x00000038281c723c */ /* 0x004fec0000001830 */
[----:B------:R-:W-:Y:S01]  /*803d0*/  MOV R18, R56 ;  /* 0x0000003800127202 */ /* 0x000fe20000000f00 */
[----:B------:R-:W-:-:S15]  /*803e0*/  IMAD.MOV.U32 R22, RZ, RZ, R57 ;  /* 0x000000ffff167224 */ /* 0x000fde00078e0039 */
[----:B------:R-:W-:-:S01]  /*803f0*/  NOP ;  /* 0x0000000000007918 */ /* 0x000fc20000000000 */
[----:B------:R0:W-:Y:S04]  /*80400*/  STL.64 [R1+0x810], R28 ;  /* 0x0008101c01007387 */ /* 0x0001e80000100a00 */
[----:B------:R1:W-:Y:S04]  /*80410*/  STL.64 [R1+0x818], R30 ;  /* 0x0008181e01007387 */ /* 0x0003e80000100a00 */
[----:B------:R-:W2:Y:S04]  /*80420*/  LDL.LU R48, [R1+0x7c0] ;  /* 0x0007c00001307983 */ /* 0x000ea80000300800 */
[----:B------:R-:W2:Y:S04]  /*80430*/  LDL.LU R49, [R1+0x7c4] ;  /* 0x0007c40001317983 */ /* 0x000ea80000300800 */
[----:B------:R-:W2:Y:S04]  /*80440*/  LDL.LU R50, [R1+0x7c8] ;  /* 0x0007c80001327983 */ /* 0x000ea80000300800 */
[----:B------:R-:W2:Y:S04]  /*80450*/  LDL.LU R51, [R1+0x7cc] ;  /* 0x0007cc0001337983 */ /* 0x000ea80000300800 */
[----:B0-----:R-:W2:Y:S04]  /*80460*/  LDL.LU R28, [R1+0x7e0] ;  /* 0x0007e000011c7983 */ /* 0x001ea80000300800 */
[----:B------:R-:W2:Y:S04]  /*80470*/  LDL.LU R29, [R1+0x7e4] ;  /* 0x0007e400011d7983 */ /* 0x000ea80000300800 */
[----:B-1----:R-:W2:Y:S04]  /*80480*/  LDL.LU R30, [R1+0x7e8] ;  /* 0x0007e800011e7983 */ /* 0x002ea80000300800 */
[----:B------:R-:W2:Y:S04]  /*80490*/  LDL.LU R31, [R1+0x7ec] ;  /* 0x0007ec00011f7983 */ /* 0x000ea80000300800 */
[----:B------:R-:W2:Y:S04]  /*804a0*/  LDL.64 R56, [R1] ;  /* 0x0000000001387983 */ /* 0x000ea80000100a00 */
        /* <DEDUP_REMOVED lines=8> */
[----:B------:R-:W-:Y:S04]  /*80530*/  STL [R1+0x6420], R22 ;  /* 0x0064201601007387 */ /* 0x000fe80000100800 */
[----:B------:R0:W-:Y:S01]  /*80540*/  STL [R1+0x641c], R18 ;  /* 0x00641c1201007387 */ /* 0x0001e20000100800 */
[----:B---3--:R-:W-:Y:S06]  /*80550*/  HMMA.16816.F32 R52, R40, R8, R52 ;  /* 0x000000082834723c */ /* 0x008fec0000001834 */
[----:B------:R-:W-:-:S02]  /*80560*/  IMAD.MOV.U32 R23, RZ, RZ, R8 ;  /* 0x000000ffff177224 */ /* 0x000fc400078e0008 */
[----:B------:R-:W-:Y:S01]  /*80570*/  IMAD.MOV.U32 R15, RZ, RZ, R9 ;  /* 0x000000ffff0f7224 */ /* 0x000fe200078e0009 */
[----:B----4-:R-:W-:-:S14]  /*80580*/  HMMA.16816.F32 R36, R40, R24, R36 ;  /* 0x000000182824723c */ /* 0x010fdc0000001824 */
[----:B------:R-:W-:Y:S04]  /*80590*/  STL.64 [R1+0x800], R52 ;  /* 0x0008003401007387 */ /* 0x000fe80000100a00 */
[----:B------:R1:W-:Y:S01]  /*805a0*/  STL.64 [R1+0x808], R54 ;  /* 0x0008083601007387 */ /* 0x0003e20000100a00 */
[----:B0-----:R-:W-:-:S03]  /*805b0*/  IMAD.MOV.U32 R18, RZ, RZ, R24 ;  /* 0x000000ffff127224 */ /* 0x001fc600078e0018 */
[----:B-1----:R-:W3:Y:S04]  /*805c0*/  LDL.LU.64 R54, [R1+0x6500] ;  /* 0x0065000001367983 */ /* 0x002ee80000300a00 */
[----:B------:R-:W4:Y:S04]  /*805d0*/  LDL.LU.64 R52, [R1+0x64f8] ;  /* 0x0064f80001347983 */ /* 0x000f280000300a00 */
[----:B------:R-:W3:Y:S04]  /*805e0*/  LDL.LU R8, [R1+0x780] ;  /* 0x0007800001087983 */ /* 0x000ee80000300800 */
[----:B------:R-:W3:Y:S04]  /*805f0*/  LDL.LU R9, [R1+0x784] ;  /* 0x0007840001097983 */ /* 0x000ee80000300800 */
[----:B------:R-:W3:Y:S04]  /*80600*/  LDL.LU R10, [R1+0x788] ;  /* 0x00078800010a7983 */ /* 0x000ee80000300800 */
[----:B------:R-:W3:Y:S04]  /*80610*/  LDL.LU R11, [R1+0x78c] ;  /* 0x00078c00010b7983 */ /* 0x000ee80000300800 */
[----:B------:R-:W-:Y:S01]  /*80620*/  STL [R1+0x6424], R23 ;  /* 0x0064241701007387 */ /* 0x000fe20000100800 */
[----:B------:R-:W-:-:S03]  /*80630*/  IMAD.MOV.U32 R14, RZ, RZ, R25 ;  /* 0x000000ffff0e7224 */ /* 0x000fc600078e0019 */
[----:B------:R-:W-:Y:S04]  /*80640*/  STL.64 [R1+0x7f0], R36 ;  /* 0x0007f02401007387 */ /* 0x000fe80000100a00 */
[----:B------:R0:W-:Y:S04]  /*80650*/  STL.64 [R1+0x7f8], R38 ;  /* 0x0007f82601007387 */ /* 0x0001e80000100a00 */
[----:B0-----:R-:W3:Y:S04]  /*80660*/  LDL.LU.64 R38, [R1+0x64f0] ;  /* 0x0064f00001267983 */ /* 0x001ee80000300a00 */
[----:B------:R-:W3:Y:S04]  /*80670*/  LDL.LU.64 R26, [R1+0x64e8] ;  /* 0x0064e800011a7983 */ /* 0x000ee80000300a00 */
[----:B------:R-:W3:Y:S04]  /*80680*/  LDL.LU.64 R24, [R1+0x64e0] ;  /* 0x0064e00001187983 */ /* 0x000ee80000300a00 */
[----:B------:R-:W-:Y:S04]  /*80690*/  STL [R1+0x64b8], R18 ;  /* 0x0064b81201007387 */ /* 0x000fe80000100800 */
[----:B------:R0:W-:Y:S04]  /*806a0*/  STL.64 [R1+0x64b0], R16 ;  /* 0x0064b01001007387 */ /* 0x0001e80000100a00 */
[----:B0-----:R-:W3:Y:S04]  /*806b0*/  LDL.LU R16, [R1+0x7a0] ;  /* 0x0007a00001107983 */ /* 0x001ee80000300800 */
[----:B------:R-:W3:Y:S04]  /*806c0*/  LDL.LU R17, [R1+0x7a4] ;  /* 0x0007a40001117983 */ /* 0x000ee80000300800 */
[----:B------:R-:W3:Y:S04]  /*806d0*/  LDL.LU R18, [R1+0x7a8] ;  /* 0x0007a80001127983 */ /* 0x000ee80000300800 */
[----:B------:R-:W3:Y:S04]  /*806e0*/  LDL.LU R19, [R1+0x7ac] ;  /* 0x0007ac0001137983 */ /* 0x000ee80000300800 */
[----:B------:R-:W-:Y:S04]  /*806f0*/  STL.64 [R1+0x64a8], R14 ;  /* 0x0064a80e01007387 */ /* 0x000fe80000100a00 */
[----:B------:R0:W-:Y:S04]  /*80700*/  STL.64 [R1+0x64a0], R12 ;  /* 0x0064a00c01007387 */ /* 0x0001e80000100a00 */
[----:B0-----:R-:W3:Y:S04]  /*80710*/  LDL.LU R12, [R1+0x7b0] ;  /* 0x0007b000010c7983 */ /* 0x001ee80000300800 */
[----:B------:R-:W3:Y:S04]  /*80720*/  LDL.LU R13, [R1+0x7b4] ;  /* 0x0007b400010d7983 */ /* 0x000ee80000300800 */
[----:B------:R-:W3:Y:S04]  /*80730*/  LDL.LU R14, [R1+0x7b8] ;  /* 0x0007b800010e7983 */ /* 0x000ee80000300800 */
[----:B------:R-:W3:Y:S01]  /*80740*/  LDL.LU R15, [R1+0x7bc] ;  /* 0x0007bc00010f7983 */ /* 0x000ee20000300800 */
[----:B--2---:R-:W-:Y:S06]  /*80750*/  HMMA.16816.F32 R28, R40, R56, R28 ;  /* 0x00000038281c723c */ /* 0x004fec000000181c */
[----:B------:R-:W-:-:S02]  /*80760*/  IMAD.MOV.U32 R23, RZ, RZ, R56 ;  /* 0x000000ffff177224 */ /* 0x000fc400078e0038 */
[----:B------:R-:W-:-:S15]  /*80770*/  IMAD.MOV.U32 R22, RZ, RZ, R57 ;  /* 0x000000ffff167224 */ /* 0x000fde00078e0039 */
[----:B------:R0:W-:Y:S04]  /*80780*/  STL.64 [R1+0x7e0], R28 ;  /* 0x0007e01c01007387 */ /* 0x0001e80000100a00 */
[----:B------:R-:W-:Y:S04]  /*80790*/  STL.64 [R1+0x7e8], R30 ;  /* 0x0007e81e01007387 */ /* 0x000fe80000100a00 */
[----:B0-----:R-:W2:Y:S04]  /*807a0*/  LDL.LU.64 R28, [R1+0x64d8] ;  /* 0x0064d800011c7983 */ /* 0x001ea80000300a00 */
[----:B------:R-:W3:Y:S01]  /*807b0*/  LDL.LU.64 R56, [R1+0x64d0] ;  /* 0x0064d00001387983 */ /* 0x000ee20000300a00 */
[C---:B----4-:R-:W-:Y:S06]  /*807c0*/  HMMA.16816.F32 R48, R40.reuse, R52, R48 ;  /* 0x000000342830723c */ /* 0x050fec0000001830 */
[----:B---3--:R-:W-:-:S15]  /*807d0*/  HMMA.16816.F32 R32, R40, R56, R32 ;  /* 0x000000382820723c */ /* 0x008fde0000001820 */
[----:B------:R-:W-:-:S08]  /*807e0*/  NOP ;  /* 0x0000000000007918 */ /* 0x000fd00000000000 */
[----:B------:R0:W-:Y:S04]  /*807f0*/  STL.64 [R1+0x7d0], R32 ;  /* 0x0007d02001007387 */ /* 0x0001e80000100a00 */
[----:B------:R-:W-:Y:S04]  /*80800*/  STL.64 [R1+0x7d8], R34 ;  /* 0x0007d82201007387 */ /* 0x000fe80000100a00 */
[----:B0-----:R-:W3:Y:S04]  /*80810*/  LDL.LU.64 R32, [R1+0x64c8] ;  /* 0x0064c80001207983 */ /* 0x001ee80000300a00 */
[----:B------:R0:W-:Y:S04]  /*80820*/  STL.64 [R1+0x7c0], R48 ;  /* 0x0007c03001007387 */ /* 0x0001e80000100a00 */
[----:B------:R-:W-:Y:S04]  /*80830*/  STL.64 [R1+0x7c8], R50 ;  /* 0x0007c83201007387 */ /* 0x000fe80000100a00 */
[----:B0-----:R-:W4:Y:S04]  /*80840*/  LDL.LU.64 R48, [R1+0x64c0] ;  /* 0x0064c00001307983 */ /* 0x001f280000300a00 */
[----:B------:R-:W-:Y:S04]  /*80850*/  STL.64 [R1+0x62e8], R54 ;  /* 0x0062e83601007387 */ /* 0x000fe80000100a00 */
[----:B------:R4:W-:Y:S01]  /*80860*/  STL.64 [R1+0x62e0], R52 ;  /* 0x0062e03401007387 */ /* 0x0009e20000100a00 */
[C---:B------:R-:W-:Y:S06]  /*80870*/  HMMA.16816.F32 R8, R40.reuse, R24, R8 ;  /* 0x000000182808723c */ /* 0x040fec0000001808 */
[C---:B----4-:R-:W-:Y:S06]  /*80880*/  HMMA.16816.F32 R52, R40.reuse, R48, R12 ;  /* 0x000000302834723c */ /* 0x050fec000000180c */
[----:B---3--:R-:W-:-:S15]  /*80890*/  HMMA.16816.F32 R12, R40, R32, R16 ;  /* 0x00000020280c723c */ /* 0x008fde0000001810 */
[----:B------:R-:W-:-:S09]  /*808a0*/  NOP ;  /* 0x0000000000007918 */ /* 0x000fd20000000000 */
[----:B------:R-:W-:Y:S02]  /*808b0*/  IMAD.MOV.U32 R34, RZ, RZ, R12 ;  /* 0x000000ffff227224 */ /* 0x000fe400078e000c */
[----:B------:R-:W-:Y:S02]  /*808c0*/  IMAD.MOV.U32 R35, RZ, RZ, R13 ;  /* 0x000000ffff237224 */ /* 0x000fe400078e000d */
[----:B------:R-:W-:Y:S02]  /*808d0*/  IMAD.MOV.U32 R30, RZ, RZ, R14 ;  /* 0x000000ffff1e7224 */ /* 0x000fe400078e000e */
[----:B------:R-:W-:Y:S02]  /*808e0*/  IMAD.MOV.U32 R31, RZ, RZ, R15 ;  /* 0x000000ffff1f7224 */ /* 0x000fe400078e000f */
[----:B--2---:R-:W-:Y:S01]  /*808f0*/  HMMA.16816.F32 R12, R40, R28, R44 ;  /* 0x0000001c280c723c */ /* 0x004fe2000000182c */
[----:B------:R-:W-:Y:S04]  /*80900*/  STL.64 [R1+0x7b0], R52 ;  /* 0x0007b03401007387 */ /* 0x000fe80000100a00 */
[----:B------:R-:W-:Y:S04]  /*80910*/  STL.64 [R1+0x7b8], R54 ;  /* 0x0007b83601007387 */ /* 0x000fe80000100a00 */
[----:B------:R-:W-:Y:S04]  /*80920*/  STL.64 [R1+0x62c8], R34 ;  /* 0x0062c82201007387 */ /* 0x000fe80000100a00 */
[----:B------:R0:W-:Y:S11]  /*80930*/  STL.64 [R1+0x62c0], R32 ;  /* 0x0062c02001007387 */ /* 0x0001f60000100a00 */
[----:B------:R-:W-:-:S02]  /*80940*/  IMAD.MOV.U32 R50, RZ, RZ, R14 ;  /* 0x000000ffff327224 */ /* 0x000fc400078e000e */
[----:B------:R-:W-:Y:S01]  /*80950*/  IMAD.MOV.U32 R51, RZ, RZ, R15 ;  /* 0x000000ffff337224 */ /* 0x000fe200078e000f */
[----:B------:R-:W-:Y:S04]  /*80960*/  STL.64 [R1+0x790], R12 ;  /* 0x0007900c01007387 */ /* 0x000fe80000100a00 */
[----:B------:R-:W-:Y:S04]  /*80970*/  STL.64 [R1+0x62d8], R50 ;  /* 0x0062d83201007387 */ /* 0x000fe80000100a00 */
[----:B------:R1:W-:Y:S04]  /*80980*/  STL.64 [R1+0x62d0], R48 ;  /* 0x0062d03001007387 */ /* 0x0003e80000100a00 */
[----:B------:R-:W-:Y:S04]  /*80990*/  STL.64 [R1+0x62b8], R30 ;  /* 0x0062b81e01007387 */ /* 0x000fe80000100a00 */
[----:B------:R2:W-:Y:S04]  /*809a0*/  STL.64 [R1+0x62b0], R28 ;  /* 0x0062b01c01007387 */ /* 0x0005e80000100a00 */
[----:B------:R-:W-:Y:S04]  /*809b0*/  STL.64 [R1+0x780], R8 ;  /* 0x0007800801007387 */ /* 0x000fe80000100a00 */
[----:B0-----:R-:W3:Y:S04]  /*809c0*/  LDL.LU R32, [R1+0x6e0] ;  /* 0x0006e00001207983 */ /* 0x001ee80000300800 */
[----:B------:R-:W3:Y:S04]  /*809d0*/  LDL.LU R33, [R1+0x6e4] ;  /* 0x0006e40001217983 */ /* 0x000ee80000300800 */
[----:B------:R-:W4:Y:S04]  /*809e0*/  LDL.LU R34, [R1+0x6e8] ;  /* 0x0006e80001227983 */ /* 0x000f280000300800 */
[----:B------:R-:W4:Y:S01]  /*809f0*/  LDL.LU R35, [R1+0x6ec] ;  /* 0x0006ec0001237983 */ /* 0x000f220000300800 */
[----:B-1----:R-:W-:-:S02]  /*80a00*/  IMAD.MOV.U32 R48, RZ, RZ, R7 ;  /* 0x000000ffff307224 */ /* 0x002fc400078e0007 */
[----:B------:R-:W-:Y:S01]  /*80a10*/  IMAD.MOV.U32 R49, RZ, RZ, R6 ;  /* 0x000000ffff317224 */ /* 0x000fe200078e0006 */
[----:B----4-:R-:W-:Y:S04]  /*80a20*/  STL.64 [R1+0x6430], R34 ;  /* 0x0064302201007387 */ /* 0x010fe80000100a00 */
[----:B---3--:R-:W-:Y:S04]  /*80a30*/  STL.64 [R1+0x6428], R32 ;  /* 0x0064282001007387 */ /* 0x008fe80000100a00 */
[----:B------:R-:W-:Y:S04]  /*80a40*/  STL.64 [R1+0x6440], R48 ;  /* 0x0064403001007387 */ /* 0x000fe80000100a00 */
[----:B--2---:R-:W2:Y:S04]  /*80a50*/  LDL.LU R28, [R1+0x6f0] ;  /* 0x0006f000011c7983 */ /* 0x004ea80000300800 */
[----:B------:R-:W2:Y:S04]  /*80a60*/  LDL.LU R29, [R1+0x6f4] ;  /* 0x0006f400011d7983 */ /* 0x000ea80000300800 */
[----:B------:R-:W3:Y:S04]  /*80a70*/  LDL.LU R30, [R1+0x6f8] ;  /* 0x0006f800011e7983 */ /* 0x000ee80000300800 */
[----:B------:R-:W3:Y:S01]  /*80a80*/  LDL.LU R31, [R1+0x6fc] ;  /* 0x0006fc00011f7983 */ /* 0x000ee20000300800 */
[----:B------:R-:W-:-:S03]  /*80a90*/  IMAD.MOV.U32 R58, RZ, RZ, R10 ;  /* 0x000000ffff3a7224 */ /* 0x000fc600078e000a */
[----:B---3--:R-:W-:Y:S04]  /*80aa0*/  STL.64 [R1+0x6460], R30 ;  /* 0x0064601e01007387 */ /* 0x008fe80000100a00 */
[----:B--2---:R-:W-:Y:S04]  /*80ab0*/  STL.64 [R1+0x6458], R28 ;  /* 0x0064581c01007387 */ /* 0x004fe80000100a00 */
[----:B------:R-:W2:Y:S01]  /*80ac0*/  LDL.64 R52, [R1+0xd0] ;  /* 0x0000d00001347983 */ /* 0x000ea20000100a00 */
[----:B------:R-:W-:-:S03]  /*80ad0*/  IMAD.MOV.U32 R59, RZ, RZ, R11 ;  /* 0x000000ffff3b7224 */ /* 0x000fc600078e000b */
[----:B--2---:R-:W-:Y:S04]  /*80ae0*/  STL.64 [R1+0x6468], R52 ;  /* 0x0064683401007387 */ /* 0x004fe80000100a00 */
[----:B------:R-:W-:Y:S04]  /*80af0*/  STL.64 [R1+0x62f8], R58 ;  /* 0x0062f83a01007387 */ /* 0x000fe80000100a00 */
[----:B------:R0:W-:Y:S02]  /*80b00*/  STL.64 [R1+0x62f0], R56 ;  /* 0x0062f03801007387 */ /* 0x0001e40000100a00 */
[----:B0-----:R-:W-:Y:S01]  /*80b10*/  MOV R56, R5 ;  /* 0x0000000500387202 */ /* 0x001fe20000000f00 */
[----:B------:R-:W-:-:S05]  /*80b20*/  IMAD.MOV.U32 R57, RZ, RZ, R4 ;  /* 0x000000ffff397224 */ /* 0x000fca00078e0004 */
[----:B------:R0:W-:Y:S04]  /*80b30*/  STL.64 [R1+0x6470], R56 ;  /* 0x0064703801007387 */ /* 0x0001e80000100a00 */
[----:B0-----:R-:W2:Y:S04]  /*80b40*/  LDL.LU R56, [R1+0x720] ;  /* 0x0007200001387983 */ /* 0x001ea80000300800 */
[----:B------:R-:W2:Y:S04]  /*80b50*/  LDL.LU R57, [R1+0x724] ;  /* 0x0007240001397983 */ /* 0x000ea80000300800 */
[----:B------:R-:W3:Y:S04]  /*80b60*/  LDL.LU R58, [R1+0x728] ;  /* 0x00072800013a7983 */ /* 0x000ee80000300800 */
        /* <DEDUP_REMOVED lines=17> */
[----:B---3--:R-:W-:Y:S04]  /*80c80*/  STL.64 [R1+0x6480], R58 ;  /* 0x0064803a01007387 */ /* 0x008fe80000100a00 */
[----:B--2---:R0:W-:Y:S04]  /*80c90*/  STL.64 [R1+0x6478], R56 ;  /* 0x0064783801007387 */ /* 0x0041e80000100a00 */
[----:B0-----:R-:W2:Y:S04]  /*80ca0*/  LDL.LU R56, [R1+0x730] ;  /* 0x0007300001387983 */ /* 0x001ea80000300800 */
[----:B------:R-:W2:Y:S04]  /*80cb0*/  LDL.LU R57, [R1+0x734] ;  /* 0x0007340001397983 */ /* 0x000ea80000300800 */
[----:B------:R-:W2:Y:S04]  /*80cc0*/  LDL.LU R58, [R1+0x738] ;  /* 0x00073800013a7983 */ /* 0x000ea80000300800 */
[----:B------:R-:W2:Y:S04]  /*80cd0*/  LDL.LU R59, [R1+0x73c] ;  /* 0x00073c00013b7983 */ /* 0x000ea80000300800 */
[----:B------:R-:W3:Y:S04]  /*80ce0*/  LDL.64 R52, [R1+0x160] ;  /* 0x0001600001347983 */ /* 0x000ee80000100a00 */
[----:B------:R-:W3:Y:S04]  /*80cf0*/  LDL.LU R28, [R1+0x360] ;  /* 0x00036000011c7983 */ /* 0x000ee80000300800 */
[----:B------:R-:W3:Y:S04]  /*80d00*/  LDL.LU R29, [R1+0x364] ;  /* 0x00036400011d7983 */ /* 0x000ee80000300800 */
[----:B------:R-:W3:Y:S01]  /*80d10*/  LDL.LU R30, [R1+0x368] ;  /* 0x00036800011e7983 */ /* 0x000ee20000300800 */
[C---:B----4-:R-:W-:Y:S03]  /*80d20*/  HMMA.16816.F32 R16, R40.reuse, R20, R16 ;  /* 0x000000142810723c */ /* 0x050fe60000001810 */
        /* <DEDUP_REMOVED lines=12> */
[----:B0-----:R-:W4:Y:S04]  /*80df0*/  LDL.LU R24, [R1+0x700] ;  /* 0x0007000001187983 */ /* 0x001f280000300800 */
[----:B------:R-:W4:Y:S04]  /*80e00*/  LDL.LU R25, [R1+0x704] ;  /* 0x0007040001197983 */ /* 0x000f280000300800 */
[----:B------:R-:W4:Y:S04]  /*80e10*/  LDL.LU R26, [R1+0x708] ;  /* 0x00070800011a7983 */ /* 0x000f280000300800 */
[----:B------:R-:W4:Y:S04]  /*80e20*/  LDL.LU R27, [R1+0x70c] ;  /* 0x00070c00011b7983 */ /* 0x000f280000300800 */
[----:B------:R-:W-:Y:S04]  /*80e30*/  STL.64 [R1+0x770], R16 ;  /* 0x0007701001007387 */ /* 0x000fe80000100a00 */
[----:B------:R0:W-:Y:S04]  /*80e40*/  STL.64 [R1+0x778], R18 ;  /* 0x0007781201007387 */ /* 0x0001e80000100a00 */
[----:B0-----:R-:W4:Y:S04]  /*80e50*/  LDL.LU R18, [R1+0x64b8] ;  /* 0x0064b80001127983 */ /* 0x001f280000300800 */
[----:B------:R-:W2:Y:S04]  /*80e60*/  LDL.LU.64 R16, [R1+0x64b0] ;  /* 0x0064b00001107983 */ /* 0x000ea80000300a00 */
[----:B------:R-:W-:Y:S01]  /*80e70*/  STL.64 [R1+0x63b8], R20 ;  /* 0x0063b81401007387 */ /* 0x000fe20000100a00 */
[----:B--2---:R-:W-:-:S15]  /*80e80*/  HMMA.16816.F32 R12, R40, R16, R12 ;  /* 0x00000010280c723c */ /* 0x004fde000000180c */
[----:B------:R-:W-:-:S08]  /*80e90*/  NOP ;  /* 0x0000000000007918 */ /* 0x000fd00000000000 */
[----:B------:R-:W-:Y:S04]  /*80ea0*/  STL.64 [R1+0x760], R12 ;  /* 0x0007600c01007387 */ /* 0x000fe80000100a00 */
[----:B------:R0:W-:Y:S04]  /*80eb0*/  STL.64 [R1+0x768], R14 ;  /* 0x0007680e01007387 */ /* 0x0001e80000100a00 */
[----:B0-----:R-:W2:Y:S04]  /*80ec0*/  LDL.LU.64 R14, [R1+0x64a8] ;  /* 0x0064a800010e7983 */ /* 0x001ea80000300a00 */
[----:B------:R-:W3:Y:S02]  /*80ed0*/  LDL.LU.64 R12, [R1+0x64a0] ;  /* 0x0064a000010c7983 */ /* 0x000ee40000300a00 */
[----:B---3--:R-:W-:-:S15]  /*80ee0*/  HMMA.16816.F32 R8, R40, R12, R8 ;  /* 0x0000000c2808723c */ /* 0x008fde0000001808 */
[----:B------:R-:W-:-:S08]  /*80ef0*/  NOP ;  /* 0x0000000000007918 */ /* 0x000fd00000000000 */
[----:B------:R0:W-:Y:S04]  /*80f00*/  STL.64 [R1+0x750], R8 ;  /* 0x0007500801007387 */ /* 0x0001e80000100a00 */
[----:B------:R-:W-:Y:S04]  /*80f10*/  STL.64 [R1+0x758], R10 ;  /* 0x0007580a01007387 */ /* 0x000fe80000100a00 */
[----:B0-----:R-:W3:Y:S04]  /*80f20*/  LDL.LU.64 R8, [R1+0x6498] ;  /* 0x0064980001087983 */ /* 0x001ee80000300a00 */
[----:B------:R-:W-:Y:S01]  /*80f30*/  STL.64 [R1+0x63d0], R12 ;  /* 0x0063d00c01007387 */ /* 0x000fe20000100a00 */
[----:B---3--:R-:W-:-:S15]  /*80f40*/  HMMA.16816.F32 R4, R40, R8, R4 ;  /* 0x000000082804723c */ /* 0x008fde0000001804 */
[----:B------:R-:W-:-:S08]  /*80f50*/  NOP ;  /* 0x0000000000007918 */ /* 0x000fd00000000000 */
[----:B------:R-:W-:Y:S04]  /*80f60*/  STL.64 [R1+0x740], R4 ;  /* 0x0007400401007387 */ /* 0x000fe80000100a00 */
[----:B------:R0:W-:Y:S04]  /*80f70*/  STL.64 [R1+0x748], R6 ;  /* 0x0007480601007387 */ /* 0x0001e80000100a00 */
[----:B0-----:R-:W3:Y:S04]  /*80f80*/  LDL.LU.64 R6, [R1+0x6490] ;  /* 0x0064900001067983 */ /* 0x001ee80000300a00 */
[----:B------:R-:W4:Y:S02]  /*80f90*/  LDL.LU.64 R4, [R1+0x6488] ;  /* 0x0064880001047983 */ /* 0x000f240000300a00 */
[----:B----4-:R-:W-:-:S15]  /*80fa0*/  HMMA.16816.F32 R56, R40, R4, R56 ;  /* 0x000000042838723c */ /* 0x010fde0000001838 */
[----:B------:R-:W-:-:S08]  /*80fb0*/  NOP ;  /* 0x0000000000007918 */ /* 0x000fd00000000000 */
[----:B------:R-:W-:Y:S04]  /*80fc0*/  STL.64 [R1+0x730], R56 ;  /* 0x0007303801007387 */ /* 0x000fe80000100a00 */
[----:B------:R0:W-:Y:S04]  /*80fd0*/  STL.64 [R1+0x738], R58 ;  /* 0x0007383a01007387 */ /* 0x0001e80000100a00 */
[----:B0-----:R-:W4:Y:S04]  /*80fe0*/  LDL.LU.64 R58, [R1+0x6480] ;  /* 0x00648000013a7983 */ /* 0x001f280000300a00 */
[----:B------:R-:W4:Y:S04]  /*80ff0*/  LDL.LU.64 R56, [R1+0x6478] ;  /* 0x0064780001387983 */ /* 0x000f280000300a00 */
[----:B---3--:R-:W-:Y:S01]  /*81000*/  STL.64 [R1+0x6308], R6 ;  /* 0x0063080601007387 */ /* 0x008fe20000100a00 */
[----:B------:R-:W-:-:S03]  /*81010*/  IMAD.MOV.U32 R60, RZ, RZ, R52 ;  /* 0x000000ffff3c7224 */ /* 0x000fc600078e0034 */
[----:B------:R-:W-:Y:S01]  /*81020*/  STL.64 [R1+0x6300], R4 ;  /* 0x0063000401007387 */ /* 0x000fe20000100a00 */
[----:B------:R-:W-:Y:S02]  /*81030*/  IMAD.MOV.U32 R3, RZ, RZ, R53 ;  /* 0x000000ffff037224 */ /* 0x000fe400078e0035 */
[----:B------:R-:W-:Y:S02]  /*81040*/  IMAD.MOV.U32 R44, RZ, RZ, R39 ;  /* 0x000000ffff2c7224 */ /* 0x000fe400078e0027 */
[----:B------:R-:W-:Y:S02]  /*81050*/  IMAD.MOV.U32 R45, RZ, RZ, R38 ;  /* 0x000000ffff2d7224 */ /* 0x000fe400078e0026 */
[----:B------:R-:W-:Y:S02]  /*81060*/  IMAD.MOV.U32 R61, RZ, RZ, R36 ;  /* 0x000000ffff3d7224 */ /* 0x000fe400078e0024 */
[----:B------:R-:W-:Y:S01]  /*81070*/  IMAD.MOV.U32 R19, RZ, RZ, R37 ;  /* 0x000000ffff137224 */ /* 0x000fe200078e0025 */
[C---:B----4-:R-:W-:Y:S06]  /*81080*/  HMMA.16816.F32 R56, R40.reuse, R52, R56 ;  /* 0x000000342838723c */ /* 0x050fec0000001838 */
[----:B------:R-:W-:-:S15]  /*81090*/  HMMA.16816.F32 R40, R40, R36, R28 ;  /* 0x000000242828723c */ /* 0x000fde000000181c */
[----:B------:R-:W-:-:S02]  /*810a0*/  NOP ;  /* 0x0000000000007918 */ /* 0x000fc40000000000 */
[----:B------:R0:W-:Y:S04]  /*810b0*/  STL.64 [R1+0x720], R56 ;  /* 0x0007203801007387 */ /* 0x0001e80000100a00 */
[----:B------:R-:W-:Y:S04]  /*810c0*/  STL.64 [R1+0x728], R58 ;  /* 0x0007283a01007387 */ /* 0x000fe80000100a00 */
[----:B0-----:R-:W3:Y:S04]  /*810d0*/  LDL.LU.64 R56, [R1+0x6470] ;  /* 0x0064700001387983 */ /* 0x001ee80000300a00 */
[----:B------:R-:W4:Y:S04]  /*810e0*/  LDL.LU.64 R52, [R1+0x6468] ;  /* 0x0064680001347983 */ /* 0x000f280000300a00 */
[----:B------:R-:W2:Y:S04]  /*810f0*/  LDL.LU.64 R30, [R1+0x6460] ;  /* 0x00646000011e7983 */ /* 0x000ea80000300a00 */
[----:B------:R-:W2:Y:S04]  /*81100*/  LDL.LU.64 R28, [R1+0x6458] ;  /* 0x00645800011c7983 */ /* 0x000ea80000300a00 */
        /* <DEDUP_REMOVED lines=8> */
[----:B------:R-:W-:Y:S04]  /*81190*/  STL [R1+0x63c8], R19 ;  /* 0x0063c81301007387 */ /* 0x000fe80000100800 */
[----:B------:R-:W-:Y:S01]  /*811a0*/  STL.64 [R1+0x63c0], R16 ;  /* 0x0063c01001007387 */ /* 0x000fe20000100a00 */
[----:B---3--:R-:W-:Y:S03]  /*811b0*/  HMMA.16816.F32 R44, R36, R44, R48 ;  /* 0x0000002c242c723c */ /* 0x008fe60000001830 */
[----:B------:R-:W2:-:S15]  /*811c0*/  LDL.LU.64 R48, [R1+0x6440] ;  /* 0x0064400001307983 */ /* 0x000e9e0000300a00 */
[----:B------:R-:W-:-:S05]  /*811d0*/  NOP ;  /* 0x0000000000007918 */ /* 0x000fca0000000000 */
[----:B------:R0:W-:Y:S04]  /*811e0*/  STL.64 [R1+0x350], R44 ;  /* 0x0003502c01007387 */ /* 0x0001e80000100a00 */
[----:B------:R1:W-:Y:S04]  /*811f0*/  STL.64 [R1+0x358], R46 ;  /* 0x0003582e01007387 */ /* 0x0003e80000100a00 */
[----:B0-----:R-:W1:Y:S01]  /*81200*/  LDL.LU.64 R44, [R1+0x6438] ;  /* 0x00643800012c7983 */ /* 0x001e620000300a00 */
[----:B------:R-:W-:Y:S02]  /*81210*/  IMAD.MOV.U32 R5, RZ, RZ, R0 ;  /* 0x000000ffff057224 */ /* 0x000fe400078e0000 */
[----:B------:R-:W0:Y:S01]  /*81220*/  S2R R0, SR_TID.X ;  /* 0x0000000000007919 */ /* 0x000e220000002100 */
[----:B------:R-:W-:Y:S01]  /*81230*/  IMAD.MOV.U32 R4, RZ, RZ, R2 ;  /* 0x000000ffff047224 */ /* 0x000fe200078e0002 */
[C---:B0-----:R-:W-:Y:S01]  /*81240*/  LOP3.LUT R2, R0.reuse, 0x7, RZ, 0xc0, !PT ;  /* 0x0000000700027812 */ /* 0x041fe200078ec0ff */
[----:B------:R-:W-:-:S04]  /*81250*/  IMAD.SHL.U32 R10, R0, 0x2, RZ ;  /* 0x00000002000a7824 */ /* 0x000fc800078e00ff */
[----:B------:R-:W-:Y:S02]  /*81260*/  IMAD R2, R2, 0x90, RZ ;  /* 0x0000009002027824 */ /* 0x000fe400078e02ff */
[----:B------:R-:W-:-:S03]  /*81270*/  IMAD.SHL.U32 R0, R0, 0x40, RZ ;  /* 0x0000004000007824 */ /* 0x000fc600078e00ff */
[----:B------:R-:W-:-:S04]  /*81280*/  LOP3.LUT R2, R2, 0x10, R10, 0x78, !PT ;  /* 0x0000001002027812 */ /* 0x000fc800078e780a */
[----:B------:R-:W-:Y:S01]  /*81290*/  LOP3.LUT R2, R2, 0x400, R0, 0xf8, !PT ;  /* 0x0000040002027812 */ /* 0x000fe200078ef800 */
[----:B-1----:R-:W-:Y:S01]  /*812a0*/  HMMA.16816.F32 R44, R36, R44, R32 ;  /* 0x0000002c242c723c */ /* 0x002fe20000001820 */
[----:B------:R-:W3:Y:S04]  /*812b0*/  LDL.LU.64 R34, [R1+0x6430] ;  /* 0x0064300001227983 */ /* 0x000ee80000300a00 */
[----:B------:R-:W3:Y:S01]  /*812c0*/  LDL.LU.64 R32, [R1+0x6428] ;  /* 0x0064280001207983 */ /* 0x000ee20000300a00 */
[----:B------:R-:W-:-:S15]  /*812d0*/  LOP3.LUT R2, R2, 0x40, RZ, 0x3c, !PT ;  /* 0x0000004002027812 */ /* 0x000fde00078e3cff */
[----:B------:R-:W-:-:S02]  /*812e0*/  NOP ;  /* 0x0000000000007918 */ /* 0x000fc40000000000 */
[----:B------:R-:W-:Y:S04]  /*812f0*/  STL.64 [R1+0x340], R44 ;  /* 0x0003402c01007387 */ /* 0x000fe80000100a00 */
[----:B------:R-:W-:Y:S04]  /*81300*/  STL.64 [R1+0x348], R46 ;  /* 0x0003482e01007387 */ /* 0x000fe80000100a00 */
[----:B------:R-:W0:Y:S01]  /*81310*/  LDSM.16.MT88.4 R44, [R2+UR4+0x11000] ;  /* 0x01100004022c783b */ /* 0x000e220008004200 */
[C---:B----4-:R-:W-:Y:S06]  /*81320*/  HMMA.16816.F32 R40, R36.reuse, R4, R40 ;  /* 0x000000042428723c */ /* 0x050fec0000001828 */
[C---:B------:R-:W-:Y:S06]  /*81330*/  HMMA.16816.F32 R4, R36.reuse, R56, R24 ;  /* 0x000000382404723c */ /* 0x040fec0000001818 */
[----:B--2---:R-:W-:-:S15]  /*81340*/  HMMA.16816.F32 R24, R36, R48, R28 ;  /* 0x000000302418723c */ /* 0x004fde000000181c */
[----:B------:R-:W-:-:S03]  /*81350*/  NOP ;  /* 0x0000000000007918 */ /* 0x000fc60000000000 */
[----:B------:R-:W-:Y:S02]  /*81360*/  IMAD.MOV.U32 R10, RZ, RZ, R6 ;  /* 0x000000ffff0a7224 */ /* 0x000fe400078e0006 */
[----:B------:R-:W-:Y:S01]  /*81370*/  IMAD.MOV.U32 R11, RZ, RZ, R7 ;  /* 0x000000ffff0b7224 */ /* 0x000fe200078e0007 */
[----:B0-----:R-:W-:Y:S04]  /*81380*/  STL.64 [R1+0x6270], R46 ;  /* 0x0062702e01007387 */ /* 0x001fe80000100a00 */
[----:B------:R-:W-:Y:S04]  /*81390*/  STL.64 [R1+0x6268], R44 ;  /* 0x0062682c01007387 */ /* 0x000fe80000100a00 */
[----:B------:R-:W-:Y:S04]  /*813a0*/  STL.64 [R1+0x710], R40 ;  /* 0x0007102801007387 */ /* 0x000fe80000100a00 */
[----:B------:R-:W-:Y:S04]  /*813b0*/  STL.64 [R1+0x718], R42 ;  /* 0x0007182a01007387 */ /* 0x000fe80000100a00 */
[----:B------:R3:W-:Y:S04]  /*813c0*/  STL.64 [R1+0x700], R4 ;  /* 0x0007000401007387 */ /* 0x0007e80000100a00 */
[----:B------:R-:W-:Y:S04]  /*813d0*/  STL [R1+0x5d94], R11 ;  /* 0x005d940b01007387 */ /* 0x000fe80000100800 */
[----:B------:R-:W-:Y:S04]  /*813e0*/  STL [R1+0x5d90], R10 ;  /* 0x005d900a01007387 */ /* 0x000fe80000100800 */
[----:B------:R0:W-:Y:S04]  /*813f0*/  STL.64 [R1+0x6f0], R24 ;  /* 0x0006f01801007387 */ /* 0x0001e80000100a00 */
[----:B------:R1:W-:Y:S01]  /*81400*/  STL.64 [R1+0x6f8], R26 ;  /* 0x0006f81a01007387 */ /* 0x0003e20000100a00 */
[----:B---3--:R-:W-:Y:S07]  /*81410*/  HMMA.16816.F32 R4, R36, R52, R32 ;  /* 0x000000342404723c */ /* 0x008fee0000001820 */
[----:B------:R-:W-:-:S02]  /*81420*/  IMAD.MOV.U32 R32, RZ, RZ, R23 ;  /* 0x000000ffff207224 */ /* 0x000fc400078e0017 */
[----:B------:R-:W-:-:S14]  /*81430*/  IMAD.MOV.U32 R33, RZ, RZ, R22 ;  /* 0x000000ffff217224 */ /* 0x000fdc00078e0016 */
[----:B------:R-:W-:Y:S04]  /*81440*/  STL.64 [R1+0x6e0], R4 ;  /* 0x0006e00401007387 */ /* 0x000fe80000100a00 */
[----:B------:R-:W-:Y:S04]  /*81450*/  STL.64 [R1+0x6e8], R6 ;  /* 0x0006e80601007387 */ /* 0x000fe80000100a00 */
[----:B------:R-:W2:Y:S04]  /*81460*/  LDL.LU R23, [R1+0x6424] ;  /* 0x0064240001177983 */ /* 0x000ea80000300800 */
[----:B------:R-:W3:Y:S04]  /*81470*/  LDL.LU R22, [R1+0x6420] ;  /* 0x0064200001167983 */ /* 0x000ee80000300800 */
[----:B------:R4:W-:Y:S04]  /*81480*/  STL.64 [R1+0x6310], R32 ;  /* 0x0063102001007387 */ /* 0x0009e80000100a00 */
[----:B0-----:R-:W4:Y:S04]  /*81490*/  LDL.LU R24, [R1+0x610] ;  /* 0x0006100001187983 */ /* 0x001f280000300800 */
[----:B------:R-:W4:Y:S04]  /*814a0*/  LDL.LU R25, [R1+0x614] ;  /* 0x0006140001197983 */ /* 0x000f280000300800 */
[----:B-1----:R-:W2:Y:S04]  /*814b0*/  LDL.LU R26, [R1+0x618] ;  /* 0x00061800011a7983 */ /* 0x002ea80000300800 */
[----:B------:R-:W2:Y:S01]  /*814c0*/  LDL.LU R27, [R1+0x61c] ;  /* 0x00061c00011b7983 */ /* 0x000ea20000300800 */
[----:B------:R-:W-:Y:S01]  /*814d0*/  MOV R40, R18 ;  /* 0x0000001200287202 */ /* 0x000fe20000000f00 */
[----:B------:R-:W-:-:S02]  /*814e0*/  IMAD.MOV.U32 R41, RZ, RZ, R14 ;  /* 0x000000ffff297224 */ /* 0x000fc400078e000e */
[----:B--2---:R-:W-:Y:S04]  /*814f0*/  STL.64 [R1+0x6320], R26 ;  /* 0x0063201a01007387 */ /* 0x004fe80000100a00 */
[----:B----4-:R0:W-:Y:S04]  /*81500*/  STL.64 [R1+0x6318], R24 ;  /* 0x0063181801007387 */ /* 0x0101e80000100a00 */
[----:B------:R-:W2:Y:S04]  /*81510*/  LDL.LU R18, [R1+0x641c] ;  /* 0x00641c0001127983 */ /* 0x000ea80000300800 */
[----:B------:R-:W4:Y:S04]  /*81520*/  LDL.LU R14, [R1+0x6418] ;  /* 0x00641800010e7983 */ /* 0x000f280000300800 */
[----:B------:R1:W-:Y:S04]  /*81530*/  STL.64 [R1+0x6328], R40 ;  /* 0x0063282801007387 */ /* 0x0003e80000100a00 */
[----:B------:R-:W3:Y:S04]  /*81540*/  LDL.LU R44, [R1+0x620] ;  /* 0x00062000012c7983 */ /* 0x000ee80000300800 */
[----:B------:R-:W3:Y:S04]  /*81550*/  LDL.LU R45, [R1+0x624] ;  /* 0x00062400012d7983 */ /* 0x000ee80000300800 */
[----:B------:R-:W2:Y:S04]  /*81560*/  LDL.LU R46, [R1+0x628] ;  /* 0x00062800012e7983 */ /* 0x000ea80000300800 */
[----:B------:R-:W2:Y:S01]  /*81570*/  LDL.LU R47, [R1+0x62c] ;  /* 0x00062c00012f7983 */ /* 0x000ea20000300800 */
[----:B------:R-:W-:-:S02]  /*81580*/  IMAD.MOV.U32 R2, RZ, RZ, R52 ;  /* 0x000000ffff027224 */ /* 0x000fc400078e0034 */
[----:B------:R-:W-:Y:S02]  /*81590*/  IMAD.MOV.U32 R52, RZ, RZ, R23 ;  /* 0x000000ffff347224 */ /* 0x000fe400078e0017 */
[----:B------:R-:W-:Y:S01]  /*815a0*/  IMAD.MOV.U32 R0, RZ, RZ, R53 ;  /* 0x000000ffff007224 */ /* 0x000fe200078e0035 */
[----:B--2---:R-:W-:Y:S04]  /*815b0*/  STL.64 [R1+0x6338], R46 ;  /* 0x0063382e01007387 */ /* 0x004fe80000100a00 */
[----:B---3--:R2:W-:Y:S04]  /*815c0*/  STL.64 [R1+0x6330], R44 ;  /* 0x0063302c01007387 */ /* 0x0085e80000100a00 */
[----:B------:R-:W3:Y:S01]  /*815d0*/  LDL.LU R23, [R1+0x6414] ;  /* 0x0064140001177983 */ /* 0x000ee20000300800 */
[----:B------:R-:W-:-:S02]  /*815e0*/  IMAD.MOV.U32 R53, RZ, RZ, R15 ;  /* 0x000000ffff357224 */ /* 0x000fc400078e000f */
[----:B------:R-:W-:Y:S01]  /*815f0*/  IMAD.MOV.U32 R48, RZ, RZ, R18 ;  /* 0x000000ffff307224 */ /* 0x000fe200078e0012 */
[----:B------:R-:W2:Y:S01]  /*81600*/  LDL.LU R15, [R1+0x6410] ;  /* 0x00641000010f7983 */ /* 0x000ea20000300800 */
[----:B------:R-:W-:Y:S02]  /*81610*/  IMAD.MOV.U32 R49, RZ, RZ, R22 ;  /* 0x000000ffff317224 */ /* 0x000fe400078e0016 */
[----:B----4-:R-:W-:Y:S01]  /*81620*/  IMAD.MOV.U32 R32, RZ, RZ, R14 ;  /* 0x000000ffff207224 */ /* 0x010fe200078e000e */
[----:B------:R4:W-:Y:S04]  /*81630*/  STL.64 [R1+0x6340], R52 ;  /* 0x0063403401007387 */ /* 0x0009e80000100a00 */
[----:B------:R-:W1:Y:S04]  /*81640*/  LDL.LU R18, [R1+0x640c] ;  /* 0x00640c0001127983 */ /* 0x000e680000300800 */
[----:B------:R-:W4:Y:S04]  /*81650*/  LDL.LU R22, [R1+0x6408] ;  /* 0x0064080001167983 */ /* 0x000f280000300800 */
[----:B------:R4:W-:Y:S04]  /*81660*/  STL.64 [R1+0x6348], R48 ;  /* 0x0063483001007387 */ /* 0x0009e80000100a00 */
[----:B------:R-:W4:Y:S01]  /*81670*/  LDL.LU R14, [R1+0x6404] ;  /* 0x00640400010e7983 */ /* 0x000f220000300800 */
[----:B---3--:R-:W-:-:S03]  /*81680*/  IMAD.MOV.U32 R33, RZ, RZ, R23 ;  /* 0x000000ffff217224 */ /* 0x008fc600078e0017 */
[----:B------:R-:W3:Y:S04]  /*81690*/  LDL.LU R23, [R1+0x6400] ;  /* 0x0064000001177983 */ /* 0x000ee80000300800 */
[----:B------:R3:W-:Y:S04]  /*816a0*/  STL.64 [R1+0x6350], R32 ;  /* 0x0063502001007387 */ /* 0x0007e80000100a00 */
[----:B0-----:R-:W4:Y:S04]  /*816b0*/  LDL.LU R24, [R1+0x650] ;  /* 0x0006500001187983 */ /* 0x001f280000300800 */
[----:B------:R-:W4:Y:S04]  /*816c0*/  LDL.LU R25, [R1+0x654] ;  /* 0x0006540001197983 */ /* 0x000f280000300800 */
[----:B------:R-:W3:Y:S04]  /*816d0*/  LDL.LU R26, [R1+0x658] ;  /* 0x00065800011a7983 */ /* 0x000ee80000300800 */
[----:B------:R-:W3:Y:S01]  /*816e0*/  LDL.LU R27, [R1+0x65c] ;  /* 0x00065c00011b7983 */ /* 0x000ee20000300800 */
[----:B-1----:R-:W-:-:S02]  /*816f0*/  IMAD.MOV.U32 R40, RZ, RZ, R18 ;  /* 0x000000ffff287224 */ /* 0x002fc400078e0012 */
[----:B--2---:R-:W-:Y:S01]  /*81700*/  IMAD.MOV.U32 R41, RZ, RZ, R15 ;  /* 0x000000ffff297224 */ /* 0x004fe200078e000f */
[----:B---3--:R-:W-:Y:S04]  /*81710*/  STL.64 [R1+0x6360], R26 ;  /* 0x0063601a01007387 */ /* 0x008fe80000100a00 */
[----:B----4-:R-:W-:Y:S04]  /*81720*/  STL.64 [R1+0x6358], R24 ;  /* 0x0063581801007387 */ /* 0x010fe80000100a00 */
        /* <DEDUP_REMOVED lines=9> */
[----:B--2---:R-:W-:Y:S04]  /*817c0*/  STL.64 [R1+0x6378], R46 ;  /* 0x0063782e01007387 */ /* 0x004fe80000100a00 */
[----:B----4-:R0:W-:Y:S04]  /*817d0*/  STL.64 [R1+0x6370], R44 ;  /* 0x0063702c01007387 */ /* 0x0101e80000100a00 */
[----:B------:R-:W2:Y:S04]  /*817e0*/  LDL.LU R14, [R1+0x63f4] ;  /* 0x0063f400010e7983 */ /* 0x000ea80000300800 */
[----:B------:R-:W4:Y:S04]  /*817f0*/  LDL.LU R22, [R1+0x63f0] ;  /* 0x0063f00001167983 */ /* 0x000f280000300800 */
[----:B------:R4:W-:Y:S04]  /*81800*/  STL.64 [R1+0x6380], R52 ;  /* 0x0063803401007387 */ /* 0x0009e80000100a00 */
[----:B------:R-:W4:Y:S04]  /*81810*/  LDL.LU R48, [R1+0x670] ;  /* 0x0006700001307983 */ /* 0x000f280000300800 */
[----:B------:R-:W4:Y:S04]  /*81820*/  LDL.LU R49, [R1+0x674] ;  /* 0x0006740001317983 */ /* 0x000f280000300800 */
[----:B------:R-:W4:Y:S04]  /*81830*/  LDL.LU R50, [R1+0x678] ;  /* 0x0006780001327983 */ /* 0x000f280000300800 */
[----:B------:R-:W4:Y:S01]  /*81840*/  LDL.LU R51, [R1+0x67c] ;  /* 0x00067c0001337983 */ /* 0x000f220000300800 */
[----:B------:R-:W-:-:S02]  /*81850*/  IMAD.MOV.U32 R32, RZ, RZ, R18 ;  /* 0x000000ffff207224 */ /* 0x000fc400078e0012 */
[----:B------:R-:W-:Y:S02]  /*81860*/  IMAD.MOV.U32 R33, RZ, RZ, R23 ;  /* 0x000000ffff217224 */ /* 0x000fe400078e0017 */
[----:B---3--:R-:W-:Y:S02]  /*81870*/  IMAD.MOV.U32 R41, RZ, RZ, R15 ;  /* 0x000000ffff297224 */ /* 0x008fe400078e000f */
[----:B--2---:R-:W-:Y:S01]  /*81880*/  IMAD.MOV.U32 R40, RZ, RZ, R14 ;  /* 0x000000ffff287224 */ /* 0x004fe200078e000e */
[----:B----4-:R-:W-:Y:S04]  /*81890*/  STL.64 [R1+0x6390], R50 ;  /* 0x0063903201007387 */ /* 0x010fe80000100a00 */
[----:B------:R-:W-:Y:S04]  /*818a0*/  STL.64 [R1+0x6388], R48 ;  /* 0x0063883001007387 */ /* 0x000fe80000100a00 */
[----:B------:R-:W2:Y:S04]  /*818b0*/  LDL.LU R18, [R1+0x63ec] ;  /* 0x0063ec0001127983 */ /* 0x000ea80000300800 */
[----:B------:R-:W3:Y:S04]  /*818c0*/  LDL.LU R23, [R1+0x63e8] ;  /* 0x0063e80001177983 */ /* 0x000ee80000300800 */
[----:B------:R1:W-:Y:S04]  /*818d0*/  STL.64 [R1+0x6398], R32 ;  /* 0x0063982001007387 */ /* 0x0003e80000100a00 */
[----:B------:R-:W4:Y:S04]  /*818e0*/  LDL.LU R14, [R1+0x63e4] ;  /* 0x0063e400010e7983 */ /* 0x000f280000300800 */
[----:B------:R-:W3:Y:S04]  /*818f0*/  LDL.LU R15, [R1+0x63e0] ;  /* 0x0063e000010f7983 */ /* 0x000ee80000300800 */
[----:B------:R-:W-:Y:S04]  /*81900*/  STL.64 [R1+0x63a0], R40 ;  /* 0x0063a02801007387 */ /* 0x000fe80000100a00 */
[----:B0-----:R-:W4:Y:S04]  /*81910*/  LDL.LU R44, [R1+0x690] ;  /* 0x00069000012c7983 */ /* 0x001f280000300800 */
[----:B------:R-:W4:Y:S04]  /*81920*/  LDL.LU R45, [R1+0x694] ;  /* 0x00069400012d7983 */ /* 0x000f280000300800 */
[----:B------:R-:W3:Y:S04]  /*81930*/  LDL.LU R46, [R1+0x698] ;  /* 0x00069800012e7983 */ /* 0x000ee80000300800 */
[----:B------:R-:W3:Y:S01]  /*81940*/  LDL.LU R47, [R1+0x69c] ;  /* 0x00069c00012f7983 */ /* 0x000ee20000300800 */
[----:B------:R-:W-:-:S02]  /*81950*/  IMAD.MOV.U32 R53, RZ, RZ, R22 ;  /* 0x000000ffff357224 */ /* 0x000fc400078e0016 */
[----:B--2---:R-:W-:Y:S01]  /*81960*/  IMAD.MOV.U32 R52, RZ, RZ, R18 ;  /* 0x000000ffff347224 */ /* 0x004fe200078e0012 */
[----:B---3--:R-:W-:Y:S04]  /*81970*/  STL.64 [R1+0x63b0], R46 ;  /* 0x0063b02e01007387 */ /* 0x008fe80000100a00 */
[----:B----4-:R0:W-:Y:S04]  /*81980*/  STL.64 [R1+0x63a8], R44 ;  /* 0x0063a82c01007387 */ /* 0x0101e80000100a00 */
[----:B------:R-:W2:Y:S04]  /*81990*/  LDL.LU R18, [R1+0x63dc] ;  /* 0x0063dc0001127983 */ /* 0x000ea80000300800 */
[----:B------:R-:W0:Y:S01]  /*819a0*/  LDL.LU R22, [R1+0x63d8] ;  /* 0x0063d80001167983 */ /* 0x000e220000300800 */
[----:B------:R-:W-:-:S03]  /*819b0*/  IMAD.MOV.U32 R17, RZ, RZ, R14 ;  /* 0x000000ffff117224 */ /* 0x000fc600078e000e */
[----:B-1----:R-:W3:Y:S01]  /*819c0*/  LDL R32, [R1+0xa0] ;  /* 0x0000a00001207983 */ /* 0x002ee20000100800 */
[----:B------:R-:W-:-:S03]  /*819d0*/  IMAD.MOV.U32 R16, RZ, RZ, R15 ;  /* 0x000000ffff107224 */ /* 0x000fc600078e000f */
[----:B------:R-:W4:Y:S04]  /*819e0*/  LDL.LU R12, [R1+0x6d0] ;  /* 0x0006d000010c7983 */ /* 0x000f280000300800 */
[----:B------:R-:W4:Y:S04]  /*819f0*/  LDL.LU R13, [R1+0x6d4] ;  /* 0x0006d400010d7983 */ /* 0x000f280000300800 */
[----:B------:R-:W4:Y:S04]  /*81a00*/  LDL.LU R14, [R1+0x6d8] ;  /* 0x0006d800010e7983 */ /* 0x000f280000300800 */
[----:B------:R-:W4:Y:S01]  /*81a10*/  LDL.LU R15, [R1+0x6dc] ;  /* 0x0006dc00010f7983 */ /* 0x000f220000300800 */
[----:B------:R-:W-:-:S03]  /*81a20*/  MOV R33, R23 ;  /* 0x0000001700217202 */ /* 0x000fc60000000f00 */
[----:B------:R-:W3:Y:S04]  /*81a30*/  LDL.LU R20, [R1+0x6c0] ;  /* 0x0006c00001147983 */ /* 0x000ee80000300800 */
[----:B------:R-:W3:Y:S01]  /*81a40*/  LDL.LU R21, [R1+0x6c4] ;  /* 0x0006c40001157983 */ /* 0x000ee20000300800 */
[----:B0-----:R-:W-:-:S03]  /*81a50*/  IMAD.MOV.U32 R44, RZ, RZ, R22 ;  /* 0x000000ffff2c7224 */ /* 0x001fc600078e0016 */
        /* <DEDUP_REMOVED lines=10> */
[----:B--2---:R-:W-:-:S02]  /*81b00*/  IMAD.MOV.U32 R45, RZ, RZ, R18 ;  /* 0x000000ffff2d7224 */ /* 0x004fc400078e0012 */
[----:B----4-:R-:W-:Y:S01]  /*81b10*/  HMMA.16816.F32 R16, R36, R16, R12 ;  /* 0x000000102410723c */ /* 0x010fe2000000180c */
[----:B------:R-:W2:Y:S04]  /*81b20*/  LDL.LU R24, [R1+0x680] ;  /* 0x0006800001187983 */ /* 0x000ea80000300800 */
[----:B------:R-:W2:Y:S04]  /*81b30*/  LDL.LU R25, [R1+0x684] ;  /* 0x0006840001197983 */ /* 0x000ea80000300800 */
[----:B------:R-:W2:Y:S04]  /*81b40*/  LDL.LU R26, [R1+0x688] ;  /* 0x00068800011a7983 */ /* 0x000ea80000300800 */
[----:B------:R-:W2:Y:S04]  /*81b50*/  LDL.LU R27, [R1+0x68c] ;  /* 0x00068c00011b7983 */ /* 0x000ea80000300800 */
[----:B------:R-:W4:Y:S04]  /*81b60*/  LDL.LU R4, [R1+0x640] ;  /* 0x0006400001047983 */ /* 0x000f280000300800 */
[----:B------:R-:W4:Y:S04]  /*81b70*/  LDL.LU R5, [R1+0x644] ;  /* 0x0006440001057983 */ /* 0x000f280000300800 */
[----:B------:R-:W4:Y:S04]  /*81b80*/  LDL.LU R6, [R1+0x648] ;  /* 0x0006480001067983 */ /* 0x000f280000300800 */
[----:B------:R-:W4:Y:S04]  /*81b90*/  LDL.LU R7, [R1+0x64c] ;  /* 0x00064c0001077983 */ /* 0x000f280000300800 */
[----:B------:R-:W4:Y:S04]  /*81ba0*/  LDL.LU R56, [R1+0x630] ;  /* 0x0006300001387983 */ /* 0x000f280000300800 */
[----:B------:R-:W4:Y:S04]  /*81bb0*/  LDL.LU R57, [R1+0x634] ;  /* 0x0006340001397983 */ /* 0x000f280000300800 */
[----:B------:R-:W4:Y:S01]  /*81bc0*/  LDL.LU R58, [R1+0x638] ;  /* 0x00063800013a7983 */ /* 0x000f220000300800 */
[----:B------:R-:W-:-:S03]  /*81bd0*/  IMAD.MOV.U32 R15, RZ, RZ, R19 ;  /* 0x000000ffff0f7224 */ /* 0x000fc600078e0013 */
[----:B------:R-:W4:Y:S01]  /*81be0*/  LDL.LU R59, [R1+0x63c] ;  /* 0x00063c00013b7983 */ /* 0x000f220000300800 */
[----:B------:R-:W-:-:S03]  /*81bf0*/  IMAD.MOV.U32 R14, RZ, RZ, R18 ;  /* 0x000000ffff0e7224 */ /* 0x000fc600078e0012 */
[----:B------:R-:W4:Y:S01]  /*81c00*/  LDL.LU R28, [R1+0x600] ;  /* 0x00060000011c7983 */ /* 0x000f220000300800 */
[----:B------:R-:W-:-:S03]  /*81c10*/  IMAD.MOV.U32 R10, RZ, RZ, R17 ;  /* 0x000000ffff0a7224 */ /* 0x000fc600078e0011 */
[----:B------:R-:W4:Y:S01]  /*81c20*/  LDL.LU R29, [R1+0x604] ;  /* 0x00060400011d7983 */ /* 0x000f220000300800 */
[----:B------:R-:W-:-:S03]  /*81c30*/  IMAD.MOV.U32 R11, RZ, RZ, R16 ;  /* 0x000000ffff0b7224 */ /* 0x000fc600078e0010 */
[----:B------:R-:W4:Y:S04]  /*81c40*/  LDL.LU R30, [R1+0x608] ;  /* 0x00060800011e7983 */ /* 0x000f280000300800 */
[----:B------:R-:W4:Y:S04]  /*81c50*/  LDL.LU R31, [R1+0x60c] ;  /* 0x00060c00011f7983 */ /* 0x000f280000300800 */
[----:B------:R-:W4:Y:S04]  /*81c60*/  LDL.LU.64 R12, [R1+0x63d0] ;  /* 0x0063d000010c7983 */ /* 0x000f280000300a00 */
[----:B------:R-:W4:Y:S04]  /*81c70*/  LDL.LU R19, [R1+0x63c8] ;  /* 0x0063c80001137983 */ /* 0x000f280000300800 */
[----:B------:R-:W4:Y:S04]  /*81c80*/  LDL.LU.64 R16, [R1+0x63c0] ;  /* 0x0063c00001107983 */ /* 0x000f280000300a00 */
[----:B------:R-:W-:Y:S04]  /*81c90*/  STL [R1+0x5db4], R15 ;  /* 0x005db40f01007387 */ /* 0x000fe80000100800 */
[----:B------:R-:W-:Y:S04]  /*81ca0*/  STL [R1+0x5db0], R14 ;  /* 0x005db00e01007387 */ /* 0x000fe80000100800 */
[----:B------:R-:W-:Y:S04]  /*81cb0*/  STL [R1+0x5dac], R10 ;  /* 0x005dac0a01007387 */ /* 0x000fe80000100800 */
[----:B------:R-:W-:Y:S01]  /*81cc0*/  STL [R1+0x5da8], R11 ;  /* 0x005da80b01007387 */ /* 0x000fe20000100800 */
[C---:B---3--:R-:W-:Y:S03]  /*81cd0*/  HMMA.16816.F32 R44, R36.reuse, R44, R20 ;  /* 0x0000002c242c723c */ /* 0x048fe60000001814 */
[----:B------:R-:W3:Y:S03]  /*81ce0*/  LDL.LU.64 R20, [R1+0x63b8] ;  /* 0x0063b80001147983 */ /* 0x000ee60000300a00 */
[----:B------:R-:W-:-:S15]  /*81cf0*/  HMMA.16816.F32 R32, R36, R32, R40 ;  /* 0x000000202420723c */ /* 0x000fde0000001828 */
[----:B------:R-:W-:-:S02]  /*81d00*/  NOP ;  /* 0x0000000000007918 */ /* 0x000fc40000000000 */
[----:B------:R0:W-:Y:S01]  /*81d10*/  STL [R1+0x6c0], R44 ;  /* 0x0006c02c01007387 */ /* 0x0001e20000100800 */
[----:B------:R-:W-:Y:S02]  /*81d20*/  IMAD.MOV.U32 R22, RZ, RZ, R46 ;  /* 0x000000ffff167224 */ /* 0x000fe400078e002e */
[----:B------:R-:W-:Y:S02]  /*81d30*/  IMAD.MOV.U32 R23, RZ, RZ, R47 ;  /* 0x000000ffff177224 */ /* 0x000fe400078e002f */
[----:B------:R-:W-:Y:S01]  /*81d40*/  IMAD.MOV.U32 R18, RZ, RZ, R45 ;  /* 0x000000ffff127224 */ /* 0x000fe200078e002d */
[----:B------:R-:W2:Y:S04]  /*81d50*/  LDL.LU.64 R46, [R1+0x63b0] ;  /* 0x0063b000012e7983 */ /* 0x000ea80000300a00 */
[----:B0-----:R-:W2:Y:S04]  /*81d60*/  LDL.LU.64 R44, [R1+0x63a8] ;  /* 0x0063a800012c7983 */ /* 0x001ea80000300a00 */
[----:B------:R-:W2:Y:S04]  /*81d70*/  LDL.LU.64 R40, [R1+0x63a0] ;  /* 0x0063a00001287983 */ /* 0x000ea80000300a00 */
[----:B------:R0:W-:Y:S04]  /*81d80*/  STL.64 [R1+0x6b0], R32 ;  /* 0x0006b02001007387 */ /* 0x0001e80000100a00 */
[----:B0-----:R-:W4:Y:S01]  /*81d90*/  LDL.LU.64 R32, [R1+0x6398] ;  /* 0x0063980001207983 */ /* 0x001f220000300a00 */
[----:B------:R-:W-:Y:S03]  /*81da0*/  HMMA.16816.F32 R52, R36, R52, R48 ;  /* 0x000000342434723c */ /* 0x000fe60000001830 */
[----:B------:R-:W3:Y:S04]  /*81db0*/  LDL.LU.64 R50, [R1+0x6390] ;  /* 0x0063900001327983 */ /* 0x000ee80000300a00 */
[----:B------:R-:W3:-:S15]  /*81dc0*/  LDL.LU.64 R48, [R1+0x6388] ;  /* 0x0063880001307983 */ /* 0x000ede0000300a00 */
[----:B------:R-:W-:-:S01]  /*81dd0*/  NOP ;  /* 0x0000000000007918 */ /* 0x000fc20000000000 */
[----:B------:R0:W-:Y:S04]  /*81de0*/  STL.64 [R1+0x6a0], R52 ;  /* 0x0006a03401007387 */ /* 0x0001e80000100a00 */
[----:B------:R-:W-:Y:S04]  /*81df0*/  STL.64 [R1+0x6a8], R54 ;  /* 0x0006a83601007387 */ /* 0x000fe80000100a00 */
[----:B0-----:R-:W3:Y:S01]  /*81e00*/  LDL.LU.64 R52, [R1+0x6380] ;  /* 0x0063800001347983 */ /* 0x001ee20000300a00 */
[----:B------:R-:W-:Y:S02]  /*81e10*/  IMAD.MOV.U32 R15, RZ, RZ, R34 ;  /* 0x000000ffff0f7224 */ /* 0x000fe400078e0022 */
[----:B------:R-:W-:Y:S01]  /*81e20*/  IMAD.MOV.U32 R14, RZ, RZ, R35 ;  /* 0x000000ffff0e7224 */ /* 0x000fe200078e0023 */
[C---:B--2---:R-:W-:Y:S01]  /*81e30*/  HMMA.16816.F32 R40, R36.reuse, R40, R44 ;  /* 0x000000282428723c */ /* 0x044fe2000000182c */
[----:B------:R-:W2:Y:S04]  /*81e40*/  LDL.LU.64 R46, [R1+0x6378] ;  /* 0x00637800012e7983 */ /* 0x000ea80000300a00 */
[----:B------:R-:W2:Y:S01]  /*81e50*/  LDL.LU.64 R44, [R1+0x6370] ;  /* 0x00637000012c7983 */ /* 0x000ea20000300a00 */
[----:B----4-:R-:W-:-:S15]  /*81e60*/  HMMA.16816.F32 R32, R36, R32, R24 ;  /* 0x000000202420723c */ /* 0x010fde0000001818 */
[----:B------:R-:W-:-:S02]  /*81e70*/  NOP ;  /* 0x0000000000007918 */ /* 0x000fc40000000000 */
[----:B------:R0:W-:Y:S04]  /*81e80*/  STL.64 [R1+0x690], R40 ;  /* 0x0006902801007387 */ /* 0x0001e80000100a00 */
[----:B------:R-:W-:Y:S04]  /*81e90*/  STL.64 [R1+0x698], R42 ;  /* 0x0006982a01007387 */ /* 0x000fe80000100a00 */
[----:B0-----:R-:W2:Y:S04]  /*81ea0*/  LDL.LU.64 R40, [R1+0x6368] ;  /* 0x0063680001287983 */ /* 0x001ea80000300a00 */
[----:B------:R-:W4:Y:S04]  /*81eb0*/  LDL.LU.64 R26, [R1+0x6360] ;  /* 0x00636000011a7983 */ /* 0x000f280000300a00 */
[----:B------:R-:W4:Y:S04]  /*81ec0*/  LDL.LU.64 R24, [R1+0x6358] ;  /* 0x0063580001187983 */ /* 0x000f280000300a00 */
[----:B------:R0:W-:Y:S04]  /*81ed0*/  STL.64 [R1+0x680], R32 ;  /* 0x0006802001007387 */ /* 0x0001e80000100a00 */
[----:B------:R-:W-:Y:S04]  /*81ee0*/  STL.64 [R1+0x688], R34 ;  /* 0x0006882201007387 */ /* 0x000fe80000100a00 */
[----:B0-----:R-:W4:Y:S01]  /*81ef0*/  LDL.LU.64 R32, [R1+0x6350] ;  /* 0x0063500001207983 */ /* 0x001f220000300a00 */
[----:B---3--:R-:W-:Y:S03]  /*81f00*/  HMMA.16816.F32 R52, R36, R52, R48 ;  /* 0x000000342434723c */ /* 0x008fe60000001830 */
[----:B------:R-:W3:-:S15]  /*81f10*/  LDL.LU.64 R48, [R1+0x6348] ;  /* 0x0063480001307983 */ /* 0x000ede0000300a00 */
[----:B------:R-:W-:-:S05]  /*81f20*/  NOP ;  /* 0x0000000000007918 */ /* 0x000fca0000000000 */
[----:B------:R0:W-:Y:S04]  /*81f30*/  STL.64 [R1+0x670], R52 ;  /* 0x0006703401007387 */ /* 0x0001e80000100a00 */
[----:B------:R-:W-:Y:S04]  /*81f40*/  STL.64 [R1+0x678], R54 ;  /* 0x0006783601007387 */ /* 0x000fe80000100a00 */
[----:B0-----:R-:W3:Y:S01]  /*81f50*/  LDL.LU.64 R52, [R1+0x6340] ;  /* 0x0063400001347983 */ /* 0x001ee20000300a00 */
[C---:B--2---:R-:W-:Y:S03]  /*81f60*/  HMMA.16816.F32 R40, R36.reuse, R40, R44 ;  /* 0x000000282428723c */ /* 0x044fe6000000182c */
[----:B------:R-:W2:Y:S04]  /*81f70*/  LDL.LU.64 R46, [R1+0x6338] ;  /* 0x00633800012e7983 */ /* 0x000ea80000300a00 */
[----:B------:R-:W2:Y:S01]  /*81f80*/  LDL.LU.64 R44, [R1+0x6330] ;  /* 0x00633000012c7983 */ /* 0x000ea20000300a00 */
[----:B----4-:R-:W-:-:S15]  /*81f90*/  HMMA.16816.F32 R32, R36, R32, R24 ;  /* 0x000000202420723c */ /* 0x010fde0000001818 */
[----:B------:R0:W-:Y:S04]  /*81fa0*/  STL.64 [R1+0x660], R40 ;  /* 0x0006602801007387 */ /* 0x0001e80000100a00 */
[----:B------:R-:W-:Y:S01]  /*81fb0*/  STL.64 [R1+0x668], R42 ;  /* 0x0006682a01007387 */ /* 0x000fe20000100a00 */
[C---:B---3--:R-:W-:Y:S03]  /*81fc0*/  HMMA.16816.F32 R48, R36.reuse, R48, R4 ;  /* 0x000000302430723c */ /* 0x048fe60000001804 */
[----:B0-----:R-:W2:Y:S04]  /*81fd0*/  LDL.LU.64 R40, [R1+0x6328] ;  /* 0x0063280001287983 */ /* 0x001ea80000300a00 */
[----:B------:R-:W3:Y:S04]  /*81fe0*/  LDL.LU.64 R26, [R1+0x6320] ;  /* 0x00632000011a7983 */ /* 0x000ee80000300a00 */
[----:B------:R-:W3:Y:S04]  /*81ff0*/  LDL.LU.64 R24, [R1+0x6318] ;  /* 0x0063180001187983 */ /* 0x000ee80000300a00 */
[----:B------:R0:W-:Y:S04]  /*82000*/  STL.64 [R1+0x650], R32 ;  /* 0x0006502001007387 */ /* 0x0001e80000100a00 */
[----:B------:R-:W-:Y:S04]  /*82010*/  STL.64 [R1+0x658], R34 ;  /* 0x0006582201007387 */ /* 0x000fe80000100a00 */
[----:B0-----:R-:W3:Y:S04]  /*82020*/  LDL.LU.64 R32, [R1+0x6310] ;  /* 0x0063100001207983 */ /* 0x001ee80000300a00 */
[----:B------:R-:W4:Y:S04]  /*82030*/  LDL.LU.64 R6, [R1+0x6308] ;  /* 0x0063080001067983 */ /* 0x000f280000300a00 */
[----:B------:R-:W4:Y:S04]  /*82040*/  LDL.LU.64 R4, [R1+0x6300] ;  /* 0x0063000001047983 */ /* 0x000f280000300a00 */
[----:B------:R0:W-:Y:S01]  /*82050*/  STL.64 [R1+0x640], R48 ;  /* 0x0006403001007387 */ /* 0x0001e20000100a00 */
[C---:B------:R-:W-:Y:S03]  /*82060*/  HMMA.16816.F32 R52, R36.reuse, R52, R56 ;  /* 0x000000342434723c */ /* 0x040fe60000001838 */
[----:B------:R1:W-:Y:S04]  /*82070*/  STL.64 [R1+0x648], R50 ;  /* 0x0006483201007387 */ /* 0x0003e80000100a00 */
[----:B0-----:R-:W4:Y:S04]  /*82080*/  LDL.LU R48, [R1+0x5f0] ;  /* 0x0005f00001307983 */ /* 0x001f280000300800 */
[----:B------:R-:W4:Y:S04]  /*82090*/  LDL.LU R49, [R1+0x5f4] ;  /* 0x0005f40001317983 */ /* 0x000f280000300800 */
[----:B-1----:R-:W4:Y:S04]  /*820a0*/  LDL.LU R50, [R1+0x5f8] ;  /* 0x0005f80001327983 */ /* 0x002f280000300800 */
[----:B------:R-:W4:Y:S04]  /*820b0*/  LDL.LU R51, [R1+0x5fc] ;  /* 0x0005fc0001337983 */ /* 0x000f280000300800 */
[----:B------:R-:W4:Y:S04]  /*820c0*/  LDL.LU.64 R58, [R1+0x62f8] ;  /* 0x0062f800013a7983 */ /* 0x000f280000300a00 */
[----:B------:R-:W4:Y:S04]  /*820d0*/  LDL.LU.64 R56, [R1+0x62f0] ;  /* 0x0062f00001387983 */ /* 0x000f280000300a00 */
[----:B------:R-:W-:Y:S04]  /*820e0*/  STL.64 [R1+0x630], R52 ;  /* 0x0006303401007387 */ /* 0x000fe80000100a00 */
[----:B------:R0:W-:Y:S04]  /*820f0*/  STL.64 [R1+0x638], R54 ;  /* 0x0006383601007387 */ /* 0x0001e80000100a00 */
[----:B0-----:R-:W4:Y:S04]  /*82100*/  LDL.LU.64 R54, [R1+0x62e8] ;  /* 0x0062e80001367983 */ /* 0x001f280000300a00 */
[----:B------:R-:W4:Y:S01]  /*82110*/  LDL.LU.64 R52, [R1+0x62e0] ;  /* 0x0062e00001347983 */ /* 0x000f220000300a00 */
[C---:B--2---:R-:W-:Y:S06]  /*82120*/  HMMA.16816.F32 R40, R36.reuse, R40, R44 ;  /* 0x000000282428723c */ /* 0x044fec000000182c */
[----:B---3--:R-:W-:Y:S01]  /*82130*/  HMMA.16816.F32 R24, R36, R32, R24 ;  /* 0x000000202418723c */ /* 0x008fe20000001818 */
[----:B------:R-:W2:-:S15]  /*82140*/  LDL.LU R32, [R1+0x5e0] ;  /* 0x0005e00001207983 */ /* 0x000e9e0000300800 */
[----:B------:R-:W-:-:S01]  /*82150*/  NOP ;  /* 0x0000000000007918 */ /* 0x000fc20000000000 */
[----:B------:R-:W-:Y:S04]  /*82160*/  STL.64 [R1+0x620], R40 ;  /* 0x0006202801007387 */ /* 0x000fe80000100a00 */
[----:B------:R-:W-:Y:S04]  /*82170*/  STL.64 [R1+0x628], R42 ;  /* 0x0006282a01007387 */ /* 0x000fe80000100a00 */
[----:B------:R-:W-:Y:S04]  /*82180*/  STL.64 [R1+0x610], R24 ;  /* 0x0006101801007387 */ /* 0x000fe80000100a00 */
[----:B------:R4:W-:Y:S04]  /*82190*/  STL.64 [R1+0x618], R26 ;  /* 0x0006181a01007387 */ /* 0x0009e80000100a00 */
[----:B------:R-:W2:Y:S04]  /*821a0*/  LDL.LU R33, [R1+0x5e4] ;  /* 0x0005e40001217983 */ /* 0x000ea80000300800 */
[----:B------:R-:W2:Y:S04]  /*821b0*/  LDL.LU R34, [R1+0x5e8] ;  /* 0x0005e80001227983 */ /* 0x000ea80000300800 */
[----:B------:R-:W2:Y:S01]  /*821c0*/  LDL.LU R35, [R1+0x5ec] ;  /* 0x0005ec0001237983 */ /* 0x000ea20000300800 */
[----:B----4-:R-:W-:Y:S03]  /*821d0*/  HMMA.16816.F32 R24, R36, R56, R28 ;  /* 0x000000382418723c */ /* 0x010fe6000000181c */
[----:B------:R-:W3:-:S15]  /*821e0*/  LDL.LU R28, [R1+0x5d0] ;  /* 0x0005d000011c7983 */ /* 0x000ede0000300800 */
[----:B------:R-:W-:-:S05]  /*821f0*/  NOP ;  /* 0x0000000000007918 */ /* 0x000fca0000000000 */
[----:B------:R0:W-:Y:S01]  /*82200*/  STL.64 [R1+0x600], R24 ;  /* 0x0006001801007387 */ /* 0x0001e20000100a00 */
[C---:B------:R-:W-:Y:S03]  /*82210*/  HMMA.16816.F32 R48, R36.reuse, R52, R48 ;  /* 0x000000342430723c */ /* 0x040fe60000001830 */
[----:B------:R1:W-:Y:S04]  /*82220*/  STL.64 [R1+0x608], R26 ;  /* 0x0006081a01007387 */ /* 0x0003e80000100a00 */
[----:B------:R-:W3:Y:S04]  /*82230*/  LDL.LU R29, [R1+0x5d4] ;  /* 0x0005d400011d7983 */ /* 0x000ee80000300800 */
[----:B------:R-:W3:Y:S04]  /*82240*/  LDL.LU R30, [R1+0x5d8] ;  /* 0x0005d800011e7983 */ /* 0x000ee80000300800 */
[----:B------:R-:W3:Y:S04]  /*82250*/  LDL.LU R31, [R1+0x5dc] ;  /* 0x0005dc00011f7983 */ /* 0x000ee80000300800 */
        /* <DEDUP_REMOVED lines=20> */
[----:B0-----:R-:W3:Y:S04]  /*823a0*/  LDL.LU.64 R50, [R1+0x62d8] ;  /* 0x0062d80001327983 */ /* 0x001ee80000300a00 */
[----:B------:R-:W2:Y:S04]  /*823b0*/  LDL.LU.64 R48, [R1+0x62d0] ;  /* 0x0062d00001307983 */ /* 0x000ea80000300a00 */
[----:B------:R-:W-:Y:S04]  /*823c0*/  STL.64 [R1+0x61f8], R54 ;  /* 0x0061f83601007387 */ /* 0x000fe80000100a00 */
[----:B------:R0:W-:Y:S04]  /*823d0*/  STL.64 [R1+0x61f0], R52 ;  /* 0x0061f03401007387 */ /* 0x0001e80000100a00 */
[----:B0-----:R-:W4:Y:S04]  /*823e0*/  LDL.LU R52, [R1+0x580] ;  /* 0x0005800001347983 */ /* 0x001f280000300800 */
[----:B------:R-:W4:Y:S04]  /*823f0*/  LDL.LU R53, [R1+0x584] ;  /* 0x0005840001357983 */ /* 0x000f280000300800 */
[----:B------:R-:W4:Y:S04]  /*82400*/  LDL.LU R54, [R1+0x588] ;  /* 0x0005880001367983 */ /* 0x000f280000300800 */
[----:B------:R-:W4:Y:S01]  /*82410*/  LDL.LU R55, [R1+0x58c] ;  /* 0x00058c0001377983 */ /* 0x000f220000300800 */
[----:B--2---:R-:W-:-:S15]  /*82420*/  HMMA.16816.F32 R32, R36, R48, R32 ;  /* 0x000000302420723c */ /* 0x004fde0000001820 */
[----:B------:R-:W-:-:S08]  /*82430*/  NOP ;  /* 0x0000000000007918 */ /* 0x000fd00000000000 */
[----:B------:R-:W-:Y:S04]  /*82440*/  STL.64 [R1+0x5e0], R32 ;  /* 0x0005e02001007387 */ /* 0x000fe80000100a00 */
[----:B------:R0:W-:Y:S04]  /*82450*/  STL.64 [R1+0x5e8], R34 ;  /* 0x0005e82201007387 */ /* 0x0001e80000100a00 */
[----:B0-----:R-:W2:Y:S04]  /*82460*/  LDL.LU.64 R34, [R1+0x62c8] ;  /* 0x0062c80001227983 */ /* 0x001ea80000300a00 */
[----:B------:R-:W4:Y:S04]  /*82470*/  LDL.LU.64 R32, [R1+0x62c0] ;  /* 0x0062c00001207983 */ /* 0x000f280000300a00 */
[----:B---3--:R-:W-:Y:S04]  /*82480*/  STL.64 [R1+0x6208], R50 ;  /* 0x0062083201007387 */ /* 0x008fe80000100a00 */
[----:B------:R0:W-:Y:S04]  /*82490*/  STL.64 [R1+0x6200], R48 ;  /* 0x0062003001007387 */ /* 0x0001e80000100a00 */
        /* <DEDUP_REMOVED lines=10> */
[----:B--2---:R-:W-:Y:S04]  /*82540*/  STL.64 [R1+0x6218], R34 ;  /* 0x0062182201007387 */ /* 0x004fe80000100a00 */
[----:B------:R0:W-:Y:S04]  /*82550*/  STL.64 [R1+0x6210], R32 ;  /* 0x0062102001007387 */ /* 0x0001e80000100a00 */
        /* <DEDUP_REMOVED lines=9> */
[----:B------:R-:W2:Y:S04]  /*825f0*/  LDL.LU.64 R24, [R1+0x62a0] ;  /* 0x0062a00001187983 */ /* 0x000ea80000300a00 */
[----:B----4-:R-:W-:Y:S04]  /*82600*/  STL.64 [R1+0x6228], R30 ;  /* 0x0062281e01007387 */ /* 0x010fe80000100a00 */
[----:B------:R2:W-:Y:S04]  /*82610*/  STL.64 [R1+0x6220], R28 ;  /* 0x0062201c01007387 */ /* 0x0005e80000100a00 */
[----:B---3--:R-:W-:Y:S01]  /*82620*/  STL.64 [R1+0x6238], R26 ;  /* 0x0062381a01007387 */ /* 0x008fe20000100a00 */
[C---:B--2---:R-:W-:Y:S06]  /*82630*/  HMMA.16816.F32 R28, R36.reuse, R24, R32 ;  /* 0x00000018241c723c */ /* 0x044fec0000001820 */
[----:B------:R0:W-:Y:S02]  /*82640*/  STL.64 [R1+0x6230], R24 ;  /* 0x0062301801007387 */ /* 0x0001e40000100a00 */
[----:B0-----:R-:W-:Y:S01]  /*82650*/  HMMA.16816.F32 R24, R36, R20, R40 ;  /* 0x000000142418723c */ /* 0x001fe20000001828 */
[----:B------:R-:W0:-:S14]  /*82660*/  S2R R42, SR_TID.X ;  /* 0x00000000002a7919 */ /* 0x000e1c0000002100 */
[----:B------:R-:W-:Y:S04]  /*82670*/  STL.64 [R1+0x5b0], R28 ;  /* 0x0005b01c01007387 */ /* 0x000fe80000100a00 */
[----:B------:R-:W-:Y:S04]  /*82680*/  STL.64 [R1+0x5b8], R30 ;  /* 0x0005b81e01007387 */ /* 0x000fe80000100a00 */
[----:B------:R-:W-:Y:S04]  /*82690*/  STL.64 [R1+0x61d8], R22 ;  /* 0x0061d81601007387 */ /* 0x000fe80000100a00 */
[----:B------:R1:W-:Y:S02]  /*826a0*/  STL.64 [R1+0x61d0], R20 ;  /* 0x0061d01401007387 */ /* 0x0003e40000100a00 */
[----:B-1----:R-:W-:Y:S01]  /*826b0*/  HMMA.16816.F32 R20, R36, R16, R48 ;  /* 0x000000102414723c */ /* 0x002fe20000001830 */
[C---:B0-----:R-:W-:Y:S01]  /*826c0*/  LOP3.LUT R43, R42.reuse, 0x7, RZ, 0xc0, !PT ;  /* 0x000000072a2b7812 */ /* 0x041fe200078ec0ff */
[C---:B------:R-:W-:Y:S01]  /*826d0*/  IMAD.SHL.U32 R41, R42.reuse, 0x2, RZ ;  /* 0x000000022a297824 */ /* 0x040fe200078e00ff */
[----:B------:R-:W-:Y:S03]  /*826e0*/  STL.64 [R1+0x5a0], R24 ;  /* 0x0005a01801007387 */ /* 0x000fe60000100a00 */
[----:B------:R-:W-:Y:S01]  /*826f0*/  IMAD R43, R43, 0x90, RZ ;  /* 0x000000902b2b7824 */ /* 0x000fe200078e02ff */
[----:B------:R-:W-:Y:S01]  /*82700*/  STL.64 [R1+0x5a8], R26 ;  /* 0x0005a81a01007387 */ /* 0x000fe20000100a00 */
[----:B------:R-:W-:-:S03]  /*82710*/  IMAD.SHL.U32 R42, R42, 0x40, RZ ;  /* 0x000000402a2a7824 */ /* 0x000fc600078e00ff */
[----:B------:R-:W-:Y:S01]  /*82720*/  STL [R1+0x6280], R18 ;  /* 0x0062801201007387 */ /* 0x000fe20000100800 */
[----:B------:R-:W-:-:S03]  /*82730*/  LOP3.LUT R43, R43, 0x10, R41, 0x78, !PT ;  /* 0x000000102b2b7812 */ /* 0x000fc600078e7829 */
[----:B------:R-:W-:Y:S01]  /*82740*/  STL.64 [R1+0x6278], R16 ;  /* 0x0062781001007387 */ /* 0x000fe20000100a00 */
[----:B------:R-:W-:-:S07]  /*82750*/  LOP3.LUT R43, R43, 0x400, R42, 0xf8, !PT ;  /* 0x000004002b2b7812 */ /* 0x000fce00078ef82a */
[----:B------:R-:W-:Y:S04]  /*82760*/  STL.64 [R1+0x590], R20 ;  /* 0x0005901401007387 */ /* 0x000fe80000100a00 */
[----:B------:R0:W-:Y:S01]  /*82770*/  STL.64 [R1+0x598], R22 ;  /* 0x0005981601007387 */ /* 0x0001e20000100a00 */
[----:B------:R-:W-:-:S06]  /*82780*/  LOP3.LUT R43, R43, 0x60, RZ, 0x3c, !PT ;  /* 0x000000602b2b7812 */ /* 0x000fcc00078e3cff */
[----:B------:R-:W1:Y:S01]  /*82790*/  LDSM.16.MT88.4 R40, [R43+UR4+0x11000] ;  /* 0x011000042b28783b */ /* 0x000e620008004200 */
[----:B0-----:R-:W-:Y:S03]  /*827a0*/  HMMA.16816.F32 R20, R36, R12, R52 ;  /* 0x0000000c2414723c */ /* 0x001fe60000001834 */
[----:B------:R-:W-:-:S15]  /*827b0*/  STL.64 [R1+0x61b8], R14 ;  /* 0x0061b80e01007387 */ /* 0x000fde0000100a00 */
[----:B------:R-:W-:-:S05]  /*827c0*/  NOP ;  /* 0x0000000000007918 */ /* 0x000fca0000000000 */
[----:B------:R-:W-:Y:S04]  /*827d0*/  STL.64 [R1+0x580], R20 ;  /* 0x0005801401007387 */ /* 0x000fe80000100a00 */
[----:B------:R-:W-:Y:S04]  /*827e0*/  STL.64 [R1+0x588], R22 ;  /* 0x0005881601007387 */ /* 0x000fe80000100a00 */
[----:B------:R0:W-:Y:S04]  /*827f0*/  STL.64 [R1+0x61b0], R12 ;  /* 0x0061b00c01007387 */ /* 0x0001e80000100a00 */
[----:B------:R2:W-:Y:S01]  /*82800*/  STL.64 [R1+0x6240], R8 ;  /* 0x0062400801007387 */ /* 0x0005e20000100a00 */
[C---:B0-----:R-:W-:Y:S06]  /*82810*/  HMMA.16816.F32 R12, R36.reuse, R8, R56 ;  /* 0x00000008240c723c */ /* 0x041fec0000001838 */
[----:B--2---:R-:W-:-:S15]  /*82820*/  HMMA.16816.F32 R8, R36, R4, R44 ;  /* 0x000000042408723c */ /* 0x004fde000000182c */
[----:B------:R-:W-:-:S02]  /*82830*/  NOP ;  /* 0x0000000000007918 */ /* 0x000fc40000000000 */
[----:B------:R-:W-:Y:S04]  /*82840*/  STL.64 [R1+0x570], R12 ;  /* 0x0005700c01007387 */ /* 0x000fe80000100a00 */
[----:B------:R-:W-:Y:S04]  /*82850*/  STL.64 [R1+0x578], R14 ;  /* 0x0005780e01007387 */ /* 0x000fe80000100a00 */
[----:B-1----:R-:W-:Y:S04]  /*82860*/  STL.64 [R1+0x6168], R42 ;  /* 0x0061682a01007387 */ /* 0x002fe80000100a00 */
[----:B------:R-:W-:Y:S04]  /*82870*/  STL.64 [R1+0x6160], R40 ;  /* 0x0061602801007387 */ /* 0x000fe80000100a00 */
[----:B------:R-:W2:Y:S04]  /*82880*/  LDL.LU R32, [R1+0x550] ;  /* 0x0005500001207983 */ /* 0x000ea80000300800 */
[----:B------:R-:W-:Y:S04]  /*82890*/  STL.64 [R1+0x930], R8 ;  /* 0x0009300801007387 */ /* 0x000fe80000100a00 */
[----:B------:R-:W-:Y:S04]  /*828a0*/  STL.64 [R1+0x938], R10 ;  /* 0x0009380a01007387 */ /* 0x000fe80000100a00 */
[----:B------:R-:W2:Y:S04]  /*828b0*/  LDL.LU R33, [R1+0x554] ;  /* 0x0005540001217983 */ /* 0x000ea80000300800 */
[----:B------:R-:W3:Y:S04]  /*828c0*/  LDL.LU R34, [R1+0x558] ;  /* 0x0005580001227983 */ /* 0x000ee80000300800 */
[----:B------:R-:W3:Y:S01]  /*828d0*/  LDL.LU R35, [R1+0x55c] ;  /* 0x00055c0001237983 */ /* 0x000ee20000300800 */
[----:B------:R-:W-:-:S02]  /*828e0*/  IMAD.MOV.U32 R44, RZ, RZ, R61 ;  /* 0x000000ffff2c7224 */ /* 0x000fc400078e003d */
[----:B------:R-:W-:Y:S01]  /*828f0*/  IMAD.MOV.U32 R45, RZ, RZ, R19 ;  /* 0x000000ffff2d7224 */ /* 0x000fe200078e0013 */
[----:B---3--:R-:W-:Y:S04]  /*82900*/  STL.64 [R1+0x6290], R34 ;  /* 0x0062902201007387 */ /* 0x008fe80000100a00 */
[----:B--2---:R-:W-:Y:S04]  /*82910*/  STL.64 [R1+0x6288], R32 ;  /* 0x0062882001007387 */ /* 0x004fe80000100a00 */
[----:B------:R0:W-:Y:S04]  /*82920*/  STL.64 [R1+0x6298], R44 ;  /* 0x0062982c01007387 */ /* 0x0001e80000100a00 */
[----:B------:R-:W2:Y:S04]  /*82930*/  LDL.LU R16, [R1+0x560] ;  /* 0x0005600001107983 */ /* 0x000ea80000300800 */
[----:B------:R-:W2:Y:S04]  /*82940*/  LDL.LU R17, [R1+0x564] ;  /* 0x0005640001117983 */ /* 0x000ea80000300800 */
[----:B------:R-:W2:Y:S04]  /*82950*/  LDL.LU R18, [R1+0x568] ;  /* 0x0005680001127983 */ /* 0x000ea80000300800 */
[----:B------:R-:W2:Y:S04]  /*82960*/  LDL.LU R19, [R1+0x56c] ;  /* 0x00056c0001137983 */ /* 0x000ea80000300800 */
[----:B0-----:R-:W3:Y:S04]  /*82970*/  LDL.LU R44, [R1+0x920] ;  /* 0x00092000012c7983 */ /* 0x001ee80000300800 */
[----:B------:R-:W3:Y:S04]  /*82980*/  LDL.LU R45, [R1+0x924] ;  /* 0x00092400012d7983 */ /* 0x000ee80000300800 */
[----:B------:R-:W3:Y:S04]  /*82990*/  LDL.LU R46, [R1+0x928] ;  /* 0x00092800012e7983 */ /* 0x000ee80000300800 */
[----:B------:R-:W3:Y:S04]  /*829a0*/  LDL.LU R47, [R1+0x92c] ;  /* 0x00092c00012f7983 */ /* 0x000ee80000300800 */
[----:B------:R-:W4:Y:S04]  /*829b0*/  LDL.LU.64 R48, [R1+0x120] ;  /* 0x0001200001307983 */ /* 0x000f280000300a00 */
[----:B------:R-:W2:Y:S04]  /*829c0*/  LDL.LU R52, [R1+0x4f0] ;  /* 0x0004f00001347983 */ /* 0x000ea80000300800 */
[----:B------:R-:W2:Y:S04]  /*829d0*/  LDL.LU R53, [R1+0x4f4] ;  /* 0x0004f40001357983 */ /* 0x000ea80000300800 */
[----:B------:R-:W3:Y:S04]  /*829e0*/  LDL.LU R54, [R1+0x4f8] ;  /* 0x0004f80001367983 */ /* 0x000ee80000300800 */
[----:B------:R-:W3:Y:S01]  /*829f0*/  LDL.LU R55, [R1+0x4fc] ;  /* 0x0004fc0001377983 */ /* 0x000ee20000300800 */
[----:B------:R-:W-:Y:S01]  /*82a00*/  MOV R32, R60 ;  /* 0x0000003c00207202 */ /* 0x000fe20000000f00 */
[----:B------:R-:W-:-:S02]  /*82a10*/  IMAD.MOV.U32 R33, RZ, RZ, R3 ;  /* 0x000000ffff217224 */ /* 0x000fc400078e0003 */
[----:B---3--:R-:W-:Y:S04]  /*82a20*/  STL.64 [R1+0x6260], R54 ;  /* 0x0062603601007387 */ /* 0x008fe80000100a00 */
[----:B--2---:R0:W-:Y:S04]  /*82a30*/  STL.64 [R1+0x6258], R52 ;  /* 0x0062583401007387 */ /* 0x0041e80000100a00 */
[----:B------:R-:W2:Y:S04]  /*82a40*/  LDL.LU R12, [R1+0x520] ;  /* 0x00052000010c7983 */ /* 0x000ea80000300800 */
[----:B------:R-:W2:Y:S04]  /*82a50*/  LDL.LU R13, [R1+0x524] ;  /* 0x00052400010d7983 */ /* 0x000ea80000300800 */
[----:B------:R-:W2:Y:S04]  /*82a60*/  LDL.LU R14, [R1+0x528] ;  /* 0x00052800010e7983 */ /* 0x000ea80000300800 */
[----:B------:R-:W2:Y:S04]  /*82a70*/  LDL.LU R15, [R1+0x52c] ;  /* 0x00052c00010f7983 */ /* 0x000ea80000300800 */
[----:B0-----:R-:W3:Y:S04]  /*82a80*/  LDL.LU.64 R52, [R1+0x110] ;  /* 0x0001100001347983 */ /* 0x001ee80000300a00 */
[----:B------:R-:W2:Y:S04]  /*82a90*/  LDL.LU.64 R40, [R1+0xf0] ;  /* 0x0000f00001287983 */ /* 0x000ea80000300a00 */
[----:B------:R-:W2:Y:S04]  /*82aa0*/  LDL.LU R8, [R1+0x510] ;  /* 0x0005100001087983 */ /* 0x000ea80000300800 */
[----:B------:R-:W2:Y:S04]  /*82ab0*/  LDL.LU R9, [R1+0x514] ;  /* 0x0005140001097983 */ /* 0x000ea80000300800 */
[----:B------:R-:W2:Y:S04]  /*82ac0*/  LDL.LU R10, [R1+0x518] ;  /* 0x00051800010a7983 */ /* 0x000ea80000300800 */
[----:B------:R-:W2:Y:S04]  /*82ad0*/  LDL.LU R11, [R1+0x51c] ;  /* 0x00051c00010b7983 */ /* 0x000ea80000300800 */
[----:B------:R-:W2:Y:S04]  /*82ae0*/  LDL.LU.64 R20, [R1+0xe0] ;  /* 0x0000e00001147983 */ /* 0x000ea80000300a00 */
[----:B------:R-:W2:Y:S04]  /*82af0*/  LDL.LU R24, [R1+0x500] ;  /* 0x0005000001187983 */ /* 0x000ea80000300800 */
[----:B------:R-:W2:Y:S04]  /*82b00*/  LDL.LU R25, [R1+0x504] ;  /* 0x0005040001197983 */ /* 0x000ea80000300800 */
[----:B------:R-:W2:Y:S04]  /*82b10*/  LDL.LU R26, [R1+0x508] ;  /* 0x00050800011a7983 */ /* 0x000ea80000300800 */
[----:B------:R-:W2:Y:S04]  /*82b20*/  LDL.LU R27, [R1+0x50c] ;  /* 0x00050c00011b7983 */ /* 0x000ea80000300800 */
[----:B------:R-:W2:Y:S04]  /*82b30*/  LDL.LU.64 R56, [R1+0xc0] ;  /* 0x0000c00001387983 */ /* 0x000ea80000300a00 */
[----:B------:R-:W-:Y:S04]  /*82b40*/  STL.64 [R1+0x6198], R6 ;  /* 0x0061980601007387 */ /* 0x000fe80000100a00 */
[----:B------:R0:W-:Y:S01]  /*82b50*/  STL.64 [R1+0x6190], R4 ;  /* 0x0061900401007387 */ /* 0x0001e20000100a00 */
[C---:B------:R-:W-:Y:S03]  /*82b60*/  HMMA.16816.F32 R32, R36.reuse, R32, R44 ;  /* 0x000000202420723c */ /* 0x040fe6000000182c */
[----:B0-----:R-:W3:Y:S04]  /*82b70*/  LDL.LU R4, [R1+0x540] ;  /* 0x0005400001047983 */ /* 0x001ee80000300800 */
[----:B------:R-:W3:Y:S04]  /*82b80*/  LDL.LU R5, [R1+0x544] ;  /* 0x0005440001057983 */ /* 0x000ee80000300800 */
[----:B------:R-:W3:Y:S04]  /*82b90*/  LDL.LU R6, [R1+0x548] ;  /* 0x0005480001067983 */ /* 0x000ee80000300800 */
[----:B------:R-:W3:Y:S04]  /*82ba0*/  LDL.LU R7, [R1+0x54c] ;  /* 0x00054c0001077983 */ /* 0x000ee80000300800 */
[----:B------:R-:W4:Y:S04]  /*82bb0*/  LDL.LU.64 R44, [R1+0x6298] ;  /* 0x00629800012c7983 */ /* 0x000f280000300a00 */
[----:B------:R-:W-:Y:S04]  /*82bc0*/  STL.64 [R1+0x920], R32 ;  /* 0x0009202001007387 */ /* 0x000fe80000100a00 */
[----:B------:R0:W-:Y:S04]  /*82bd0*/  STL.64 [R1+0x928], R34 ;  /* 0x0009282201007387 */ /* 0x0001e80000100a00 */
[----:B0-----:R-:W2:Y:S04]  /*82be0*/  LDL.LU.64 R34, [R1+0x6290] ;  /* 0x0062900001227983 */ /* 0x001ea80000300a00 */
[----:B------:R-:W2:Y:S01]  /*82bf0*/  LDL.LU.64 R32, [R1+0x6288] ;  /* 0x0062880001207983 */ /* 0x000ea20000300a00 */
[----:B----4-:R-:W-:Y:S03]  /*82c00*/  HMMA.16816.F32 R36, R36, R44, R16 ;  /* 0x0000002c2424723c */ /* 0x010fe60000001810 */
[----:B------:R-:W4:Y:S04]  /*82c10*/  LDL.LU R18, [R1+0x6280] ;  /* 0x0062800001127983 */ /* 0x000f280000300800 */
[----:B------:R-:W3:Y:S04]  /*82c20*/  LDL.LU.64 R16, [R1+0x6278] ;  /* 0x0062780001107983 */ /* 0x000ee80000300a00 */
[----:B------:R-:W2:Y:S04]  /*82c30*/  LDL.LU.64 R46, [R1+0x6270] ;  /* 0x00627000012e7983 */ /* 0x000ea80000300a00 */
[----:B------:R-:W2:Y:S01]  /*82c40*/  LDL.LU.64 R44, [R1+0x6268] ;  /* 0x00626800012c7983 */ /* 0x000ea20000300a00 */
[----:B------:R-:W-:-:S07]  /*82c50*/  IMAD.MOV.U32 R19, RZ, RZ, R48 ;  /* 0x000000ffff137224 */ /* 0x000fce00078e0030 */
[----:B------:R0:W-:Y:S04]  /*82c60*/  STL.64 [R1+0x560], R36 ;  /* 0x0005602401007387 */ /* 0x0001e80000100a00 */
[----:B------:R-:W-:Y:S01]  /*82c70*/  STL.64 [R1+0x568], R38 ;  /* 0x0005682601007387 */ /* 0x000fe20000100a00 */
[----:B------:R-:W-:-:S03]  /*82c80*/  IMAD.MOV.U32 R3, RZ, RZ, R49 ;  /* 0x000000ffff037224 */ /* 0x000fc600078e0031 */
[----:B0-----:R-:W3:Y:S01]  /*82c90*/  LDL.LU.64 R36, [R1+0x100] ;  /* 0x0001000001247983 */ /* 0x001ee20000300a00 */
[----:B--2---:R-:W-:-:S15]  /*82ca0*/  HMMA.16816.F32 R32, R44, R48, R32 ;  /* 0x000000302c20723c */ /* 0x004fde0000001820 */
[----:B------:R-:W-:-:S08]  /*82cb0*/  NOP ;  /* 0x0000000000007918 */ /* 0x000fd00000000000 */
[----:B------:R0:W-:Y:S04]  /*82cc0*/  STL.64 [R1+0x550], R32 ;  /* 0x0005502001007387 */ /* 0x0001e80000100a00 */
[----:B------:R1:W-:Y:S04]  /*82cd0*/  STL.64 [R1+0x558], R34 ;  /* 0x0005582201007387 */ /* 0x0003e80000100a00 */
[----:B0-----:R-:W2:Y:S04]  /*82ce0*/  LDL.LU R32, [R1+0x4e0] ;  /* 0x0004e00001207983 */ /* 0x001ea80000300800 */
[----:B------:R-:W2:Y:S04]  /*82cf0*/  LDL.LU R33, [R1+0x4e4] ;  /* 0x0004e40001217983 */ /* 0x000ea80000300800 */
[----:B-1----:R-:W2:Y:S04]  /*82d00*/  LDL.LU R34, [R1+0x4e8] ;  /* 0x0004e80001227983 */ /* 0x002ea80000300800 */
[----:B------:R-:W2:Y:S04]  /*82d10*/  LDL.LU R35, [R1+0x4ec] ;  /* 0x0004ec0001237983 */ /* 0x000ea80000300800 */
[----:B------:R-:W2:Y:S04]  /*82d20*/  LDL.LU.64 R48, [R1+0xb0] ;  /* 0x0000b00001307983 */ /* 0x000ea80000300a00 */
[----:B----4-:R-:W-:Y:S04]  /*82d30*/  STL.64 [R1+0x61c8], R18 ;  /* 0x0061c81201007387 */ /* 0x010fe80000100a00 */
[----:B---3--:R0:W-:Y:S04]  /*82d40*/  STL.64 [R1+0x61c0], R16 ;  /* 0x0061c01001007387 */ /* 0x0081e80000100a00 */
[----:B0-----:R-:W3:Y:S04]  /*82d50*/  LDL.LU R16, [R1+0x530] ;  /* 0x0005300001107983 */ /* 0x001ee80000300800 */
[----:B------:R-:W3:Y:S04]  /*82d60*/  LDL.LU R17, [R1+0x534] ;  /* 0x0005340001117983 */ /* 0x000ee80000300800 */
[----:B------:R-:W3:Y:S04]  /*82d70*/  LDL.LU R18, [R1+0x538] ;  /* 0x0005380001127983 */ /* 0x000ee80000300800 */
[----:B------:R-:W3:Y:S01]  /*82d80*/  LDL.LU R19, [R1+0x53c] ;  /* 0x00053c0001137983 */ /* 0x000ee20000300800 */
[----:B------:R-:W-:-:S15]  /*82d90*/  HMMA.16816.F32 R4, R44, R52, R4 ;  /* 0x000000342c04723c */ /* 0x000fde0000001804 */
[----:B------:R-:W-:-:S08]  /*82da0*/  NOP ;  /* 0x0000000000007918 */ /* 0x000fd00000000000 */
[----:B------:R0:W-:Y:S04]  /*82db0*/  STL.64 [R1+0x540], R4 ;  /* 0x0005400401007387 */ /* 0x0001e80000100a00 */
[----:B------:R1:W-:Y:S04]  /*82dc0*/  STL.64 [R1+0x548], R6 ;  /* 0x0005480601007387 */ /* 0x0003e80000100a00 */
[----:B------:R-:W4:Y:S01]  /*82dd0*/  LDL.LU.64 R54, [R1+0x6260] ;  /* 0x0062600001367983 */ /* 0x000f220000300a00 */
[----:B0-----:R-:W-:Y:S02]  /*82de0*/  IMAD.MOV.U32 R5, RZ, RZ, R52 ;  /* 0x000000ffff057224 */ /* 0x001fe400078e0034 */
[----:B------:R-:W-:-:S02]  /*82df0*/  IMAD.MOV.U32 R4, RZ, RZ, R53 ;  /* 0x000000ffff047224 */ /* 0x000fc400078e0035 */
[----:B------:R-:W4:Y:S01]  /*82e00*/  LDL.LU.64 R52, [R1+0x6258] ;  /* 0x0062580001347983 */ /* 0x000f220000300a00 */
[----:B-1----:R-:W-:Y:S02]  /*82e10*/  IMAD.MOV.U32 R7, RZ, RZ, R36 ;  /* 0x000000ffff077224 */ /* 0x002fe400078e0024 */
[----:B------:R-:W-:Y:S02]  /*82e20*/  IMAD.MOV.U32 R6, RZ, RZ, R37 ;  /* 0x000000ffff067224 */ /* 0x000fe400078e0025 */
[----:B------:R-:W-:Y:S02]  /*82e30*/  IMAD.MOV.U32 R28, RZ, RZ, R2 ;  /* 0x000000ffff1c7224 */ /* 0x000fe400078e0002 */
[----:B------:R-:W-:Y:S02]  /*82e40*/  IMAD.MOV.U32 R29, RZ, RZ, R0 ;  /* 0x000000ffff1d7224 */ /* 0x000fe400078e0000 */
[----:B------:R-:W-:Y:S02]  /*82e50*/  IMAD.MOV.U32 R0, RZ, RZ, R21 ;  /* 0x000000ffff007224 */ /* 0x000fe400078e0015 */
[----:B------:R-:W-:-:S02]  /*82e60*/  IMAD.MOV.U32 R60, RZ, RZ, R20 ;  /* 0x000000ffff3c7224 */ /* 0x000fc400078e0014 */
[----:B------:R-:W-:Y:S02]  /*82e70*/  IMAD.MOV.U32 R2, RZ, RZ, R56 ;  /* 0x000000ffff027224 */ /* 0x000fe400078e0038 */
[----:B------:R-:W-:Y:S01]  /*82e80*/  IMAD.MOV.U32 R61, RZ, RZ, R57 ;  /* 0x000000ffff3d7224 */ /* 0x000fe200078e0039 */
[----:B---3--:R-:W-:-:S15]  /*82e90*/  HMMA.16816.F32 R16, R44, R36, R16 ;  /* 0x000000242c10723c */ /* 0x008fde0000001810 */
[----:B------:R-:W-:-:S08]  /*82ea0*/  NOP ;  /* 0x0000000000007918 */ /* 0x000fd00000000000 */
[----:B------:R-:W-:Y:S04]  /*82eb0*/  STL.64 [R1+0x530], R16 ;  /* 0x0005301001007387 */ /* 0x000fe80000100a00 */
[----:B------:R-:W-:Y:S04]  /*82ec0*/  STL.64 [R1+0x538], R18 ;  /* 0x0005381201007387 */ /* 0x000fe80000100a00 */
[----:B------:R-:W-:Y:S04]  /*82ed0*/  STL.64 [R1+0x6250], R6 ;  /* 0x0062500601007387 */ /* 0x000fe80000100a00 */
[----:B------:R0:W-:Y:S02]  /*82ee0*/  STL.64 [R1+0x6248], R4 ;  /* 0x0062480401007387 */ /* 0x0001e40000100a00 */
[----:B0-----:R-:W-:-:S15]  /*82ef0*/  HMMA.16816.F32 R4, R44, R40, R12 ;  /* 0x000000282c04723c */ /* 0x001fde000000180c */
[----:B------:R-:W-:-:S08]  /*82f00*/  NOP ;  /* 0x0000000000007918 */ /* 0x000fd00000000000 */
[----:B------:R-:W-:Y:S04]  /*82f10*/  STL.64 [R1+0x520], R4 ;  /* 0x0005200401007387 */ /* 0x000fe80000100a00 */
[----:B------:R0:W-:Y:S02]  /*82f20*/  STL.64 [R1+0x528], R6 ;  /* 0x0005280601007387 */ /* 0x0001e40000100a00 */
[C---:B0-----:R-:W-:Y:S06]  /*82f30*/  HMMA.16816.F32 R4, R44.reuse, R20, R8 ;  /* 0x000000142c04723c */ /* 0x041fec0000001808 */
[----:B------:R-:W-:-:S15]  /*82f40*/  HMMA.16816.F32 R8, R44, R28, R24 ;  /* 0x0000001c2c08723c */ /* 0x000fde0000001818 */
[----:B------:R-:W-:-:S02]  /*82f50*/  NOP ;  /* 0x0000000000007918 */ /* 0x000fc40000000000 */
[----:B------:R-:W-:Y:S04]  /*82f60*/  STL.64 [R1+0x510], R4 ;  /* 0x0005100401007387 */ /* 0x000fe80000100a00 */
[----:B------:R4:W-:Y:S02]  /*82f70*/  STL.64 [R1+0x518], R6 ;  /* 0x0005180601007387 */ /* 0x0009e40000100a00 */
[C---:B----4-:R-:W-:Y:S02]  /*82f80*/  HMMA.16816.F32 R4, R44.reuse, R56, R52 ;  /* 0x000000382c04723c */ /* 0x050fe40000001834 */
[----:B------:R-:W-:Y:S04]  /*82f90*/  STL [R1+0x6114], R0 ;  /* 0x0061140001007387 */ /* 0x000fe80000100800 */
[----:B------:R-:W-:Y:S04]  /*82fa0*/  STL [R1+0x6110], R60 ;  /* 0x0061103c01007387 */ /* 0x000fe80000100800 */
[----:B------:R-:W-:Y:S04]  /*82fb0*/  STL.64 [R1+0x500], R8 ;  /* 0x0005000801007387 */ /* 0x000fe80000100a00 */
[----:B------:R-:W-:Y:S09]  /*82fc0*/  STL.64 [R1+0x508], R10 ;  /* 0x0005080a01007387 */ /* 0x000ff20000100a00 */
[----:B------:R0:W-:Y:S04]  /*82fd0*/  STL.64 [R1+0x4f0], R4 ;  /* 0x0004f00401007387 */ /* 0x0001e80000100a00 */
[----:B------:R1:W-:Y:S04]  /*82fe0*/  STL.64 [R1+0x4f8], R6 ;  /* 0x0004f80601007387 */ /* 0x0003e80000100a00 */
[----:B0-----:R-:W3:Y:S04]  /*82ff0*/  LDL.LU R4, [R1+0x4d0] ;  /* 0x0004d00001047983 */ /* 0x001ee80000300800 */
[----:B------:R-:W3:Y:S04]  /*83000*/  LDL.LU R5, [R1+0x4d4] ;  /* 0x0004d40001057983 */ /* 0x000ee80000300800 */
[----:B-1----:R-:W3:Y:S04]  /*83010*/  LDL.LU R6, [R1+0x4d8] ;  /* 0x0004d80001067983 */ /* 0x002ee80000300800 */
[----:B------:R-:W3:Y:S04]  /*83020*/  LDL.LU R7, [R1+0x4dc] ;  /* 0x0004dc0001077983 */ /* 0x000ee80000300800 */
[----:B------:R-:W3:Y:S04]  /*83030*/  LDL.LU.64 R8, [R1+0xa0] ;  /* 0x0000a00001087983 */ /* 0x000ee80000300a00 */
[----:B------:R-:W4:Y:S04]  /*83040*/  LDL.LU R52, [R1+0x4c0] ;  /* 0x0004c00001347983 */ /* 0x000f280000300800 */
[----:B------:R-:W4:Y:S04]  /*83050*/  LDL.LU R53, [R1+0x4c4] ;  /* 0x0004c40001357983 */ /* 0x000f280000300800 */
[----:B------:R-:W4:Y:S04]  /*83060*/  LDL.LU R54, [R1+0x4c8] ;  /* 0x0004c80001367983 */ /* 0x000f280000300800 */
[----:B------:R-:W4:Y:S04]  /*83070*/  LDL.LU R55, [R1+0x4cc] ;  /* 0x0004cc0001377983 */ /* 0x000f280000300800 */
[----:B------:R-:W4:Y:S01]  /*83080*/  LDL.LU.64 R56, [R1+0x90] ;  /* 0x0000900001387983 */ /* 0x000f220000300a00 */
[----:B--2---:R-:W-:Y:S03]  /*83090*/  HMMA.16816.F32 R16, R44, R48, R32 ;  /* 0x000000302c10723c */ /* 0x004fe60000001820 */
[----:B------:R-:W-:Y:S04]  /*830a0*/  STL [R1+0x611c], R61 ;  /* 0x00611c3d01007387 */ /* 0x000fe80000100800 */
[----:B------:R-:W-:-:S15]  /*830b0*/  STL [R1+0x6118], R2 ;  /* 0x0061180201007387 */ /* 0x000fde0000100800 */
[----:B------:R-:W-:-:S01]  /*830c0*/  NOP ;  /* 0x0000000000007918 */ /* 0x000fc20000000000 */
[----:B------:R0:W-:Y:S04]  /*830d0*/  STL.64 [R1+0x4e0], R16 ;  /* 0x0004e01001007387 */ /* 0x0001e80000100a00 */
[----:B------:R1:W-:Y:S04]  /*830e0*/  STL.64 [R1+0x4e8], R18 ;  /* 0x0004e81201007387 */ /* 0x0003e80000100a00 */
[----:B0-----:R-:W2:Y:S04]  /*830f0*/  LDL.LU R16, [R1+0x4b0] ;  /* 0x0004b00001107983 */ /* 0x001ea80000300800 */
[----:B------:R-:W2:Y:S04]  /*83100*/  LDL.LU R17, [R1+0x4b4] ;  /* 0x0004b40001117983 */ /* 0x000ea80000300800 */
[----:B-1----:R-:W2:Y:S04]  /*83110*/  LDL.LU R18, [R1+0x4b8] ;  /* 0x0004b80001127983 */ /* 0x002ea80000300800 */
[----:B------:R-:W2:Y:S04]  /*83120*/  LDL.LU R19, [R1+0x4bc] ;  /* 0x0004bc0001137983 */ /* 0x000ea80000300800 */
[----:B------:R-:W2:Y:S01]  /*83130*/  LDL.LU.64 R36, [R1+0x80] ;  /* 0x0000800001247983 */ /* 0x000ea20000300a00 */
[----:B------:R-:W-:-:S02]  /*83140*/  IMAD.MOV.U32 R13, RZ, RZ, R40 ;  /* 0x000000ffff0d7224 */ /* 0x000fc400078e0028 */
[----:B------:R-:W-:Y:S01]  /*83150*/  IMAD.MOV.U32 R12, RZ, RZ, R41 ;  /* 0x000000ffff0c7224 */ /* 0x000fe200078e0029 */
        /* <DEDUP_REMOVED lines=17> */
[----:B------:R0:W-:Y:S04]  /*83270*/  STL [R1+0x6124], R60 ;  /* 0x0061243c01007387 */ /* 0x0001e80000100800 */
[----:B------:R-:W-:Y:S01]  /*83280*/  STL [R1+0x6120], R0 ;  /* 0x0061200001007387 */ /* 0x000fe20000100800 */
[C---:B---3--:R-:W-:Y:S06]  /*83290*/  HMMA.16816.F32 R4, R44.reuse, R8, R4 ;  /* 0x000000082c04723c */ /* 0x048fec0000001804 */
[----:B------:R-:W-:Y:S01]  /*832a0*/  IMAD.MOV.U32 R2, RZ, RZ, R9 ;  /* 0x000000ffff027224 */ /* 0x000fe200078e0009 */
[----:B------:R-:W-:Y:S01]  /*832b0*/  MOV R61, R8 ;  /* 0x00000008003d7202 */ /* 0x000fe20000000f00 */
[----:B----4-:R-:W-:-:S15]  /*832c0*/  HMMA.16816.F32 R52, R44, R56, R52 ;  /* 0x000000382c34723c */ /* 0x010fde0000001834 */
[----:B------:R-:W-:Y:S04]  /*832d0*/  STL.64 [R1+0x4d0], R4 ;  /* 0x0004d00401007387 */ /* 0x000fe80000100a00 */
[----:B------:R1:W-:Y:S01]  /*832e0*/  STL.64 [R1+0x4d8], R6 ;  /* 0x0004d80601007387 */ /* 0x0003e20000100a00 */
[----:B0-----:R-:W-:-:S03]  /*832f0*/  IMAD.MOV.U32 R60, RZ, RZ, R56 ;  /* 0x000000ffff3c7224 */ /* 0x001fc600078e0038 */
[----:B-1----:R-:W3:Y:S04]  /*83300*/  LDL.LU.64 R6, [R1+0x6250] ;  /* 0x0062500001067983 */ /* 0x002ee80000300a00 */
[----:B------:R-:W4:Y:S04]  /*83310*/  LDL.LU.64 R4, [R1+0x6248] ;  /* 0x0062480001047983 */ /* 0x000f280000300a00 */
[----:B------:R-:W3:Y:S04]  /*83320*/  LDL.LU.64 R8, [R1+0x6240] ;  /* 0x0062400001087983 */ /* 0x000ee80000300a00 */
[----:B------:R-:W-:Y:S04]  /*83330*/  STL [R1+0x612c], R2 ;  /* 0x00612c0201007387 */ /* 0x000fe80000100800 */
[----:B------:R-:W-:Y:S04]  /*83340*/  STL [R1+0x6128], R61 ;  /* 0x0061283d01007387 */ /* 0x000fe80000100800 */
[----:B------:R0:W-:Y:S04]  /*83350*/  STL.64 [R1+0x4c0], R52 ;  /* 0x0004c03401007387 */ /* 0x0001e80000100a00 */
[----:B------:R1:W-:Y:S01]  /*83360*/  STL.64 [R1+0x4c8], R54 ;  /* 0x0004c83601007387 */ /* 0x0003e20000100a00 */
[----:B------:R-:W-:-:S03]  /*83370*/  IMAD.MOV.U32 R0, RZ, RZ, R57 ;  /* 0x000000ffff007224 */ /* 0x000fc600078e0039 */
[----:B0-----:R-:W4:Y:S04]  /*83380*/  LDL.LU R52, [R1+0x470] ;  /* 0x0004700001347983 */ /* 0x001f280000300800 */
[----:B------:R-:W4:Y:S04]  /*83390*/  LDL.LU R53, [R1+0x474] ;  /* 0x0004740001357983 */ /* 0x000f280000300800 */
[----:B-1----:R-:W4:Y:S04]  /*833a0*/  LDL.LU R54, [R1+0x478] ;  /* 0x0004780001367983 */ /* 0x002f280000300800 */
[----:B------:R-:W4:Y:S04]  /*833b0*/  LDL.LU R55, [R1+0x47c] ;  /* 0x00047c0001377983 */ /* 0x000f280000300800 */
[----:B------:R-:W4:Y:S01]  /*833c0*/  LDL.LU.64 R56, [R1+0x40] ;  /* 0x0000400001387983 */ /* 0x000f220000300a00 */
[----:B--2---:R-:W-:Y:S03]  /*833d0*/  HMMA.16816.F32 R16, R44, R36, R16 ;  /* 0x000000242c10723c */ /* 0x004fe60000001810 */
[----:B------:R-:W-:Y:S04]  /*833e0*/  STL [R1+0x6134], R0 ;  /* 0x0061340001007387 */ /* 0x000fe80000100800 */
[----:B------:R-:W-:-:S15]  /*833f0*/  STL [R1+0x6130], R60 ;  /* 0x0061303c01007387 */ /* 0x000fde0000100800 */
[----:B------:R-:W-:-:S01]  /*83400*/  NOP ;  /* 0x0000000000007918 */ /* 0x000fc20000000000 */
[----:B------:R-:W-:Y:S04]  /*83410*/  STL.64 [R1+0x4b0], R16 ;  /* 0x0004b01001007387 */ /* 0x000fe80000100a00 */
[----:B------:R0:W-:Y:S02]  /*83420*/  STL.64 [R1+0x4b8], R18 ;  /* 0x0004b81201007387 */ /* 0x0001e40000100a00 */
[----:B0-----:R-:W-:Y:S01]  /*83430*/  HMMA.16816.F32 R16, R44, R20, R40 ;  /* 0x000000142c10723c */ /* 0x001fe20000001828 */
[----:B------:R-:W-:Y:S02]  /*83440*/  IMAD.MOV.U32 R61, RZ, RZ, R37 ;  /* 0x000000ffff3d7224 */ /* 0x000fe400078e0025 */
[----:B------:R-:W-:-:S03]  /*83450*/  IMAD.MOV.U32 R2, RZ, RZ, R36 ;  /* 0x000000ffff027224 */ /* 0x000fc600078e0024 */
[----:B------:R-:W-:Y:S04]  /*83460*/  STL [R1+0x613c], R61 ;  /* 0x00613c3d01007387 */ /* 0x000fe80000100800 */
[----:B------:R-:W-:-:S13]  /*83470*/  STL [R1+0x6138], R2 ;  /* 0x0061380201007387 */ /* 0x000fda0000100800 */
        /* <DEDUP_REMOVED lines=20> */
[----:B------:R-:W2:Y:S01]  /*835c0*/  LDL.LU.64 R28, [R1+0x30] ;  /* 0x00003000011c7983 */ /* 0x000ea20000300a00 */
[----:B------:R-:W-:-:S03]  /*835d0*/  IMAD.MOV.U32 R2, RZ, RZ, R49 ;  /* 0x000000ffff027224 */ /* 0x000fc600078e0031 */
[----:B------:R-:W3:Y:S01]  /*835e0*/  LDL.LU R36, [R1+0x450] ;  /* 0x0004500001247983 */ /* 0x000ee20000300800 */
[----:B------:R-:W-:-:S03]  /*835f0*/  IMAD.MOV.U32 R61, RZ, RZ, R48 ;  /* 0x000000ffff3d7224 */ /* 0x000fc600078e0030 */
[----:B------:R-:W3:Y:S04]  /*83600*/  LDL.LU R37, [R1+0x454] ;  /* 0x0004540001257983 */ /* 0x000ee80000300800 */
[----:B------:R-:W3:Y:S04]  /*83610*/  LDL.LU R38, [R1+0x458] ;  /* 0x0004580001267983 */ /* 0x000ee80000300800 */
[----:B------:R-:W3:Y:S04]  /*83620*/  LDL.LU R39, [R1+0x45c] ;  /* 0x00045c0001277983 */ /* 0x000ee80000300800 */
[----:B------:R-:W3:Y:S04]  /*83630*/  LDL.LU.64 R32, [R1+0x20] ;  /* 0x0000200001207983 */ /* 0x000ee80000300a00 */
        /* <DEDUP_REMOVED lines=11> */
[----:B------:R-:W4:Y:S04]  /*836f0*/  LDL.LU.64 R20, [R1+0x10] ;  /* 0x0000100001147983 */ /* 0x000f280000300a00 */
        /* <DEDUP_REMOVED lines=8> */
[----:B------:R-:W4:Y:S04]  /*83780*/  LDL.LU.64 R56, [R1] ;  /* 0x0000000001387983 */ /* 0x000f280000300a00 */
[----:B------:R-:W4:Y:S04]  /*83790*/  LDL.LU R40, [R1+0x3f0] ;  /* 0x0003f00001287983 */ /* 0x000f280000300800 */
[----:B------:R-:W4:Y:S04]  /*837a0*/  LDL.LU R41, [R1+0x3f4] ;  /* 0x0003f40001297983 */ /* 0x000f280000300800 */
[----:B------:R-:W4:Y:S04]  /*837b0*/  LDL.LU R42, [R1+0x3f8] ;  /* 0x0003f800012a7983 */ /* 0x000f280000300800 */
[----:B------:R-:W4:Y:S04]  /*837c0*/  LDL.LU R43, [R1+0x3fc] ;  /* 0x0003fc00012b7983 */ /* 0x000f280000300800 */
[----:B------:R-:W-:Y:S04]  /*837d0*/  STL [R1+0x615c], R0 ;  /* 0x00615c0001007387 */ /* 0x000fe80000100800 */
[----:B------:R-:W-:Y:S01]  /*837e0*/  STL [R1+0x6158], R60 ;  /* 0x0061583c01007387 */ /* 0x000fe20000100800 */
[----:B--2---:R-:W-:Y:S06]  /*837f0*/  HMMA.16816.F32 R24, R44, R28, R24 ;  /* 0x0000001c2c18723c */ /* 0x004fec0000001818 */
[----:B------:R-:W-:-:S02]  /*83800*/  IMAD.MOV.U32 R10, RZ, RZ, R28 ;  /* 0x000000ffff0a7224 */ /* 0x000fc400078e001c */
[----:B------:R-:W-:Y:S01]  /*83810*/  IMAD.MOV.U32 R11, RZ, RZ, R29 ;  /* 0x000000ffff0b7224 */ /* 0x000fe200078e001d */
[----:B---3--:R-:W-:-:S14]  /*83820*/  HMMA.16816.F32 R36, R44, R32, R36 ;  /* 0x000000202c24723c */ /* 0x008fdc0000001824 */
        /* <DEDUP_REMOVED lines=14> */
[----:B------:R-:W3:Y:S01]  /*83910*/  LDL.LU.64 R34, [R1+0x6218] ;  /* 0x0062180001227983 */ /* 0x000ee20000300a00 */
[----:B0-----:R-:W-:-:S02]  /*83920*/  IMAD.MOV.U32 R39, RZ, RZ, R32 ;  /* 0x000000ffff277224 */ /* 0x001fc400078e0020 */
[----:B------:R-:W-:Y:S02]  /*83930*/  IMAD.MOV.U32 R38, RZ, RZ, R33 ;  /* 0x000000ffff267224 */ /* 0x000fe400078e0021 */
[----:B------:R-:W3:Y:S04]  /*83940*/  LDL.LU.64 R32, [R1+0x6210] ;  /* 0x0062100001207983 */ /* 0x000ee80000300a00 */
[----:B------:R0:W-:Y:S04]  /*83950*/  STL.64 [R1+0x6178], R38 ;  /* 0x0061782601007387 */ /* 0x0001e80000100a00 */
[----:B------:R-:W3:Y:S04]  /*83960*/  LDL.LU R36, [R1+0x420] ;  /* 0x0004200001247983 */ /* 0x000ee80000300800 */
[----:B------:R-:W3:Y:S04]  /*83970*/  LDL.LU R37, [R1+0x424] ;  /* 0x0004240001257983 */ /* 0x000ee80000300800 */
[----:B0-----:R-:W3:Y:S04]  /*83980*/  LDL.LU R38, [R1+0x428] ;  /* 0x0004280001267983 */ /* 0x001ee80000300800 */
[----:B------:R-:W3:Y:S01]  /*83990*/  LDL.LU R39, [R1+0x42c] ;  /* 0x00042c0001277983 */ /* 0x000ee20000300800 */
[C---:B----4-:R-:W-:Y:S06]  /*839a0*/  HMMA.16816.F32 R48, R44.reuse, R20, R48 ;  /* 0x000000142c30723c */ /* 0x050fec0000001830 */
[----:B------:R-:W-:Y:S01]  /*839b0*/  MOV R2, R20 ;  /* 0x0000001400027202 */ /* 0x000fe20000000f00 */
[----:B------:R-:W-:Y:S01]  /*839c0*/  IMAD.MOV.U32 R61, RZ, RZ, R21 ;  /* 0x000000ffff3d7224 */ /* 0x000fe200078e0015 */
[----:B------:R-:W-:-:S15]  /*839d0*/  HMMA.16816.F32 R52, R44, R56, R52 ;  /* 0x000000382c34723c */ /* 0x000fde0000001834 */
[----:B------:R-:W-:Y:S04]  /*839e0*/  STL.64 [R1+0x440], R48 ;  /* 0x0004403001007387 */ /* 0x000fe80000100a00 */
[----:B------:R0:W-:Y:S01]  /*839f0*/  STL.64 [R1+0x448], R50 ;  /* 0x0004483201007387 */ /* 0x0001e20000100a00 */
[----:B------:R-:W-:-:S03]  /*83a00*/  IMAD.MOV.U32 R0, RZ, RZ, R56 ;  /* 0x000000ffff007224 */ /* 0x000fc600078e0038 */
[----:B0-----:R-:W4:Y:S04]  /*83a10*/  LDL.LU.64 R50, [R1+0x6208] ;  /* 0x0062080001327983 */ /* 0x001f280000300a00 */
[----:B------:R-:W4:Y:S04]  /*83a20*/  LDL.LU.64 R48, [R1+0x6200] ;  /* 0x0062000001307983 */ /* 0x000f280000300a00 */
[----:B------:R-:W4:Y:S04]  /*83a30*/  LDL.LU R20, [R1+0x3e0] ;  /* 0x0003e00001147983 */ /* 0x000f280000300800 */
[----:B------:R-:W4:Y:S04]  /*83a40*/  LDL.LU R21, [R1+0x3e4] ;  /* 0x0003e40001157983 */ /* 0x000f280000300800 */
[----:B------:R-:W4:Y:S04]  /*83a50*/  LDL.LU R22, [R1+0x3e8] ;  /* 0x0003e80001167983 */ /* 0x000f280000300800 */
[----:B------:R-:W4:Y:S04]  /*83a60*/  LDL.LU R23, [R1+0x3ec] ;  /* 0x0003ec0001177983 */ /* 0x000f280000300800 */
[----:B------:R-:W-:Y:S01]  /*83a70*/  STL.64 [R1+0x430], R52 ;  /* 0x0004303401007387 */ /* 0x000fe20000100a00 */
[----:B------:R-:W-:-:S03]  /*83a80*/  IMAD.MOV.U32 R60, RZ, RZ, R57 ;  /* 0x000000ffff3c7224 */ /* 0x000fc600078e0039 */
[----:B------:R0:W-:Y:S04]  /*83a90*/  STL.64 [R1+0x438], R54 ;  /* 0x0004383601007387 */ /* 0x0001e80000100a00 */
[----:B0-----:R-:W4:Y:S04]  /*83aa0*/  LDL.LU.64 R54, [R1+0x61f8] ;  /* 0x0061f80001367983 */ /* 0x001f280000300a00 */
[----:B------:R-:W2:Y:S04]  /*83ab0*/  LDL.LU.64 R52, [R1+0x61f0] ;  /* 0x0061f00001347983 */ /* 0x000ea80000300a00 */
[----:B------:R-:W4:Y:S04]  /*83ac0*/  LDL.LU.64 R58, [R1+0x61e8] ;  /* 0x0061e800013a7983 */ /* 0x000f280000300a00 */
[----:B------:R-:W3:Y:S01]  /*83ad0*/  LDL.LU.64 R56, [R1+0x61e0] ;  /* 0x0061e00001387983 */ /* 0x000ee20000300a00 */
[C---:B--2---:R-:W-:Y:S06]  /*83ae0*/  HMMA.16816.F32 R8, R44.reuse, R52, R8 ;  /* 0x000000342c08723c */ /* 0x044fec0000001808 */
[----:B---3--:R-:W-:Y:S01]  /*83af0*/  HMMA.16816.F32 R36, R44, R56, R36 ;  /* 0x000000382c24723c */ /* 0x008fe20000001824 */
[----:B----4-:R-:W-:Y:S05]  /*83b00*/  STL.64 [R1+0x5fb0], R58 ;  /* 0x005fb03a01007387 */ /* 0x010fea0000100a00 */
[----:B------:R-:W-:-:S15]  /*83b10*/  STL.64 [R1+0x5fa8], R56 ;  /* 0x005fa83801007387 */ /* 0x000fde0000100a00 */
[----:B------:R-:W-:-:S02]  /*83b20*/  NOP ;  /* 0x0000000000007918 */ /* 0x000fc40000000000 */
[----:B------:R-:W-:Y:S04]  /*83b30*/  STL.64 [R1+0x420], R36 ;  /* 0x0004202401007387 */ /* 0x000fe80000100a00 */
[----:B------:R-:W-:Y:S04]  /*83b40*/  STL.64 [R1+0x428], R38 ;  /* 0x0004282601007387 */ /* 0x000fe80000100a00 */
[----:B------:R-:W-:Y:S04]  /*83b50*/  STL.64 [R1+0x5fa0], R54 ;  /* 0x005fa03601007387 */ /* 0x000fe80000100a00 */
[----:B------:R-:W-:Y:S04]  /*83b60*/  STL.64 [R1+0x5f98], R52 ;  /* 0x005f983401007387 */ /* 0x000fe80000100a00 */
[----:B------:R-:W-:Y:S04]  /*83b70*/  STL.64 [R1+0x410], R8 ;  /* 0x0004100801007387 */ /* 0x000fe80000100a00 */
[----:B------:R0:W-:Y:S02]  /*83b80*/  STL.64 [R1+0x418], R10 ;  /* 0x0004180a01007387 */ /* 0x0001e40000100a00 */
[----:B0-----:R-:W-:Y:S02]  /*83b90*/  HMMA.16816.F32 R8, R44, R48, R16 ;  /* 0x000000302c08723c */ /* 0x001fe40000001810 */
[----:B------:R-:W-:Y:S04]  /*83ba0*/  STL.64 [R1+0x5f90], R50 ;  /* 0x005f903201007387 */ /* 0x000fe80000100a00 */
[----:B------:R-:W-:-:S15]  /*83bb0*/  STL.64 [R1+0x5f88], R48 ;  /* 0x005f883001007387 */ /* 0x000fde0000100a00 */
[----:B------:R-:W-:-:S02]  /*83bc0*/  NOP ;  /* 0x0000000000007918 */ /* 0x000fc40000000000 */
[----:B------:R-:W-:Y:S04]  /*83bd0*/  STL.64 [R1+0x400], R8 ;  /* 0x0004000801007387 */ /* 0x000fe80000100a00 */
[----:B------:R0:W-:Y:S02]  /*83be0*/  STL.64 [R1+0x408], R10 ;  /* 0x0004080a01007387 */ /* 0x0001e40000100a00 */
[----:B0-----:R-:W-:Y:S01]  /*83bf0*/  HMMA.16816.F32 R8, R44, R32, R40 ;  /* 0x000000202c08723c */ /* 0x001fe20000001828 */
[----:B------:R-:W-:Y:S02]  /*83c00*/  IMAD.MOV.U32 R56, RZ, RZ, R13 ;  /* 0x000000ffff387224 */ /* 0x000fe400078e000d */
[----:B------:R-:W-:-:S15]  /*83c10*/  IMAD.MOV.U32 R57, RZ, RZ, R12 ;  /* 0x000000ffff397224 */ /* 0x000fde00078e000c */
[----:B------:R-:W-:-:S05]  /*83c20*/  NOP ;  /* 0x0000000000007918 */ /* 0x000fca0000000000 */
[----:B------:R-:W-:Y:S04]  /*83c30*/  STL.64 [R1+0x3f0], R8 ;  /* 0x0003f00801007387 */ /* 0x000fe80000100a00 */
[----:B------:R0:W-:Y:S04]  /*83c40*/  STL.64 [R1+0x3f8], R10 ;  /* 0x0003f80a01007387 */ /* 0x0001e80000100a00 */
[----:B------:R-:W-:Y:S04]  /*83c50*/  STL.64 [R1+0x6170], R56 ;  /* 0x0061703801007387 */ /* 0x000fe80000100a00 */
[----:B------:R-:W2:Y:S04]  /*83c60*/  LDL.LU R52, [R1+0x2f0] ;  /* 0x0002f00001347983 */ /* 0x000ea80000300800 */
[----:B------:R-:W2:Y:S04]  /*83c70*/  LDL.LU R53, [R1+0x2f4] ;  /* 0x0002f40001357983 */ /* 0x000ea80000300800 */
[----:B------:R-:W3:Y:S04]  /*83c80*/  LDL.LU R54, [R1+0x2f8] ;  /* 0x0002f80001367983 */ /* 0x000ee80000300800 */
[----:B------:R-:W3:Y:S01]  /*83c90*/  LDL.LU R55, [R1+0x2fc] ;  /* 0x0002fc0001377983 */ /* 0x000ee20000300800 */
[----:B0-----:R-:W-:Y:S03]  /*83ca0*/  HMMA.16816.F32 R8, R44, R28, R20 ;  /* 0x0000001c2c08723c */ /* 0x001fe60000001814 */
[----:B---3--:R-:W-:Y:S04]  /*83cb0*/  STL.64 [R1+0x6188], R54 ;  /* 0x0061883601007387 */ /* 0x008fe80000100a00 */
[----:B--2---:R-:W-:Y:S04]  /*83cc0*/  STL.64 [R1+0x6180], R52 ;  /* 0x0061803401007387 */ /* 0x004fe80000100a00 */
[----:B------:R-:W-:Y:S04]  /*83cd0*/  STL.64 [R1+0x5f80], R34 ;  /* 0x005f802201007387 */ /* 0x000fe80000100a00 */
[----:B------:R0:W-:Y:S04]  /*83ce0*/  STL.64 [R1+0x5f78], R32 ;  /* 0x005f782001007387 */ /* 0x0001e80000100a00 */
[----:B0-----:R-:W2:Y:S04]  /*83cf0*/  LDL.LU R32, [R1+0x300] ;  /* 0x0003000001207983 */ /* 0x001ea80000300800 */
[----:B------:R-:W2:Y:S04]  /*83d00*/  LDL.LU R33, [R1+0x304] ;  /* 0x0003040001217983 */ /* 0x000ea80000300800 */
[----:B------:R-:W2:Y:S04]  /*83d10*/  LDL.LU R34, [R1+0x308] ;  /* 0x0003080001227983 */ /* 0x000ea80000300800 */
[----:B------:R-:W2:Y:S04]  /*83d20*/  LDL.LU R35, [R1+0x30c] ;  /* 0x00030c0001237983 */ /* 0x000ea80000300800 */
[----:B------:R-:W3:Y:S04]  /*83d30*/  LDL.LU R20, [R1+0x3d0] ;  /* 0x0003d00001147983 */ /* 0x000ee80000300800 */
[----:B------:R-:W-:Y:S04]  /*83d40*/  STL.64 [R1+0x3e0], R8 ;  /* 0x0003e00801007387 */ /* 0x000fe80000100a00 */
[----:B------:R-:W-:Y:S04]  /*83d50*/  STL.64 [R1+0x3e8], R10 ;  /* 0x0003e80a01007387 */ /* 0x000fe80000100a00 */
[----:B------:R-:W3:Y:S04]  /*83d60*/  LDL.LU R21, [R1+0x3d4] ;  /* 0x0003d40001157983 */ /* 0x000ee80000300800 */
[----:B------:R-:W3:Y:S04]  /*83d70*/  LDL.LU R22, [R1+0x3d8] ;  /* 0x0003d80001167983 */ /* 0x000ee80000300800 */
[----:B------:R-:W3:Y:S04]  /*83d80*/  LDL.LU R23, [R1+0x3dc] ;  /* 0x0003dc0001177983 */ /* 0x000ee80000300800 */
[----:B------:R-:W-:Y:S04]  /*83d90*/  STL.64 [R1+0x5f70], R30 ;  /* 0x005f701e01007387 */ /* 0x000fe80000100a00 */
[----:B------:R0:W-:Y:S04]  /*83da0*/  STL.64 [R1+0x5f68], R28 ;  /* 0x005f681c01007387 */ /* 0x0001e80000100a00 */
[----:B------:R-:W4:Y:S04]  /*83db0*/  LDL.LU R16, [R1+0x3c0] ;  /* 0x0003c00001107983 */ /* 0x000f280000300800 */
[----:B------:R-:W4:Y:S04]  /*83dc0*/  LDL.LU R17, [R1+0x3c4] ;  /* 0x0003c40001117983 */ /* 0x000f280000300800 */
[----:B------:R-:W4:Y:S04]  /*83dd0*/  LDL.LU R18, [R1+0x3c8] ;  /* 0x0003c80001127983 */ /* 0x000f280000300800 */
[----:B------:R-:W4:Y:S04]  /*83de0*/  LDL.LU R19, [R1+0x3cc] ;  /* 0x0003cc0001137983 */ /* 0x000f280000300800 */
[----:B------:R-:W2:Y:S04]  /*83df0*/  LDL.LU R12, [R1+0x3b0] ;  /* 0x0003b000010c7983 */ /* 0x000ea80000300800 */
[----:B------:R-:W2:Y:S04]  /*83e00*/  LDL.LU R13, [R1+0x3b4] ;  /* 0x0003b400010d7983 */ /* 0x000ea80000300800 */
[----:B------:R-:W2:Y:S04]  /*83e10*/  LDL.LU R14, [R1+0x3b8] ;  /* 0x0003b800010e7983 */ /* 0x000ea80000300800 */
[----:B------:R-:W2:Y:S01]  /*83e20*/  LDL.LU R15, [R1+0x3bc] ;  /* 0x0003bc00010f7983 */ /* 0x000ea20000300800 */
[----:B0-----:R-:W-:-:S03]  /*83e30*/  IMAD.MOV.U32 R29, RZ, RZ, R4 ;  /* 0x000000ffff1d7224 */ /* 0x001fc600078e0004 */
[----:B------:R-:W2:Y:S01]  /*83e40*/  LDL.LU R8, [R1+0x3a0] ;  /* 0x0003a00001087983 */ /* 0x000ea20000300800 */
[----:B------:R-:W-:-:S03]  /*83e50*/  IMAD.MOV.U32 R28, RZ, RZ, R5 ;  /* 0x000000ffff1c7224 */ /* 0x000fc600078e0005 */
        /* <DEDUP_REMOVED lines=27> */
[----:B------:R-:W4:Y:S04]  /*84010*/  LDL.LU.64 R20, [R1+0x61d0] ;  /* 0x0061d00001147983 */ /* 0x000f280000300a00 */
        /* <DEDUP_REMOVED lines=12> */
[----:B---3--:R-:W-:Y:S04]  /*840e0*/  STL.64 [R1+0x5f60], R22 ;  /* 0x005f601601007387 */ /* 0x008fe80000100a00 */
        /* <DEDUP_REMOVED lines=24> */
[----:B------:R-:W3:Y:S04]  /*84270*/  LDL.LU.64 R4, [R1+0x6190] ;  /* 0x0061900001047983 */ /* 0x000ee80000300a00 */
[----:B------:R-:W-:Y:S01]  /*84280*/  STL.64 [R1+0x5fd8], R8 ;  /* 0x005fd80801007387 */ /* 0x000fe20000100a00 */
[----:B---3--:R-:W-:-:S15]  /*84290*/  HMMA.16816.F32 R52, R44, R4, R52 ;  /* 0x000000042c34723c */ /* 0x008fde0000001834 */
[----:B------:R-:W-:-:S08]  /*842a0*/  NOP ;  /* 0x0000000000007918 */ /* 0x000fd00000000000 */
[----:B------:R-:W-:Y:S04]  /*842b0*/  STL.64 [R1+0x380], R52 ;  /* 0x0003803401007387 */ /* 0x000fe80000100a00 */
[----:B------:R0:W-:Y:S04]  /*842c0*/  STL.64 [R1+0x388], R54 ;  /* 0x0003883601007387 */ /* 0x0001e80000100a00 */
[----:B0-----:R-:W3:Y:S04]  /*842d0*/  LDL.LU.64 R54, [R1+0x6188] ;  /* 0x0061880001367983 */ /* 0x001ee80000300a00 */
[----:B------:R-:W3:Y:S04]  /*842e0*/  LDL.LU.64 R52, [R1+0x6180] ;  /* 0x0061800001347983 */ /* 0x000ee80000300a00 */
[----:B----4-:R-:W-:Y:S04]  /*842f0*/  STL.64 [R1+0x5f40], R6 ;  /* 0x005f400601007387 */ /* 0x010fe80000100a00 */
[----:B------:R0:W-:Y:S04]  /*84300*/  STL.64 [R1+0x5f38], R4 ;  /* 0x005f380401007387 */ /* 0x0001e80000100a00 */
[----:B0-----:R-:W4:Y:S01]  /*84310*/  LDL.LU.64 R4, [R1+0x150] ;  /* 0x0001500001047983 */ /* 0x001f220000300a00 */
[----:B------:R-:W-:-:S15]  /*84320*/  HMMA.16816.F32 R36, R44, R56, R36 ;  /* 0x000000382c24723c */ /* 0x000fde0000001824 */
[----:B------:R-:W-:-:S08]  /*84330*/  NOP ;  /* 0x0000000000007918 */ /* 0x000fd00000000000 */
[----:B------:R0:W-:Y:S04]  /*84340*/  STL.64 [R1+0x370], R36 ;  /* 0x0003702401007387 */ /* 0x0001e80000100a00 */
[----:B------:R1:W-:Y:S01]  /*84350*/  STL.64 [R1+0x378], R38 ;  /* 0x0003782601007387 */ /* 0x0003e20000100a00 */
[----:B0-----:R-:W-:Y:S02]  /*84360*/  IMAD.MOV.U32 R37, RZ, RZ, R56 ;  /* 0x000000ffff257224 */ /* 0x001fe400078e0038 */
[----:B------:R-:W-:Y:S01]  /*84370*/  IMAD.MOV.U32 R36, RZ, RZ, R57 ;  /* 0x000000ffff247224 */ /* 0x000fe200078e0039 */
[----:B-1----:R-:W3:Y:S04]  /*84380*/  LDL.LU.64 R38, [R1+0x6178] ;  /* 0x0061780001267983 */ /* 0x002ee80000300a00 */
[----:B------:R-:W3:Y:S04]  /*84390*/  LDL.LU.64 R56, [R1+0x6170] ;  /* 0x0061700001387983 */ /* 0x000ee80000300a00 */
[----:B------:R-:W-:Y:S01]  /*843a0*/  STL.64 [R1+0x5fe0], R36 ;  /* 0x005fe02401007387 */ /* 0x000fe20000100a00 */
[----:B----4-:R-:W-:Y:S03]  /*843b0*/  HMMA.16816.F32 R44, R44, R4, R40 ;  /* 0x000000042c2c723c */ /* 0x010fe60000001828 */
[----:B------:R-:W2:Y:S04]  /*843c0*/  LDL.LU.64 R42, [R1+0x6168] ;  /* 0x00616800012a7983 */ /* 0x000ea80000300a00 */
[----:B------:R-:W2:Y:S01]  /*843d0*/  LDL.LU.64 R40, [R1+0x6160] ;  /* 0x0061600001287983 */ /* 0x000ea20000300a00 */
[----:B------:R-:W-:-:S02]  /*843e0*/  IMAD.MOV.U32 R20, RZ, RZ, R19 ;  /* 0x000000ffff147224 */ /* 0x000fc400078e0013 */
[----:B------:R-:W-:Y:S02]  /*843f0*/  IMAD.MOV.U32 R21, RZ, RZ, R3 ;  /* 0x000000ffff157224 */ /* 0x000fe400078e0003 */
[----:B------:R-:W-:Y:S02]  /*84400*/  IMAD.MOV.U32 R3, RZ, RZ, R4 ;  /* 0x000000ffff037224 */ /* 0x000fe400078e0004 */
[----:B------:R-:W-:-:S09]  /*84410*/  IMAD.MOV.U32 R19, RZ, RZ, R5 ;  /* 0x000000ffff137224 */ /* 0x000fd200078e0005 */
[----:B------:R-:W-:Y:S04]  /*84420*/  STL.64 [R1+0x330], R44 ;  /* 0x0003302c01007387 */ /* 0x000fe80000100a00 */
[----:B------:R-:W-:Y:S04]  /*84430*/  STL.64 [R1+0x338], R46 ;  /* 0x0003382e01007387 */ /* 0x000fe80000100a00 */
[----:B------:R-:W-:Y:S04]  /*84440*/  STL.64 [R1+0x5ff0], R18 ;  /* 0x005ff01201007387 */ /* 0x000fe80000100a00 */
[----:B------:R0:W-:Y:S01]  /*84450*/  STL.64 [R1+0x5fe8], R16 ;  /* 0x005fe81001007387 */ /* 0x0001e20000100a00 */
[C---:B--2---:R-:W-:Y:S06]  /*84460*/  HMMA.16816.F32 R4, R40.reuse, R20, R12 ;  /* 0x000000142804723c */ /* 0x044fec000000180c */
[C---:B0-----:R-:W-:Y:S06]  /*84470*/  HMMA.16816.F32 R16, R40.reuse, R28, R24 ;  /* 0x0000001c2810723c */ /* 0x041fec0000001818 */
[C---:B------:R-:W-:Y:S11]  /*84480*/  HMMA.16816.F32 R12, R40.reuse, R48, R32 ;  /* 0x00000030280c723c */ /* 0x040ff60000001820 */
[----:B------:R-:W-:Y:S04]  /*84490*/  STL.64 [R1+0x320], R4 ;  /* 0x0003200401007387 */ /* 0x000fe80000100a00 */
[----:B------:R3:W-:Y:S02]  /*844a0*/  STL.64 [R1+0x328], R6 ;  /* 0x0003280601007387 */ /* 0x0007e40000100a00 */
[----:B---3--:R-:W-:Y:S02]  /*844b0*/  HMMA.16816.F32 R4, R40, R56, R52 ;  /* 0x000000382804723c */ /* 0x008fe40000001834 */
[----:B------:R-:W-:Y:S04]  /*844c0*/  STL.64 [R1+0x310], R16 ;  /* 0x0003101001007387 */ /* 0x000fe80000100a00 */
[----:B------:R-:W-:Y:S04]  /*844d0*/  STL.64 [R1+0x318], R18 ;  /* 0x0003181201007387 */ /* 0x000fe80000100a00 */
[----:B------:R-:W2:Y:S04]  /*844e0*/  LDL.LU R28, [R1+0x1c0] ;  /* 0x0001c000011c7983 */ /* 0x000ea80000300800 */
[----:B------:R-:W-:Y:S04]  /*844f0*/  STL.64 [R1+0x300], R12 ;  /* 0x0003000c01007387 */ /* 0x000fe80000100a00 */
[----:B------:R-:W-:Y:S05]  /*84500*/  STL.64 [R1+0x308], R14 ;  /* 0x0003080e01007387 */ /* 0x000fea0000100a00 */
[----:B------:R0:W-:Y:S04]  /*84510*/  STL.64 [R1+0x2f0], R4 ;  /* 0x0002f00401007387 */ /* 0x0001e80000100a00 */
[----:B------:R-:W-:Y:S04]  /*84520*/  STL.64 [R1+0x2f8], R6 ;  /* 0x0002f80601007387 */ /* 0x000fe80000100a00 */
[----:B------:R-:W2:Y:S04]  /*84530*/  LDL.LU R29, [R1+0x1c4] ;  /* 0x0001c400011d7983 */ /* 0x000ea80000300800 */
[----:B------:R-:W3:Y:S04]  /*84540*/  LDL.LU R30, [R1+0x1c8] ;  /* 0x0001c800011e7983 */ /* 0x000ee80000300800 */
[----:B------:R-:W3:Y:S04]  /*84550*/  LDL.LU R31, [R1+0x1cc] ;  /* 0x0001cc00011f7983 */ /* 0x000ee80000300800 */
[----:B---3--:R-:W-:Y:S04]  /*84560*/  STL.64 [R1+0x6000], R30 ;  /* 0x0060001e01007387 */ /* 0x008fe80000100a00 */
[----:B--2---:R1:W-:Y:S04]  /*84570*/  STL.64 [R1+0x5ff8], R28 ;  /* 0x005ff81c01007387 */ /* 0x0043e80000100a00 */
[----:B------:R-:W2:Y:S04]  /*84580*/  LDL.LU R32, [R1+0x1d0] ;  /* 0x0001d00001207983 */ /* 0x000ea80000300800 */
[----:B------:R-:W2:Y:S04]  /*84590*/  LDL.LU R33, [R1+0x1d4] ;  /* 0x0001d40001217983 */ /* 0x000ea80000300800 */
[----:B------:R-:W3:Y:S04]  /*845a0*/  LDL.LU R34, [R1+0x1d8] ;  /* 0x0001d80001227983 */ /* 0x000ee80000300800 */
[----:B------:R-:W3:Y:S04]  /*845b0*/  LDL.LU R35, [R1+0x1dc] ;  /* 0x0001dc0001237983 */ /* 0x000ee80000300800 */
[----:B---3--:R-:W-:Y:S04]  /*845c0*/  STL.64 [R1+0x6010], R34 ;  /* 0x0060102201007387 */ /* 0x008fe80000100a00 */
[----:B--2---:R2:W-:Y:S04]  /*845d0*/  STL.64 [R1+0x6008], R32 ;  /* 0x0060082001007387 */ /* 0x0045e80000100a00 */
[----:B------:R-:W3:Y:S04]  /*845e0*/  LDL.LU R48, [R1+0x1e0] ;  /* 0x0001e00001307983 */ /* 0x000ee80000300800 */
[----:B------:R-:W3:Y:S04]  /*845f0*/  LDL.LU R49, [R1+0x1e4] ;  /* 0x0001e40001317983 */ /* 0x000ee80000300800 */
[----:B------:R-:W4:Y:S04]  /*84600*/  LDL.LU R50, [R1+0x1e8] ;  /* 0x0001e80001327983 */ /* 0x000f280000300800 */
[----:B------:R-:W4:Y:S01]  /*84610*/  LDL.LU R51, [R1+0x1ec] ;  /* 0x0001ec0001337983 */ /* 0x000f220000300800 */
[----:B0-----:R-:W-:-:S02]  /*84620*/  IMAD.MOV.U32 R4, RZ, RZ, R0 ;  /* 0x000000ffff047224 */ /* 0x001fc400078e0000 */
[----:B------:R-:W-:Y:S01]  /*84630*/  IMAD.MOV.U32 R5, RZ, RZ, R60 ;  /* 0x000000ffff057224 */ /* 0x000fe200078e003c */
[----:B------:R-:W-:Y:S01]  /*84640*/  MOV R24, R2 ;  /* 0x0000000200187202 */ /* 0x000fe20000000f00 */
[----:B------:R-:W-:Y:S01]  /*84650*/  IMAD.MOV.U32 R25, RZ, RZ, R61 ;  /* 0x000000ffff197224 */ /* 0x000fe200078e003d */
[----:B----4-:R-:W-:Y:S04]  /*84660*/  STL.64 [R1+0x6020], R50 ;  /* 0x0060203201007387 */ /* 0x010fe80000100a00 */
[----:B---3--:R-:W-:Y:S04]  /*84670*/  STL.64 [R1+0x6018], R48 ;  /* 0x0060183001007387 */ /* 0x008fe80000100a00 */
[----:B------:R-:W3:Y:S04]  /*84680*/  LDL.LU R0, [R1+0x615c] ;  /* 0x00615c0001007983 */ /* 0x000ee80000300800 */
[----:B------:R-:W2:Y:S04]  /*84690*/  LDL.LU R60, [R1+0x6158] ;  /* 0x00615800013c7983 */ /* 0x000ea80000300800 */
[----:B------:R0:W-:Y:S04]  /*846a0*/  STL.64 [R1+0x6028], R4 ;  /* 0x0060280401007387 */ /* 0x0001e80000100a00 */
[----:B------:R-:W4:Y:S04]  /*846b0*/  LDL.LU R2, [R1+0x6154] ;  /* 0x0061540001027983 */ /* 0x000f280000300800 */
[----:B------:R-:W0:Y:S04]  /*846c0*/  LDL.LU R61, [R1+0x6150] ;  /* 0x00615000013d7983 */ /* 0x000e280000300800 */
[----:B------:R4:W-:Y:S04]  /*846d0*/  STL.64 [R1+0x6030], R24 ;  /* 0x0060301801007387 */ /* 0x0009e80000100a00 */
[----:B------:R-:W3:Y:S04]  /*846e0*/  LDL.LU R12, [R1+0x210] ;  /* 0x00021000010c7983 */ /* 0x000ee80000300800 */
[----:B------:R-:W3:Y:S04]  /*846f0*/  LDL.LU R13, [R1+0x214] ;  /* 0x00021400010d7983 */ /* 0x000ee80000300800 */
[----:B------:R-:W2:Y:S04]  /*84700*/  LDL.LU R14, [R1+0x218] ;  /* 0x00021800010e7983 */ /* 0x000ea80000300800 */
[----:B------:R-:W2:Y:S01]  /*84710*/  LDL.LU R15, [R1+0x21c] ;  /* 0x00021c00010f7983 */ /* 0x000ea20000300800 */
[----:B------:R-:W-:-:S02]  /*84720*/  IMAD.MOV.U32 R8, RZ, RZ, R39 ;  /* 0x000000ffff087224 */ /* 0x000fc400078e0027 */
[----:B------:R-:W-:Y:S01]  /*84730*/  IMAD.MOV.U32 R9, RZ, RZ, R38 ;  /* 0x000000ffff097224 */ /* 0x000fe200078e0026 */
[----:B--2---:R-:W-:Y:S04]  /*84740*/  STL.64 [R1+0x6040], R14 ;  /* 0x0060400e01007387 */ /* 0x004fe80000100a00 */
[----:B---3--:R2:W-:Y:S04]  /*84750*/  STL.64 [R1+0x6038], R12 ;  /* 0x0060380c01007387 */ /* 0x0085e80000100a00 */
        /* <DEDUP_REMOVED lines=9> */
[----:B------:R-:W4:Y:S04]  /*847f0*/  LDL.LU R10, [R1+0x614c] ;  /* 0x00614c00010a7983 */ /* 0x000f280000300800 */
[----:B------:R-:W3:Y:S04]  /*84800*/  LDL.LU R11, [R1+0x6148] ;  /* 0x00614800010b7983 */ /* 0x000ee80000300800 */
[----:B------:R2:W-:Y:S04]  /*84810*/  STL.64 [R1+0x6060], R16 ;  /* 0x0060601001007387 */ /* 0x0005e80000100a00 */
[----:B-1----:R-:W2:Y:S04]  /*84820*/  LDL.LU R28, [R1+0x230] ;  /* 0x00023000011c7983 */ /* 0x002ea80000300800 */
[----:B------:R-:W2:Y:S04]  /*84830*/  LDL.LU R29, [R1+0x234] ;  /* 0x00023400011d7983 */ /* 0x000ea80000300800 */
[----:B------:R-:W4:Y:S04]  /*84840*/  LDL.LU R30, [R1+0x238] ;  /* 0x00023800011e7983 */ /* 0x000f280000300800 */
[----:B------:R-:W4:Y:S01]  /*84850*/  LDL.LU R31, [R1+0x23c] ;  /* 0x00023c00011f7983 */ /* 0x000f220000300800 */
[----:B------:R-:W-:-:S02]  /*84860*/  IMAD.MOV.U32 R32, RZ, RZ, R60 ;  /* 0x000000ffff207224 */ /* 0x000fc400078e003c */
[----:B------:R-:W-:Y:S02]  /*84870*/  IMAD.MOV.U32 R33, RZ, RZ, R0 ;  /* 0x000000ffff217224 */ /* 0x000fe400078e0000 */
[----:B0-----:R-:W-:Y:S02]  /*84880*/  IMAD.MOV.U32 R4, RZ, RZ, R61 ;  /* 0x000000ffff047224 */ /* 0x001fe400078e003d */
[----:B------:R-:W-:Y:S01]  /*84890*/  IMAD.MOV.U32 R5, RZ, RZ, R2 ;  /* 0x000000ffff057224 */ /* 0x000fe200078e0002 */
[----:B----4-:R-:W-:Y:S04]  /*848a0*/  STL.64 [R1+0x6070], R30 ;  /* 0x0060701e01007387 */ /* 0x010fe80000100a00 */
[----:B--2---:R0:W-:Y:S04]  /*848b0*/  STL.64 [R1+0x6068], R28 ;  /* 0x0060681c01007387 */ /* 0x0041e80000100a00 */
[----:B------:R-:W2:Y:S04]  /*848c0*/  LDL.LU R60, [R1+0x6144] ;  /* 0x00614400013c7983 */ /* 0x000ea80000300800 */
[----:B------:R-:W4:Y:S04]  /*848d0*/  LDL.LU R0, [R1+0x6140] ;  /* 0x0061400001007983 */ /* 0x000f280000300800 */
[----:B------:R-:W-:Y:S04]  /*848e0*/  STL.64 [R1+0x6078], R32 ;  /* 0x0060782001007387 */ /* 0x000fe80000100a00 */
[----:B------:R-:W2:Y:S04]  /*848f0*/  LDL.LU R61, [R1+0x613c] ;  /* 0x00613c00013d7983 */ /* 0x000ea80000300800 */
[----:B------:R-:W0:Y:S04]  /*84900*/  LDL.LU R2, [R1+0x6138] ;  /* 0x0061380001027983 */ /* 0x000e280000300800 */
[----:B------:R1:W-:Y:S04]  /*84910*/  STL.64 [R1+0x6080], R4 ;  /* 0x0060800401007387 */ /* 0x0003e80000100a00 */
[----:B------:R-:W4:Y:S04]  /*84920*/  LDL.LU R24, [R1+0x250] ;  /* 0x0002500001187983 */ /* 0x000f280000300800 */
[----:B------:R-:W4:Y:S04]  /*84930*/  LDL.LU R25, [R1+0x254] ;  /* 0x0002540001197983 */ /* 0x000f280000300800 */
[----:B------:R-:W2:Y:S04]  /*84940*/  LDL.LU R26, [R1+0x258] ;  /* 0x00025800011a7983 */ /* 0x000ea80000300800 */
[----:B------:R-:W2:Y:S01]  /*84950*/  LDL.LU R27, [R1+0x25c] ;  /* 0x00025c00011b7983 */ /* 0x000ea20000300800 */
[----:B---3--:R-:W-:-:S02]  /*84960*/  IMAD.MOV.U32 R12, RZ, RZ, R11 ;  /* 0x000000ffff0c7224 */ /* 0x008fc400078e000b */
[----:B------:R-:W-:Y:S01]  /*84970*/  IMAD.MOV.U32 R13, RZ, RZ, R10 ;  /* 0x000000ffff0d7224 */ /* 0x000fe200078e000a */
[----:B--2---:R-:W-:Y:S04]  /*84980*/  STL.64 [R1+0x6090], R26 ;  /* 0x0060901a01007387 */ /* 0x004fe80000100a00 */
[----:B----4-:R2:W-:Y:S04]  /*84990*/  STL.64 [R1+0x6088], R24 ;  /* 0x0060881801007387 */ /* 0x0105e80000100a00 */
        /* <DEDUP_REMOVED lines=9> */
[----:B------:R-:W1:Y:S04]  /*84a30*/  LDL.LU R0, [R1+0x6134] ;  /* 0x0061340001007983 */ /* 0x000e680000300800 */
[----:B------:R-:W4:Y:S04]  /*84a40*/  LDL.LU R60, [R1+0x6130] ;  /* 0x00613000013c7983 */ /* 0x000f280000300800 */
[----:B------:R2:W-:Y:S04]  /*84a50*/  STL.64 [R1+0x60b0], R36 ;  /* 0x0060b02401007387 */ /* 0x0005e80000100a00 */
[----:B------:R-:W3:Y:S04]  /*84a60*/  LDL.LU R16, [R1+0x270] ;  /* 0x0002700001107983 */ /* 0x000ee80000300800 */
[----:B------:R-:W3:Y:S04]  /*84a70*/  LDL.LU R17, [R1+0x274] ;  /* 0x0002740001117983 */ /* 0x000ee80000300800 */
[----:B------:R-:W2:Y:S04]  /*84a80*/  LDL.LU R18, [R1+0x278] ;  /* 0x0002780001127983 */ /* 0x000ea80000300800 */
[----:B------:R-:W2:Y:S01]  /*84a90*/  LDL.LU R19, [R1+0x27c] ;  /* 0x00027c0001137983 */ /* 0x000ea20000300800 */
[----:B0-----:R-:W-:-:S02]  /*84aa0*/  IMAD.MOV.U32 R28, RZ, RZ, R2 ;  /* 0x000000ffff1c7224 */ /* 0x001fc400078e0002 */
[----:B------:R-:W-:Y:S02]  /*84ab0*/  IMAD.MOV.U32 R29, RZ, RZ, R61 ;  /* 0x000000ffff1d7224 */ /* 0x000fe400078e003d */
[----:B-1----:R-:W-:Y:S02]  /*84ac0*/  IMAD.MOV.U32 R5, RZ, RZ, R0 ;  /* 0x000000ffff057224 */ /* 0x002fe400078e0000 */
[----:B----4-:R-:W-:Y:S01]  /*84ad0*/  IMAD.MOV.U32 R4, RZ, RZ, R60 ;  /* 0x000000ffff047224 */ /* 0x010fe200078e003c */
[----:B--2---:R-:W-:Y:S04]  /*84ae0*/  STL.64 [R1+0x60c0], R18 ;  /* 0x0060c01201007387 */ /* 0x004fe80000100a00 */
[----:B---3--:R0:W-:Y:S04]  /*84af0*/  STL.64 [R1+0x60b8], R16 ;  /* 0x0060b81001007387 */ /* 0x0081e80000100a00 */
[----:B------:R-:W2:Y:S04]  /*84b00*/  LDL.LU R2, [R1+0x612c] ;  /* 0x00612c0001027983 */ /* 0x000ea80000300800 */
[----:B------:R-:W3:Y:S04]  /*84b10*/  LDL.LU R61, [R1+0x6128] ;  /* 0x00612800013d7983 */ /* 0x000ee80000300800 */
[----:B------:R-:W-:Y:S04]  /*84b20*/  STL.64 [R1+0x60c8], R28 ;  /* 0x0060c81c01007387 */ /* 0x000fe80000100a00 */
[----:B------:R-:W4:Y:S04]  /*84b30*/  LDL.LU R60, [R1+0x6124] ;  /* 0x00612400013c7983 */ /* 0x000f280000300800 */
[----:B------:R-:W4:Y:S04]  /*84b40*/  LDL.LU R0, [R1+0x6120] ;  /* 0x0061200001007983 */ /* 0x000f280000300800 */
[----:B------:R-:W-:Y:S04]  /*84b50*/  STL.64 [R1+0x60d0], R4 ;  /* 0x0060d00401007387 */ /* 0x000fe80000100a00 */
[----:B------:R-:W4:Y:S04]  /*84b60*/  LDL.LU R24, [R1+0x290] ;  /* 0x0002900001187983 */ /* 0x000f280000300800 */
[----:B------:R-:W4:Y:S04]  /*84b70*/  LDL.LU R25, [R1+0x294] ;  /* 0x0002940001197983 */ /* 0x000f280000300800 */
[----:B------:R-:W4:Y:S04]  /*84b80*/  LDL.LU R26, [R1+0x298] ;  /* 0x00029800011a7983 */ /* 0x000f280000300800 */
[----:B------:R-:W4:Y:S01]  /*84b90*/  LDL.LU R27, [R1+0x29c] ;  /* 0x00029c00011b7983 */ /* 0x000f220000300800 */
[----:B--2---:R-:W-:Y:S01]  /*84ba0*/  IMAD.MOV.U32 R13, RZ, RZ, R2 ;  /* 0x000000ffff0d7224 */ /* 0x004fe200078e0002 */
[----:B---3--:R-:W-:-:S02]  /*84bb0*/  MOV R12, R61 ;  /* 0x0000003d000c7202 */ /* 0x008fc40000000f00 */
[----:B----4-:R-:W-:Y:S04]  /*84bc0*/  STL.64 [R1+0x60e0], R26 ;  /* 0x0060e01a01007387 */ /* 0x010fe80000100a00 */
[----:B------:R1:W-:Y:S04]  /*84bd0*/  STL.64 [R1+0x60d8], R24 ;  /* 0x0060d81801007387 */ /* 0x0003e80000100a00 */
        /* <DEDUP_REMOVED lines=12> */
[----:B------:R-:W2:Y:S04]  /*84ca0*/  LDL.LU R60, [R1+0x6110] ;  /* 0x00611000013c7983 */ /* 0x000ea80000300800 */
[----:B0-----:R-:W2:Y:S04]  /*84cb0*/  LDL.LU R16, [R1+0x2b0] ;  /* 0x0002b00001107983 */ /* 0x001ea80000300800 */
[----:B------:R-:W2:Y:S04]  /*84cc0*/  LDL.LU R17, [R1+0x2b4] ;  /* 0x0002b40001117983 */ /* 0x000ea80000300800 */
[----:B------:R-:W2:Y:S04]  /*84cd0*/  LDL.LU R18, [R1+0x2b8] ;  /* 0x0002b80001127983 */ /* 0x000ea80000300800 */
[----:B------:R-:W2:Y:S04]  /*84ce0*/  LDL.LU R19, [R1+0x2bc] ;  /* 0x0002bc0001137983 */ /* 0x000ea80000300800 */
[----:B------:R-:W2:Y:S04]  /*84cf0*/  LDL.LU R20, [R1+0xd0] ;  /* 0x0000d00001147983 */ /* 0x000ea80000300800 */
[----:B------:R-:W2:Y:S04]  /*84d00*/  LDL.LU R21, [R1+0xd4] ;  /* 0x0000d40001157983 */ /* 0x000ea80000300800 */
[----:B-1----:R-:W2:Y:S04]  /*84d10*/  LDL.LU R24, [R1+0x2d0] ;  /* 0x0002d00001187983 */ /* 0x002ea80000300800 */
[----:B------:R-:W2:Y:S04]  /*84d20*/  LDL.LU R25, [R1+0x2d4] ;  /* 0x0002d40001197983 */ /* 0x000ea80000300800 */
[----:B------:R-:W2:Y:S04]  /*84d30*/  LDL.LU R26, [R1+0x2d8] ;  /* 0x0002d800011a7983 */ /* 0x000ea80000300800 */
[----:B------:R-:W2:Y:S01]  /*84d40*/  LDL.LU R27, [R1+0x2dc] ;  /* 0x0002dc00011b7983 */ /* 0x000ea20000300800 */
[----:B---3--:R-:W-:-:S02]  /*84d50*/  IMAD.MOV.U32 R28, RZ, RZ, R2 ;  /* 0x000000ffff1c7224 */ /* 0x008fc400078e0002 */
[----:B------:R-:W-:Y:S02]  /*84d60*/  IMAD.MOV.U32 R29, RZ, RZ, R61 ;  /* 0x000000ffff1d7224 */ /* 0x000fe400078e003d */
[----:B----4-:R-:W-:Y:S02]  /*84d70*/  IMAD.MOV.U32 R13, RZ, RZ, R0 ;  /* 0x000000ffff0d7224 */ /* 0x010fe400078e0000 */
[----:B--2---:R-:W-:Y:S02]  /*84d80*/  IMAD.MOV.U32 R12, RZ, RZ, R60 ;  /* 0x000000ffff0c7224 */ /* 0x004fe400078e003c */
[----:B------:R-:W2:Y:S04]  /*84d90*/  LDL.LU R60, [R1+0x610c] ;  /* 0x00610c00013c7983 */ /* 0x000ea80000300800 */
[----:B------:R-:W3:Y:S04]  /*84da0*/  LDL.LU R0, [R1+0x6108] ;  /* 0x0061080001007983 */ /* 0x000ee80000300800 */
[----:B------:R-:W4:Y:S04]  /*84db0*/  LDL.LU R8, [R1+0x2e0] ;  /* 0x0002e00001087983 */ /* 0x000f280000300800 */
[----:B------:R-:W4:Y:S04]  /*84dc0*/  LDL.LU R9, [R1+0x2e4] ;  /* 0x0002e40001097983 */ /* 0x000f280000300800 */
[----:B------:R-:W4:Y:S04]  /*84dd0*/  LDL.LU R10, [R1+0x2e8] ;  /* 0x0002e800010a7983 */ /* 0x000f280000300800 */
        /* <DEDUP_REMOVED lines=23> */
[C---:B------:R-:W-:Y:S03]  /*84f50*/  HMMA.16816.F32 R20, R40.reuse, R20, R24 ;  /* 0x000000142814723c */ /* 0x040fe60000001818 */
[----:B---3--:R-:W0:Y:S03]  /*84f60*/  LDSM.16.MT88.4 R44, [R0+UR4+0x11800] ;  /* 0x01180004002c783b */ /* 0x008e260008004200 */
[C---:B----4-:R-:W-:Y:S01]  /*84f70*/  HMMA.16816.F32 R12, R40.reuse, R12, R8 ;  /* 0x0000000c280c723c */ /* 0x050fe20000001808 */
[----:B0-----:R-:W-:Y:S04]  /*84f80*/  STL.64 [R1+0x5f20], R46 ;  /* 0x005f202e01007387 */ /* 0x001fe80000100a00 */
[----:B------:R0:W-:Y:S04]  /*84f90*/  STL.64 [R1+0x5f18], R44 ;  /* 0x005f182c01007387 */ /* 0x0001e80000100a00 */
[----:B0-----:R-:W3:Y:S04]  /*84fa0*/  LDL.LU R44, [R1+0x1b0] ;  /* 0x0001b000012c7983 */ /* 0x001ee80000300800 */
[----:B------:R-:W3:Y:S04]  /*84fb0*/  LDL.LU R45, [R1+0x1b4] ;  /* 0x0001b400012d7983 */ /* 0x000ee80000300800 */
[----:B------:R-:W3:Y:S04]  /*84fc0*/  LDL.LU R46, [R1+0x1b8] ;  /* 0x0001b800012e7983 */ /* 0x000ee80000300800 */
[----:B------:R-:W3:Y:S04]  /*84fd0*/  LDL.LU R47, [R1+0x1bc] ;  /* 0x0001bc00012f7983 */ /* 0x000ee80000300800 */
[----:B------:R-:W-:Y:S04]  /*84fe0*/  STL [R1+0x5a24], R0 ;  /* 0x005a240001007387 */ /* 0x000fe80000100800 */
[----:B------:R-:W4:Y:S04]  /*84ff0*/  LDL.LU.64 R10, [R1+0x60f8] ;  /* 0x0060f800010a7983 */ /* 0x000f280000300a00 */
[----:B------:R-:W4:Y:S04]  /*85000*/  LDL.LU.64 R8, [R1+0x60f0] ;  /* 0x0060f00001087983 */ /* 0x000f280000300a00 */
[----:B------:R0:W-:Y:S04]  /*85010*/  STL.64 [R1+0x2e0], R12 ;  /* 0x0002e00c01007387 */ /* 0x0001e80000100a00 */
[----:B------:R-:W-:Y:S04]  /*85020*/  STL.64 [R1+0x2e8], R14 ;  /* 0x0002e80e01007387 */ /* 0x000fe80000100a00 */
[----:B0-----:R-:W4:Y:S04]  /*85030*/  LDL.LU.64 R12, [R1+0x60e8] ;  /* 0x0060e800010c7983 */ /* 0x001f280000300a00 */
[----:B------:R-:W3:Y:S04]  /*85040*/  LDL.LU.64 R26, [R1+0x60e0] ;  /* 0x0060e000011a7983 */ /* 0x000ee80000300a00 */
[----:B------:R-:W3:Y:S04]  /*85050*/  LDL.LU.64 R24, [R1+0x60d8] ;  /* 0x0060d80001187983 */ /* 0x000ee80000300a00 */
[----:B------:R0:W-:Y:S04]  /*85060*/  STL.64 [R1+0x2d0], R20 ;  /* 0x0002d01401007387 */ /* 0x0001e80000100a00 */
[----:B------:R1:W-:Y:S01]  /*85070*/  STL.64 [R1+0x2d8], R22 ;  /* 0x0002d81601007387 */ /* 0x0003e20000100a00 */
[C---:B--2---:R-:W-:Y:S03]  /*85080*/  HMMA.16816.F32 R28, R40.reuse, R28, R4 ;  /* 0x0000001c281c723c */ /* 0x044fe60000001804 */
[----:B0-----:R-:W2:Y:S04]  /*85090*/  LDL.LU R20, [R1+0x1a0] ;  /* 0x0001a00001147983 */ /* 0x001ea80000300800 */
[----:B------:R-:W2:Y:S04]  /*850a0*/  LDL.LU R21, [R1+0x1a4] ;  /* 0x0001a40001157983 */ /* 0x000ea80000300800 */
[----:B-1----:R-:W2:Y:S04]  /*850b0*/  LDL.LU R22, [R1+0x1a8] ;  /* 0x0001a80001167983 */ /* 0x002ea80000300800 */
[----:B------:R-:W2:Y:S04]  /*850c0*/  LDL.LU R23, [R1+0x1ac] ;  /* 0x0001ac0001177983 */ /* 0x000ea80000300800 */
[----:B------:R-:W3:Y:S01]  /*850d0*/  LDL.LU.64 R4, [R1+0x60d0] ;  /* 0x0060d00001047983 */ /* 0x000ee20000300a00 */
[C---:B------:R-:W-:Y:S03]  /*850e0*/  HMMA.16816.F32 R36, R40.reuse, R36, R16 ;  /* 0x000000242824723c */ /* 0x040fe60000001810 */
[----:B------:R0:W-:Y:S04]  /*850f0*/  STL.64 [R1+0x2c0], R28 ;  /* 0x0002c01c01007387 */ /* 0x0001e80000100a00 */
[----:B------:R-:W-:Y:S04]  /*85100*/  STL.64 [R1+0x2c8], R30 ;  /* 0x0002c81e01007387 */ /* 0x000fe80000100a00 */
[----:B0-----:R-:W2:Y:S04]  /*85110*/  LDL.LU.64 R28, [R1+0x60c8] ;  /* 0x0060c800011c7983 */ /* 0x001ea80000300a00 */
[----:B------:R-:W2:Y:S04]  /*85120*/  LDL.LU.64 R18, [R1+0x60c0] ;  /* 0x0060c00001127983 */ /* 0x000ea80000300a00 */
[----:B------:R-:W2:Y:S04]  /*85130*/  LDL.LU.64 R16, [R1+0x60b8] ;  /* 0x0060b80001107983 */ /* 0x000ea80000300a00 */
[----:B------:R0:W-:Y:S04]  /*85140*/  STL.64 [R1+0x2b0], R36 ;  /* 0x0002b02401007387 */ /* 0x0001e80000100a00 */
[----:B------:R-:W-:Y:S04]  /*85150*/  STL.64 [R1+0x2b8], R38 ;  /* 0x0002b82601007387 */ /* 0x000fe80000100a00 */
[----:B0-----:R-:W2:Y:S01]  /*85160*/  LDL.LU.64 R36, [R1+0x60b0] ;  /* 0x0060b00001247983 */ /* 0x001ea20000300a00 */
[----:B----4-:R-:W-:Y:S03]  /*85170*/  HMMA.16816.F32 R12, R40, R12, R8 ;  /* 0x0000000c280c723c */ /* 0x010fe60000001808 */
[----:B------:R-:W4:Y:S04]  /*85180*/  LDL.LU.64 R10, [R1+0x60a8] ;  /* 0x0060a800010a7983 */ /* 0x000f280000300a00 */
[----:B------:R-:W4:-:S15]  /*85190*/  LDL.LU.64 R8, [R1+0x60a0] ;  /* 0x0060a00001087983 */ /* 0x000f1e0000300a00 */
[----:B------:R-:W-:-:S01]  /*851a0*/  NOP ;  /* 0x0000000000007918 */ /* 0x000fc20000000000 */
[----:B------:R0:W-:Y:S04]  /*851b0*/  STL.64 [R1+0x2a0], R12 ;  /* 0x0002a00c01007387 */ /* 0x0001e80000100a00 */
[----:B------:R-:W-:Y:S04]  /*851c0*/  STL.64 [R1+0x2a8], R14 ;  /* 0x0002a80e01007387 */ /* 0x000fe80000100a00 */
[----:B0-----:R-:W4:Y:S01]  /*851d0*/  LDL.LU.64 R12, [R1+0x6098] ;  /* 0x00609800010c7983 */ /* 0x001f220000300a00 */
[----:B---3--:R-:W-:Y:S03]  /*851e0*/  HMMA.16816.F32 R4, R40, R4, R24 ;  /* 0x000000042804723c */ /* 0x008fe60000001818 */
[----:B------:R-:W3:Y:S04]  /*851f0*/  LDL.LU.64 R26, [R1+0x6090] ;  /* 0x00609000011a7983 */ /* 0x000ee80000300a00 */
[----:B------:R-:W3:-:S15]  /*85200*/  LDL.LU.64 R24, [R1+0x6088] ;  /* 0x0060880001187983 */ /* 0x000ede0000300a00 */
[----:B------:R-:W-:-:S01]  /*85210*/  NOP ;  /* 0x0000000000007918 */ /* 0x000fc20000000000 */
[----:B------:R0:W-:Y:S04]  /*85220*/  STL.64 [R1+0x290], R4 ;  /* 0x0002900401007387 */ /* 0x0001e80000100a00 */
[----:B------:R-:W-:Y:S04]  /*85230*/  STL.64 [R1+0x298], R6 ;  /* 0x0002980601007387 */ /* 0x000fe80000100a00 */
[----:B0-----:R-:W3:Y:S01]  /*85240*/  LDL.LU.64 R4, [R1+0x6080] ;  /* 0x0060800001047983 */ /* 0x001ee20000300a00 */
[C---:B--2---:R-:W-:Y:S03]  /*85250*/  HMMA.16816.F32 R28, R40.reuse, R28, R32 ;  /* 0x0000001c281c723c */ /* 0x044fe60000001820 */
[----:B------:R-:W2:Y:S03]  /*85260*/  LDL.LU.64 R32, [R1+0x6078] ;  /* 0x0060780001207983 */ /* 0x000ea60000300a00 */
[----:B------:R-:W-:-:S15]  /*85270*/  HMMA.16816.F32 R36, R40, R36, R16 ;  /* 0x000000242824723c */ /* 0x000fde0000001810 */
        /* <DEDUP_REMOVED lines=11> */
[----:B------:R-:W4:-:S15]  /*85330*/  LDL.LU.64 R8, [R1+0x6048] ;  /* 0x0060480001087983 */ /* 0x000f1e0000300a00 */
[----:B------:R-:W-:-:S05]  /*85340*/  NOP ;  /* 0x0000000000007918 */ /* 0x000fca0000000000 */
[----:B------:R-:W-:Y:S04]  /*85350*/  STL.64 [R1+0x260], R12 ;  /* 0x0002600c01007387 */ /* 0x000fe80000100a00 */
[----:B------:R0:W-:Y:S04]  /*85360*/  STL.64 [R1+0x268], R14 ;  /* 0x0002680e01007387 */ /* 0x0001e80000100a00 */
        /* <DEDUP_REMOVED lines=9> */
[----:B------:R-:W2:Y:S04]  /*85400*/  LDL.LU.64 R50, [R1+0x6020] ;  /* 0x0060200001327983 */ /* 0x000ea80000300a00 */
[----:B------:R-:W2:Y:S01]  /*85410*/  LDL.LU.64 R48, [R1+0x6018] ;  /* 0x0060180001307983 */ /* 0x000ea20000300a00 */
[----:B------:R-:W-:-:S15]  /*85420*/  HMMA.16816.F32 R16, R40, R16, R28 ;  /* 0x000000102810723c */ /* 0x000fde000000181c */
[----:B------:R-:W-:Y:S04]  /*85430*/  STL.64 [R1+0x240], R32 ;  /* 0x0002402001007387 */ /* 0x000fe80000100a00 */
[----:B------:R0:W-:Y:S04]  /*85440*/  STL.64 [R1+0x248], R34 ;  /* 0x0002482201007387 */ /* 0x0001e80000100a00 */
[----:B0-----:R-:W2:Y:S04]  /*85450*/  LDL.LU.64 R34, [R1+0x6010] ;  /* 0x0060100001227983 */ /* 0x001ea80000300a00 */
[----:B------:R-:W2:Y:S04]  /*85460*/  LDL.LU.64 R32, [R1+0x6008] ;  /* 0x0060080001207983 */ /* 0x000ea80000300a00 */
        /* <DEDUP_REMOVED lines=9> */
[----:B------:R0:W-:Y:S04]  /*85500*/  STL.64 [R1+0x220], R8 ;  /* 0x0002200801007387 */ /* 0x0001e80000100a00 */
[----:B------:R-:W-:Y:S04]  /*85510*/  STL.64 [R1+0x228], R10 ;  /* 0x0002280a01007387 */ /* 0x000fe80000100a00 */
[----:B0-----:R-:W4:Y:S01]  /*85520*/  LDL.LU.64 R8, [R1+0x5fd8] ;  /* 0x005fd80001087983 */ /* 0x001f220000300a00 */
[----:B---3--:R-:W-:Y:S03]  /*85530*/  HMMA.16816.F32 R24, R40, R24, R12 ;  /* 0x000000182818723c */ /* 0x008fe6000000180c */
[----:B------:R-:W3:Y:S04]  /*85540*/  LDL.LU.64 R14, [R1+0x5fd0] ;  /* 0x005fd000010e7983 */ /* 0x000ee80000300a00 */
[----:B------:R-:W4:-:S15]  /*85550*/  LDL.LU.64 R12, [R1+0x5fc8] ;  /* 0x005fc800010c7983 */ /* 0x000f1e0000300a00 */
[----:B------:R-:W-:-:S01]  /*85560*/  NOP ;  /* 0x0000000000007918 */ /* 0x000fc20000000000 */
[----:B------:R-:W-:Y:S04]  /*85570*/  STL.64 [R1+0x210], R24 ;  /* 0x0002101801007387 */ /* 0x000fe80000100a00 */
[----:B------:R0:W-:Y:S01]  /*85580*/  STL.64 [R1+0x218], R26 ;  /* 0x0002181a01007387 */ /* 0x0001e20000100a00 */
[C---:B------:R-:W-:Y:S03]  /*85590*/  HMMA.16816.F32 R4, R40.reuse, R4, R56 ;  /* 0x000000042804723c */ /* 0x040fe60000001838 */
[----:B0-----:R-:W3:Y:S04]  /*855a0*/  LDL.LU.64 R26, [R1+0x5fc0] ;  /* 0x005fc000011a7983 */ /* 0x001ee80000300a00 */
[----:B------:R-:W4:Y:S04]  /*855b0*/  LDL.LU.64 R24, [R1+0x5fb8] ;  /* 0x005fb80001187983 */ /* 0x000f280000300a00 */
[----:B------:R-:W3:Y:S04]  /*855c0*/  LDL.LU.64 R58, [R1+0x5fb0] ;  /* 0x005fb000013a7983 */ /* 0x000ee80000300a00 */
[----:B------:R-:W2:Y:S08]  /*855d0*/  LDL.LU.64 R56, [R1+0x5fa8] ;  /* 0x005fa80001387983 */ /* 0x000eb00000300a00 */
[----:B------:R0:W-:Y:S04]  /*855e0*/  STL.64 [R1+0x200], R4 ;  /* 0x0002000401007387 */ /* 0x0001e80000100a00 */
[----:B------:R1:W-:Y:S04]  /*855f0*/  STL.64 [R1+0x208], R6 ;  /* 0x0002080601007387 */ /* 0x0003e80000100a00 */
[----:B0-----:R-:W3:Y:S04]  /*85600*/  LDL.LU R4, [R1+0x180] ;  /* 0x0001800001047983 */ /* 0x001ee80000300800 */
[----:B------:R-:W3:Y:S04]  /*85610*/  LDL.LU R5, [R1+0x184] ;  /* 0x0001840001057983 */ /* 0x000ee80000300800 */
[----:B-1----:R-:W3:Y:S01]  /*85620*/  LDL.LU R6, [R1+0x188] ;  /* 0x0001880001067983 */ /* 0x002ee20000300800 */
        /* <DEDUP_REMOVED lines=23> */
[----:B------:R-:W4:Y:S01]  /*857a0*/  LDL.LU.64 R28, [R1+0x5f68] ;  /* 0x005f6800011c7983 */ /* 0x000f220000300a00 */
[----:B------:R-:W-:Y:S01]  /*857b0*/  HMMA.16816.F32 R20, R40, R24, R20 ;  /* 0x000000182814723c */ /* 0x000fe20000001814 */
[----:B------:R-:W-:-:S15]  /*857c0*/  IMAD.MOV.U32 R7, RZ, RZ, R61 ;  /* 0x000000ffff077224 */ /* 0x000fde00078e003d */
[----:B------:R-:W-:-:S08]  /*857d0*/  NOP ;  /* 0x0000000000007918 */ /* 0x000fd00000000000 */
[----:B------:R-:W-:Y:S02]  /*857e0*/  IMAD.MOV.U32 R25, RZ, RZ, R21 ;  /* 0x000000ffff197224 */ /* 0x000fe400078e0015 */
[----:B------:R-:W-:Y:S01]  /*857f0*/  IMAD.MOV.U32 R24, RZ, RZ, R22 ;  /* 0x000000ffff187224 */ /* 0x000fe200078e0016 */
[----:B----4-:R-:W-:Y:S07]  /*85800*/  HMMA.16816.F32 R44, R40, R28, R44 ;  /* 0x0000001c282c723c */ /* 0x010fee000000182c */
[----:B------:R-:W-:-:S15]  /*85810*/  IMAD.MOV.U32 R28, RZ, RZ, R20 ;  /* 0x000000ffff1c7224 */ /* 0x000fde00078e0014 */
[----:B------:R-:W-:-:S01]  /*85820*/  NOP ;  /* 0x0000000000007918 */ /* 0x000fc20000000000 */
[----:B------:R0:W-:Y:S01]  /*85830*/  STL.64 [R1+0x1b0], R44 ;  /* 0x0001b02c01007387 */ /* 0x0001e20000100a00 */
[----:B------:R-:W-:Y:S02]  /*85840*/  IMAD.MOV.U32 R61, RZ, RZ, R47 ;  /* 0x000000ffff3d7224 */ /* 0x000fe400078e002f */
[----:B------:R-:W-:Y:S02]  /*85850*/  IMAD.MOV.U32 R0, RZ, RZ, R46 ;  /* 0x000000ffff007224 */ /* 0x000fe400078e002e */
[----:B------:R-:W-:Y:S02]  /*85860*/  IMAD.MOV.U32 R47, RZ, RZ, R2 ;  /* 0x000000ffff2f7224 */ /* 0x000fe400078e0002 */
[----:B------:R-:W-:Y:S01]  /*85870*/  IMAD.MOV.U32 R2, RZ, RZ, R23 ;  /* 0x000000ffff027224 */ /* 0x000fe200078e0017 */
[----:B0-----:R-:W4:Y:S04]  /*85880*/  LDL.LU R44, [R1+0x170] ;  /* 0x00017000012c7983 */ /* 0x001f280000300800 */
[----:B------:R-:W4:Y:S04]  /*85890*/  LDL.LU R45, [R1+0x174] ;  /* 0x00017400012d7983 */ /* 0x000f280000300800 */
[----:B------:R-:W4:Y:S04]  /*858a0*/  LDL.LU R46, [R1+0x178] ;  /* 0x00017800012e7983 */ /* 0x000f280000300800 */
[----:B------:R-:W-:Y:S04]  /*858b0*/  STL [R1+0x5a5c], R61 ;  /* 0x005a5c3d01007387 */ /* 0x000fe80000100800 */
[----:B------:R-:W-:Y:S04]  /*858c0*/  STL [R1+0x5a58], R0 ;  /* 0x005a580001007387 */ /* 0x000fe80000100800 */
[----:B------:R-:W3:Y:S04]  /*858d0*/  LDL.LU.64 R22, [R1+0x5f60] ;  /* 0x005f600001167983 */ /* 0x000ee80000300a00 */
[----:B------:R-:W2:Y:S04]  /*858e0*/  LDL.LU.64 R20, [R1+0x5f58] ;  /* 0x005f580001147983 */ /* 0x000ea80000300a00 */
[----:B------:R-:W-:Y:S04]  /*858f0*/  STL.64 [R1+0x5dc0], R26 ;  /* 0x005dc01a01007387 */ /* 0x000fe80000100a00 */
[----:B------:R0:W-:Y:S04]  /*85900*/  STL.64 [R1+0x5db8], R24 ;  /* 0x005db81801007387 */ /* 0x0001e80000100a00 */
[----:B0-----:R-:W2:Y:S04]  /*85910*/  LDL.LU R24, [R1+0x190] ;  /* 0x0001900001187983 */ /* 0x001ea80000300800 */
[----:B------:R-:W2:Y:S04]  /*85920*/  LDL.LU R25, [R1+0x194] ;  /* 0x0001940001197983 */ /* 0x000ea80000300800 */
[----:B------:R-:W2:Y:S04]  /*85930*/  LDL.LU R26, [R1+0x198] ;  /* 0x00019800011a7983 */ /* 0x000ea80000300800 */
[----:B------:R-:W2:Y:S01]  /*85940*/  LDL.LU R27, [R1+0x19c] ;  /* 0x00019c00011b7983 */ /* 0x000ea20000300800 */
[----:B------:R-:W-:Y:S03]  /*85950*/  HMMA.16816.F32 R4, R40, R16, R4 ;  /* 0x000000102804723c */ /* 0x000fe60000001804 */
[----:B------:R-:W-:-:S15]  /*85960*/  STL [R1+0x5a60], R2 ;  /* 0x005a600201007387 */ /* 0x000fde0000100800 */
[----:B------:R-:W-:-:S06]  /*85970*/  NOP ;  /* 0x0000000000007918 */ /* 0x000fcc0000000000 */
[----:B------:R-:W-:Y:S02]  /*85980*/  IMAD.MOV.U32 R48, RZ, RZ, R4 ;  /* 0x000000ffff307224 */ /* 0x000fe400078e0004 */
[----:B------:R-:W-:Y:S02]  /*85990*/  IMAD.MOV.U32 R33, RZ, RZ, R5 ;  /* 0x000000ffff217224 */ /* 0x000fe400078e0005 */
[----:B------:R-:W-:Y:S02]  /*859a0*/  IMAD.MOV.U32 R17, RZ, RZ, R6 ;  /* 0x000000ffff117224 */ /* 0x000fe400078e0006 */
[----:B------:R-:W-:Y:S01]  /*859b0*/  IMAD.MOV.U32 R16, RZ, RZ, R7 ;  /* 0x000000ffff107224 */ /* 0x000fe200078e0007 */
[----:B---3--:R-:W-:Y:S01]  /*859c0*/  STL.64 [R1+0x5df8], R22 ;  /* 0x005df81601007387 */ /* 0x008fe20000100a00 */
[----:B--2---:R-:W-:-:S15]  /*859d0*/  HMMA.16816.F32 R24, R40, R20, R24 ;  /* 0x000000142818723c */ /* 0x004fde0000001818 */
[----:B------:R-:W-:-:S09]  /*859e0*/  NOP ;  /* 0x0000000000007918 */ /* 0x000fd20000000000 */
[----:B------:R-:W-:Y:S01]  /*859f0*/  MOV R21, R26 ;  /* 0x0000001a00157202 */ /* 0x000fe20000000f00 */
[----:B------:R-:W-:Y:S02]  /*85a00*/  IMAD.MOV.U32 R20, RZ, RZ, R27 ;  /* 0x000000ffff147224 */ /* 0x000fe400078e001b */
[----:B------:R-:W-:-:S03]  /*85a10*/  IMAD.MOV.U32 R29, RZ, RZ, R25 ;  /* 0x000000ffff1d7224 */ /* 0x000fc600078e0019 */
[----:B------:R4:W-:Y:S04]  /*85a20*/  STL.64 [R1+0x5df0], R20 ;  /* 0x005df01401007387 */ /* 0x0009e80000100a00 */
[----:B------:R-:W-:Y:S04]  /*85a30*/  STL.64 [R1+0x5de0], R30 ;  /* 0x005de01e01007387 */ /* 0x000fe80000100a00 */
[----:B------:R-:W-:Y:S04]  /*85a40*/  STL.64 [R1+0x5dd8], R28 ;  /* 0x005dd81c01007387 */ /* 0x000fe80000100a00 */
[----:B------:R-:W2:Y:S01]  /*85a50*/  LDL.LU R4, [R1+0x960] ;  /* 0x0009600001047983 */ /* 0x000ea20000300800 */
[----:B----4-:R-:W-:Y:S03]  /*85a60*/  HMMA.16816.F32 R20, R40, R12, R44 ;  /* 0x0000000c2814723c */ /* 0x010fe6000000182c */
[----:B------:R-:W2:Y:S04]  /*85a70*/  LDL.LU R5, [R1+0x964] ;  /* 0x0009640001057983 */ /* 0x000ea80000300800 */
[----:B------:R-:W2:Y:S04]  /*85a80*/  LDL.LU R6, [R1+0x968] ;  /* 0x0009680001067983 */ /* 0x000ea80000300800 */
[----:B------:R-:W2:Y:S01]  /*85a90*/  LDL.LU R7, [R1+0x96c] ;  /* 0x00096c0001077983 */ /* 0x000ea20000300800 */
[----:B------:R-:W-:-:S03]  /*85aa0*/  IMAD.MOV.U32 R32, RZ, RZ, R24 ;  /* 0x000000ffff207224 */ /* 0x000fc600078e0018 */
[----:B------:R-:W-:Y:S04]  /*85ab0*/  STL [R1+0x5ec0], R18 ;  /* 0x005ec01201007387 */ /* 0x000fe80000100800 */
[----:B------:R-:W-:Y:S04]  /*85ac0*/  STL.64 [R1+0x5eb8], R16 ;  /* 0x005eb81001007387 */ /* 0x000fe80000100a00 */
[----:B------:R0:W-:Y:S01]  /*85ad0*/  STL.64 [R1+0x5e08], R34 ;  /* 0x005e082201007387 */ /* 0x0001e20000100a00 */
[----:B------:R-:W-:Y:S02]  /*85ae0*/  IMAD.MOV.U32 R52, RZ, RZ, R20 ;  /* 0x000000ffff347224 */ /* 0x000fe400078e0014 */
[----:B------:R-:W-:Y:S01]  /*85af0*/  IMAD.MOV.U32 R49, RZ, RZ, R21 ;  /* 0x000000ffff317224 */ /* 0x000fe200078e0015 */
[----:B------:R1:W-:Y:S01]  /*85b00*/  STL.64 [R1+0x5e00], R32 ;  /* 0x005e002001007387 */ /* 0x0003e20000100a00 */
[----:B------:R-:W-:-:S02]  /*85b10*/  IMAD.MOV.U32 R13, RZ, RZ, R22 ;  /* 0x000000ffff0d7224 */ /* 0x000fc400078e0016 */
[----:B------:R-:W-:Y:S01]  /*85b20*/  IMAD.MOV.U32 R12, RZ, RZ, R23 ;  /* 0x000000ffff0c7224 */ /* 0x000fe200078e0017 */
[----:B------:R-:W3:Y:S01]  /*85b30*/  LDL.LU R20, [R1+0x8e0] ;  /* 0x0008e00001147983 */ /* 0x000ee20000300800 */
[----:B------:R-:W-:-:S03]  /*85b40*/  IMAD.MOV.U32 R23, RZ, RZ, R54 ;  /* 0x000000ffff177224 */ /* 0x000fc600078e0036 */
[----:B------:R-:W3:Y:S04]  /*85b50*/  LDL.LU R21, [R1+0x8e4] ;  /* 0x0008e40001157983 */ /* 0x000ee80000300800 */
[----:B------:R-:W3:Y:S04]  /*85b60*/  LDL.LU R22, [R1+0x8e8] ;  /* 0x0008e80001167983 */ /* 0x000ee80000300800 */
[----:B------:R-:W4:Y:S01]  /*85b70*/  LDL.LU R54, [R1+0x5f50] ;  /* 0x005f500001367983 */ /* 0x000f220000300800 */
[----:B0-----:R-:W-:-:S03]  /*85b80*/  IMAD.MOV.U32 R35, RZ, RZ, R55 ;  /* 0x000000ffff237224 */ /* 0x001fc600078e0037 */
[----:B-1----:R-:W3:Y:S04]  /*85b90*/  LDL.LU R32, [R1+0x8f0] ;  /* 0x0008f00001207983 */ /* 0x002ee80000300800 */
[----:B------:R-:W3:Y:S04]  /*85ba0*/  LDL.LU R33, [R1+0x8f4] ;  /* 0x0008f40001217983 */ /* 0x000ee80000300800 */
[----:B------:R-:W3:Y:S04]  /*85bb0*/  LDL.LU R34, [R1+0x8f8] ;  /* 0x0008f80001227983 */ /* 0x000ee80000300800 */
[----:B------:R-:W3:Y:S04]  /*85bc0*/  LDL.LU R55, [R1+0x5f4c] ;  /* 0x005f4c0001377983 */ /* 0x000ee80000300800 */
[----:B------:R-:W3:Y:S04]  /*85bd0*/  LDL.LU R44, [R1+0x940] ;  /* 0x00094000012c7983 */ /* 0x000ee80000300800 */
[----:B------:R-:W3:Y:S04]  /*85be0*/  LDL.LU R45, [R1+0x944] ;  /* 0x00094400012d7983 */ /* 0x000ee80000300800 */
[----:B------:R-:W3:Y:S04]  /*85bf0*/  LDL.LU R46, [R1+0x948] ;  /* 0x00094800012e7983 */ /* 0x000ee80000300800 */
[----:B------:R-:W3:Y:S04]  /*85c00*/  LDL.LU R47, [R1+0x94c] ;  /* 0x00094c00012f7983 */ /* 0x000ee80000300800 */
[----:B------:R-:W3:Y:S04]  /*85c10*/  LDL.64 R30, [R1+0x118] ;  /* 0x00011800011e7983 */ /* 0x000ee80000100a00 */
[----:B------:R-:W3:Y:S04]  /*85c20*/  LDL.64 R26, [R1+0x108] ;  /* 0x00010800011a7983 */ /* 0x000ee80000100a00 */
[----:B------:R0:W-:Y:S04]  /*85c30*/  STL.64 [R1+0x5e28], R14 ;  /* 0x005e280e01007387 */ /* 0x0001e80000100a00 */
[----:B------:R-:W-:Y:S04]  /*85c40*/  STL.64 [R1+0x5e20], R12 ;  /* 0x005e200c01007387 */ /* 0x000fe80000100a00 */
[----:B0-----:R-:W3:Y:S04]  /*85c50*/  LDL.64 R14, [R1+0x128] ;  /* 0x00012800010e7983 */ /* 0x001ee80000100a00 */
[----:B------:R-:W-:Y:S04]  /*85c60*/  STL.64 [R1+0x5e18], R50 ;  /* 0x005e183201007387 */ /* 0x000fe80000100a00 */
[----:B------:R0:W-:Y:S04]  /*85c70*/  STL.64 [R1+0x5e10], R48 ;  /* 0x005e103001007387 */ /* 0x0001e80000100a00 */
[----:B0-----:R-:W3:Y:S04]  /*85c80*/  LDL.LU R48, [R1+0x900] ;  /* 0x0009000001307983 */ /* 0x001ee80000300800 */
[----:B------:R-:W3:Y:S04]  /*85c90*/  LDL.LU R49, [R1+0x904] ;  /* 0x0009040001317983 */ /* 0x000ee80000300800 */
[----:B------:R-:W3:Y:S01]  /*85ca0*/  LDL.LU R50, [R1+0x908] ;  /* 0x0009080001327983 */ /* 0x000ee20000300800 */
[----:B--2---:R-:W-:-:S15]  /*85cb0*/  HMMA.16816.F32 R4, R40, R8, R4 ;  /* 0x000000082804723c */ /* 0x004fde0000001804 */
[----:B------:R-:W-:-:S09]  /*85cc0*/  NOP ;  /* 0x0000000000007918 */ /* 0x000fd20000000000 */
[----:B------:R-:W-:Y:S02]  /*85cd0*/  IMAD.MOV.U32 R9, RZ, RZ, R6 ;  /* 0x000000ffff097224 */ /* 0x000fe400078e0006 */
[----:B------:R-:W-:Y:S02]  /*85ce0*/  IMAD.MOV.U32 R8, RZ, RZ, R7 ;  /* 0x000000ffff087224 */ /* 0x000fe400078e0007 */
[----:B------:R-:W-:Y:S02]  /*85cf0*/  IMAD.MOV.U32 R56, RZ, RZ, R4 ;  /* 0x000000ffff387224 */ /* 0x000fe400078e0004 */
[----:B------:R-:W-:Y:S02]  /*85d00*/  IMAD.MOV.U32 R53, RZ, RZ, R5 ;  /* 0x000000ffff357224 */ /* 0x000fe400078e0005 */
[----:B----4-:R-:W-:Y:S02]  /*85d10*/  IMAD.MOV.U32 R51, RZ, RZ, R54 ;  /* 0x000000ffff337224 */ /* 0x010fe400078e0036 */
[----:B------:R-:W2:Y:S04]  /*85d20*/  LDL.LU R54, [R1+0x5f48] ;  /* 0x005f480001367983 */ /* 0x000ea80000300800 */
[----:B------:R-:W4:Y:S04]  /*85d30*/  LDL.LU.64 R6, [R1+0x5f40] ;  /* 0x005f400001067983 */ /* 0x000f280000300a00 */
[----:B------:R-:W4:Y:S04]  /*85d40*/  LDL.LU.64 R4, [R1+0x5f38] ;  /* 0x005f380001047983 */ /* 0x000f280000300a00 */
[----:B------:R3:W-:Y:S02]  /*85d50*/  STL.64 [R1+0x5ed0], R8 ;  /* 0x005ed00801007387 */ /* 0x0007e40000100a00 */
[----:B---3--:R-:W-:-:S02]  /*85d60*/  IMAD.MOV.U32 R8, RZ, RZ, R55 ;  /* 0x000000ffff087224 */ /* 0x008fc400078e0037 */
[----:B------:R-:W2:Y:S04]  /*85d70*/  LDL.LU R55, [R1+0x5f30] ;  /* 0x005f300001377983 */ /* 0x000ea80000300800 */
[----:B------:R-:W3:Y:S04]  /*85d80*/  LDL.LU R9, [R1+0x914] ;  /* 0x0009140001097983 */ /* 0x000ee80000300800 */
[----:B------:R-:W3:Y:S04]  /*85d90*/  LDL.LU R10, [R1+0x918] ;  /* 0x00091800010a7983 */ /* 0x000ee80000300800 */
[----:B------:R-:W3:Y:S04]  /*85da0*/  LDL.LU R11, [R1+0x91c] ;  /* 0x00091c00010b7983 */ /* 0x000ee80000300800 */
[----:B------:R-:W-:Y:S04]  /*85db0*/  STL.64 [R1+0x5ec8], R58 ;  /* 0x005ec83a01007387 */ /* 0x000fe80000100a00 */
[----:B------:R0:W-:Y:S01]  /*85dc0*/  STL [R1+0x5ec4], R56 ;  /* 0x005ec43801007387 */ /* 0x0001e20000100800 */
[----:B------:R-:W1:Y:S01]  /*85dd0*/  S2R R38, SR_TID.X ;  /* 0x0000000000267919 */ /* 0x000e620000002100 */
[----:B0-----:R-:W-:Y:S01]  /*85de0*/  MOV R56, R37 ;  /* 0x0000002500387202 */ /* 0x001fe20000000f00 */
[----:B------:R-:W-:Y:S01]  /*85df0*/  IMAD.MOV.U32 R57, RZ, RZ, R36 ;  /* 0x000000ffff397224 */ /* 0x000fe200078e0024 */
[----:B-1----:R-:W-:Y:S01]  /*85e00*/  LOP3.LUT R39, R38, 0x7, RZ, 0xc0, !PT ;  /* 0x0000000726277812 */ /* 0x002fe200078ec0ff */
[----:B--2---:R4:W-:Y:S04]  /*85e10*/  STL.64 [R1+0x5e38], R54 ;  /* 0x005e383601007387 */ /* 0x0049e80000100a00 */
[----:B------:R0:W-:Y:S01]  /*85e20*/  STL.64 [R1+0x5e30], R52 ;  /* 0x005e303401007387 */ /* 0x0001e20000100a00 */
[----:B----4-:R-:W-:-:S03]  /*85e30*/  IMAD.MOV.U32 R54, RZ, RZ, R7 ;  /* 0x000000ffff367224 */ /* 0x010fc600078e0007 */
[----:B0-----:R-:W2:Y:S01]  /*85e40*/  LDL.LU R52, [R1+0x950] ;  /* 0x0009500001347983 */ /* 0x001ea20000300800 */
[----:B------:R-:W-:-:S03]  /*85e50*/  IMAD.MOV.U32 R53, RZ, RZ, R6 ;  /* 0x000000ffff357224 */ /* 0x000fc600078e0006 */
[----:B------:R-:W4:Y:S04]  /*85e60*/  LDL.LU R6, [R1+0x5f2c] ;  /* 0x005f2c0001067983 */ /* 0x000f280000300800 */
[----:B------:R-:W4:Y:S01]  /*85e70*/  LDL.LU R7, [R1+0x5f28] ;  /* 0x005f280001077983 */ /* 0x000f220000300800 */
[----:B------:R-:W-:Y:S02]  /*85e80*/  IMAD R39, R39, 0x90, RZ ;  /* 0x0000009027277824 */ /* 0x000fe400078e02ff */
[C---:B------:R-:W-:Y:S01]  /*85e90*/  IMAD.SHL.U32 R37, R38.reuse, 0x2, RZ ;  /* 0x0000000226257824 */ /* 0x040fe200078e00ff */
[----:B------:R-:W-:Y:S01]  /*85ea0*/  HMMA.16816.F32 R44, R40, R4, R44 ;  /* 0x00000004282c723c */ /* 0x000fe2000000182c */
[----:B------:R-:W-:Y:S01]  /*85eb0*/  IMAD.SHL.U32 R38, R38, 0x40, RZ ;  /* 0x0000004026267824 */ /* 0x000fe200078e00ff */
[----:B------:R-:W2:Y:S02]  /*85ec0*/  LDL.LU R55, [R1+0x95c] ;  /* 0x00095c0001377983 */ /* 0x000ea40000300800 */
[----:B------:R-:W-:-:S04]  /*85ed0*/  LOP3.LUT R39, R39, 0x10, R37, 0x78, !PT ;  /* 0x0000001027277812 */ /* 0x000fc800078e7825 */
[----:B------:R-:W-:-:S04]  /*85ee0*/  LOP3.LUT R39, R39, 0x400, R38, 0xf8, !PT ;  /* 0x0000040027277812 */ /* 0x000fc800078ef826 */
[----:B------:R-:W-:-:S06]  /*85ef0*/  LOP3.LUT R39, R39, 0x20, RZ, 0x3c, !PT ;  /* 0x0000002027277812 */ /* 0x000fcc00078e3cff */
[----:B------:R-:W0:Y:S05]  /*85f00*/  LDSM.16.MT88.4 R36, [R39+UR4+0x11800] ;  /* 0x011800042724783b */ /* 0x000e2a0008004200 */
[----:B------:R-:W-:Y:S04]  /*85f10*/  STL.64 [R1+0x130], R44 ;  /* 0x0001302c01007387 */ /* 0x000fe80000100a00 */
[----:B------:R1:W-:Y:S04]  /*85f20*/  STL.64 [R1+0x138], R46 ;  /* 0x0001382e01007387 */ /* 0x0003e80000100a00 */
[----:B-1----:R-:W3:Y:S04]  /*85f30*/  LDL.LU.64 R46, [R1+0x5f20] ;  /* 0x005f2000012e7983 */ /* 0x002ee80000300a00 */
[----:B------:R-:W3:Y:S04]  /*85f40*/  LDL.LU.64 R44, [R1+0x5f18] ;  /* 0x005f1800012c7983 */ /* 0x000ee80000300a00 */
[----:B----4-:R-:W-:Y:S04]  /*85f50*/  STL.64 [R1+0x5ee8], R6 ;  /* 0x005ee80601007387 */ /* 0x010fe80000100a00 */
[----:B0-----:R-:W-:Y:S04]  /*85f60*/  STL.64 [R1+0x5d50], R38 ;  /* 0x005d502601007387 */ /* 0x001fe80000100a00 */
[----:B------:R0:W-:Y:S02]  /*85f70*/  STL.64 [R1+0x5d48], R36 ;  /* 0x005d482401007387 */ /* 0x0001e40000100a00 */
[----:B0-----:R-:W-:-:S02]  /*85f80*/  IMAD.MOV.U32 R36, RZ, RZ, R3 ;  /* 0x000000ffff247224 */ /* 0x001fc400078e0003 */
[----:B------:R-:W4:Y:S01]  /*85f90*/  LDL.LU R3, [R1+0x5f10] ;  /* 0x005f100001037983 */ /* 0x000f220000300800 */
[----:B------:R-:W-:-:S03]  /*85fa0*/  IMAD.MOV.U32 R37, RZ, RZ, R19 ;  /* 0x000000ffff257224 */ /* 0x000fc600078e0013 */
[----:B------:R-:W4:Y:S04]  /*85fb0*/  LDL.LU R19, [R1+0x5f0c] ;  /* 0x005f0c0001137983 */ /* 0x000f280000300800 */
[----:B------:R-:W4:Y:S04]  /*85fc0*/  LDL R38, [R1+0x158] ;  /* 0x0001580001267983 */ /* 0x000f280000100800 */
[----:B------:R-:W4:Y:S01]  /*85fd0*/  LDL R39, [R1+0x15c] ;  /* 0x00015c0001277983 */ /* 0x000f220000100800 */
[C---:B--2---:R-:W-:Y:S06]  /*85fe0*/  HMMA.16816.F32 R4, R40.reuse, R56, R52 ;  /* 0x000000382804723c */ /* 0x044fec0000001834 */
[----:B---3--:R-:W-:Y:S07]  /*85ff0*/  HMMA.16816.F32 R8, R40, R36, R8 ;  /* 0x000000242808723c */ /* 0x008fee0000001808 */
[----:B------:R-:W-:-:S02]  /*86000*/  IMAD.MOV.U32 R41, RZ, RZ, R14 ;  /* 0x000000ffff297224 */ /* 0x000fc400078e000e */
[----:B------:R-:W-:Y:S01]  /*86010*/  IMAD.MOV.U32 R40, RZ, RZ, R15 ;  /* 0x000000ffff287224 */ /* 0x000fe200078e000f */
[----:B----4-:R-:W-:Y:S07]  /*86020*/  STL.64 [R1+0x5d60], R38 ;  /* 0x005d602601007387 */ /* 0x010fee0000100a00 */
        /* <DEDUP_REMOVED lines=8> */
[----:B0-----:R-:W-:Y:S02]  /*860b0*/  HMMA.16816.F32 R4, R44, R30, R32 ;  /* 0x0000001e2c04723c */ /* 0x001fe40000001820 */
[----:B------:R-:W-:-:S15]  /*860c0*/  STL.64 [R1+0x5ed8], R40 ;  /* 0x005ed82801007387 */ /* 0x000fde0000100a00 */
[----:B------:R-:W-:-:S06]  /*860d0*/  NOP ;  /* 0x0000000000007918 */ /* 0x000fcc0000000000 */
[----:B------:R-:W-:Y:S04]  /*860e0*/  STL.64 [R1+0x8f0], R4 ;  /* 0x0008f00401007387 */ /* 0x000fe80000100a00 */
[----:B------:R0:W-:Y:S02]  /*860f0*/  STL.64 [R1+0x8f8], R6 ;  /* 0x0008f80601007387 */ /* 0x0001e40000100a00 */
[----:B0-----:R-:W-:Y:S06]  /*86100*/  HMMA.16816.F32 R4, R44, R26, R20 ;  /* 0x0000001a2c04723c */ /* 0x001fec0000001814 */
[----:B------:R-:W-:-:S02]  /*86110*/  IMAD.MOV.U32 R39, RZ, RZ, R26 ;  /* 0x000000ffff277224 */ /* 0x000fc400078e001a */
[----:B------:R-:W-:-:S15]  /*86120*/  IMAD.MOV.U32 R38, RZ, RZ, R27 ;  /* 0x000000ffff267224 */ /* 0x000fde00078e001b */
[----:B------:R-:W-:Y:S04]  /*86130*/  STL.64 [R1+0x8e0], R4 ;  /* 0x0008e00401007387 */ /* 0x000fe80000100a00 */
[----:B------:R-:W-:Y:S04]  /*86140*/  STL.64 [R1+0x8e8], R6 ;  /* 0x0008e80601007387 */ /* 0x000fe80000100a00 */
[----:B------:R-:W2:Y:S04]  /*86150*/  LDL R26, [R1+0x88] ;  /* 0x00008800011a7983 */ /* 0x000ea80000100800 */
[----:B------:R-:W2:Y:S04]  /*86160*/  LDL R27, [R1+0x8c] ;  /* 0x00008c00011b7983 */ /* 0x000ea80000100800 */
[----:B------:R-:W3:Y:S04]  /*86170*/  LDL.LU R40, [R1+0x8c0] ;  /* 0x0008c00001287983 */ /* 0x000ee80000300800 */
[----:B------:R-:W3:Y:S04]  /*86180*/  LDL.LU R41, [R1+0x8c4] ;  /* 0x0008c40001297983 */ /* 0x000ee80000300800 */
[----:B------:R-:W4:Y:S04]  /*86190*/  LDL.LU R42, [R1+0x8c8] ;  /* 0x0008c800012a7983 */ /* 0x000f280000300800 */
[----:B------:R-:W4:Y:S04]  /*861a0*/  LDL.LU R43, [R1+0x8cc] ;  /* 0x0008cc00012b7983 */ /* 0x000f280000300800 */
[----:B----4-:R-:W-:Y:S04]  /*861b0*/  STL.64 [R1+0x5ef8], R42 ;  /* 0x005ef82a01007387 */ /* 0x010fe80000100a00 */
[----:B---3--:R0:W-:Y:S04]  /*861c0*/  STL.64 [R1+0x5ef0], R40 ;  /* 0x005ef02801007387 */ /* 0x0081e80000100a00 */
[----:B0-----:R-:W3:Y:S04]  /*861d0*/  LDL.LU R40, [R1+0x8d0] ;  /* 0x0008d00001287983 */ /* 0x001ee80000300800 */
[----:B------:R-:W3:Y:S04]  /*861e0*/  LDL.LU R41, [R1+0x8d4] ;  /* 0x0008d40001297983 */ /* 0x000ee80000300800 */
[----:B------:R-:W3:Y:S04]  /*861f0*/  LDL.LU R42, [R1+0x8d8] ;  /* 0x0008d800012a7983 */ /* 0x000ee80000300800 */
[----:B------:R-:W3:Y:S04]  /*86200*/  LDL.LU R43, [R1+0x8dc] ;  /* 0x0008dc00012b7983 */ /* 0x000ee80000300800 */
[----:B------:R-:W3:Y:S04]  /*86210*/  LDL.64 R6, [R1+0xf8] ;  /* 0x0000f80001067983 */ /* 0x000ee80000100a00 */
[----:B--2---:R0:W-:Y:S01]  /*86220*/  STL.64 [R1+0x5ee0], R26 ;  /* 0x005ee01a01007387 */ /* 0x0041e20000100a00 */
[----:B------:R-:W-:-:S03]  /*86230*/  IMAD.MOV.U32 R35, RZ, RZ, R19 ;  /* 0x000000ffff237224 */ /* 0x000fc600078e0013 */
[----:B0-----:R-:W2:Y:S04]  /*86240*/  LDL.64 R26, [R1+0xe8] ;  /* 0x0000e800011a7983 */ /* 0x001ea80000100a00 */
[----:B------:R-:W4:Y:S04]  /*86250*/  LDL.LU R32, [R1+0x870] ;  /* 0x0008700001207983 */ /* 0x000f280000300800 */
[----:B------:R-:W4:Y:S04]  /*86260*/  LDL.LU R33, [R1+0x874] ;  /* 0x0008740001217983 */ /* 0x000f280000300800 */
[----:B------:R-:W4:Y:S04]  /*86270*/  LDL.LU R34, [R1+0x878] ;  /* 0x0008780001227983 */ /* 0x000f280000300800 */
[----:B------:R-:W4:Y:S04]  /*86280*/  LDL.LU R19, [R1+0x5f08] ;  /* 0x005f080001137983 */ /* 0x000f280000300800 */
[----:B------:R-:W4:Y:S04]  /*86290*/  LDL R14, [R1+0xa8] ;  /* 0x0000a800010e7983 */ /* 0x000f280000100800 */
[----:B------:R-:W4:Y:S04]  /*862a0*/  LDL R15, [R1+0xac] ;  /* 0x0000ac00010f7983 */ /* 0x000f280000100800 */
        /* <DEDUP_REMOVED lines=8> */
[----:B------:R-:W4:Y:S01]  /*86330*/  LDL.64 R54, [R1+0xb8] ;  /* 0x0000b80001367983 */ /* 0x000f220000100a00 */
        /* <DEDUP_REMOVED lines=8> */
[----:B------:R-:W4:Y:S04]  /*863c0*/  LDL.64 R30, [R1+0x98] ;  /* 0x00009800011e7983 */ /* 0x000f280000100a00 */
[----:B------:R-:W4:Y:S04]  /*863d0*/  LDL.LU R3, [R1+0x5f04] ;  /* 0x005f040001037983 */ /* 0x000f280000300800 */
[----:B------:R-:W4:Y:S04]  /*863e0*/  LDL.LU R60, [R1+0x5f00] ;  /* 0x005f0000013c7983 */ /* 0x000f280000300800 */
[----:B------:R-:W4:Y:S04]  /*863f0*/  LDL.LU R22, [R1+0x868] ;  /* 0x0008680001167983 */ /* 0x000f280000300800 */
[----:B------:R-:W4:Y:S04]  /*86400*/  LDL.LU R23, [R1+0x86c] ;  /* 0x00086c0001177983 */ /* 0x000f280000300800 */
[----:B------:R-:W-:Y:S04]  /*86410*/  STL.64 [R1+0x5e50], R38 ;  /* 0x005e502601007387 */ /* 0x000fe80000100a00 */
[----:B------:R0:W-:Y:S04]  /*86420*/  STL.64 [R1+0x5e48], R36 ;  /* 0x005e482401007387 */ /* 0x0001e80000100a00 */
[----:B0-----:R-:W4:Y:S04]  /*86430*/  LDL.LU R36, [R1+0x890] ;  /* 0x0008900001247983 */ /* 0x001f280000300800 */
[----:B------:R-:W4:Y:S01]  /*86440*/  LDL.LU R37, [R1+0x894] ;  /* 0x0008940001257983 */ /* 0x000f220000300800 */
[----:B---3--:R-:W-:-:S15]  /*86450*/  HMMA.16816.F32 R40, R44, R6, R40 ;  /* 0x000000062c28723c */ /* 0x008fde0000001828 */
[----:B------:R-:W-:-:S08]  /*86460*/  NOP ;  /* 0x0000000000007918 */ /* 0x000fd00000000000 */
[----:B------:R-:W-:Y:S04]  /*86470*/  STL.64 [R1+0x8d0], R40 ;  /* 0x0008d02801007387 */ /* 0x000fe80000100a00 */
[----:B------:R0:W-:Y:S04]  /*86480*/  STL.64 [R1+0x8d8], R42 ;  /* 0x0008d82a01007387 */ /* 0x0001e80000100a00 */
[----:B0-----:R-:W3:Y:S04]  /*86490*/  LDL.LU.64 R42, [R1+0x5ef8] ;  /* 0x005ef800012a7983 */ /* 0x001ee80000300a00 */
[----:B------:R-:W3:Y:S01]  /*864a0*/  LDL.LU.64 R40, [R1+0x5ef0] ;  /* 0x005ef00001287983 */ /* 0x000ee20000300a00 */
[----:B------:R-:W-:-:S03]  /*864b0*/  IMAD.MOV.U32 R0, RZ, RZ, R7 ;  /* 0x000000ffff007224 */ /* 0x000fc600078e0007 */
[----:B------:R-:W4:Y:S01]  /*864c0*/  LDL.LU.64 R6, [R1+0x5ee8] ;  /* 0x005ee80001067983 */ /* 0x000f220000300a00 */
[----:B--2---:R-:W-:Y:S02]  /*864d0*/  IMAD.MOV.U32 R4, RZ, RZ, R26 ;  /* 0x000000ffff047224 */ /* 0x004fe400078e001a */
[----:B------:R-:W-:Y:S01]  /*864e0*/  IMAD.MOV.U32 R2, RZ, RZ, R27 ;  /* 0x000000ffff027224 */ /* 0x000fe200078e001b */
[----:B---3--:R-:W-:Y:S01]  /*864f0*/  HMMA.16816.F32 R40, R44, R26, R40 ;  /* 0x0000001a2c28723c */ /* 0x008fe20000001828 */
[----:B------:R-:W2:-:S15]  /*86500*/  LDL.LU.64 R26, [R1+0x5ee0] ;  /* 0x005ee000011a7983 */ /* 0x000e9e0000300a00 */
[----:B------:R-:W-:-:S07]  /*86510*/  NOP ;  /* 0x0000000000007918 */ /* 0x000fce0000000000 */
[----:B------:R0:W-:Y:S04]  /*86520*/  STL.64 [R1+0x8c0], R40 ;  /* 0x0008c02801007387 */ /* 0x0001e80000100a00 */
[----:B0-----:R-:W3:Y:S04]  /*86530*/  LDL.LU.64 R40, [R1+0x5ed8] ;  /* 0x005ed80001287983 */ /* 0x001ee80000300a00 */
[----:B----4-:R0:W-:Y:S04]  /*86540*/  STL.64 [R1+0x5e60], R6 ;  /* 0x005e600601007387 */ /* 0x0101e80000100a00 */
[----:B------:R-:W-:Y:S04]  /*86550*/  STL [R1+0x5e58], R4 ;  /* 0x005e580401007387 */ /* 0x000fe80000100800 */
[----:B0-----:R-:W4:Y:S01]  /*86560*/  LDL.64 R6, [R1+0xc8] ;  /* 0x0000c80001067983 */ /* 0x001f220000100a00 */
[----:B------:R-:W-:Y:S01]  /*86570*/  HMMA.16816.F32 R8, R44, R58, R8 ;  /* 0x0000003a2c08723c */ /* 0x000fe20000001808 */
[----:B------:R-:W-:Y:S01]  /*86580*/  MOV R39, R3 ;  /* 0x0000000300277202 */ /* 0x000fe20000000f00 */
[----:B------:R-:W-:-:S02]  /*86590*/  IMAD.MOV.U32 R38, RZ, RZ, R60 ;  /* 0x000000ffff267224 */ /* 0x000fc400078e003c */
[----:B------:R-:W-:Y:S02]  /*865a0*/  IMAD.MOV.U32 R3, RZ, RZ, R43 ;  /* 0x000000ffff037224 */ /* 0x000fe400078e002b */
[----:B------:R-:W-:-:S03]  /*865b0*/  IMAD.MOV.U32 R60, RZ, RZ, R42 ;  /* 0x000000ffff3c7224 */ /* 0x000fc600078e002a */
[----:B------:R0:W-:Y:S01]  /*865c0*/  STL [R1+0x5a64], R3 ;  /* 0x005a640301007387 */ /* 0x0001e20000100800 */
[----:B------:R-:W-:-:S03]  /*865d0*/  IMAD.MOV.U32 R42, RZ, RZ, R58 ;  /* 0x000000ffff2a7224 */ /* 0x000fc600078e003a */
[----:B------:R-:W-:Y:S01]  /*865e0*/  STL [R1+0x58c8], R60 ;  /* 0x0058c83c01007387 */ /* 0x000fe20000100800 */
[----:B0-----:R-:W-:-:S09]  /*865f0*/  IMAD.MOV.U32 R3, RZ, RZ, R59 ;  /* 0x000000ffff037224 */ /* 0x001fd200078e003b */
[----:B------:R0:W-:Y:S04]  /*86600*/  STL.64 [R1+0x8b0], R8 ;  /* 0x0008b00801007387 */ /* 0x0001e80000100a00 */
[----:B------:R-:W-:Y:S04]  /*86610*/  STL.64 [R1+0x8b8], R10 ;  /* 0x0008b80a01007387 */ /* 0x000fe80000100a00 */
[----:B0-----:R-:W2:Y:S04]  /*86620*/  LDL.LU.64 R8, [R1+0x5ed0] ;  /* 0x005ed00001087983 */ /* 0x001ea80000300a00 */
[----:B------:R-:W2:Y:S04]  /*86630*/  LDL.LU.64 R58, [R1+0x5ec8] ;  /* 0x005ec800013a7983 */ /* 0x000ea80000300a00 */
[----:B------:R-:W2:Y:S01]  /*86640*/  LDL.LU R56, [R1+0x5ec4] ;  /* 0x005ec40001387983 */ /* 0x000ea20000300800 */
[----:B----4-:R-:W-:-:S15]  /*86650*/  HMMA.16816.F32 R16, R44, R6, R16 ;  /* 0x000000062c10723c */ /* 0x010fde0000001810 */
[----:B------:R-:W-:-:S08]  /*86660*/  NOP ;  /* 0x0000000000007918 */ /* 0x000fd00000000000 */
[----:B------:R-:W-:Y:S04]  /*86670*/  STL.64 [R1+0x8a0], R16 ;  /* 0x0008a01001007387 */ /* 0x000fe80000100a00 */
[----:B------:R0:W-:Y:S04]  /*86680*/  STL.64 [R1+0x8a8], R18 ;  /* 0x0008a81201007387 */ /* 0x0001e80000100a00 */
[----:B0-----:R-:W4:Y:S04]  /*86690*/  LDL.LU R18, [R1+0x5ec0] ;  /* 0x005ec00001127983 */ /* 0x001f280000300800 */
[----:B------:R-:W2:Y:S01]  /*866a0*/  LDL.LU.64 R16, [R1+0x5eb8] ;  /* 0x005eb80001107983 */ /* 0x000ea20000300a00 */
[----:B------:R-:W-:-:S02]  /*866b0*/  IMAD.MOV.U32 R19, RZ, RZ, R6 ;  /* 0x000000ffff137224 */ /* 0x000fc400078e0006 */
[----:B------:R-:W-:Y:S02]  /*866c0*/  IMAD.MOV.U32 R43, RZ, RZ, R7 ;  /* 0x000000ffff2b7224 */ /* 0x000fe400078e0007 */
[----:B------:R-:W-:Y:S06]  /*866d0*/  HMMA.16816.F32 R4, R44, R54, R36 ;  /* 0x000000362c04723c */ /* 0x000fec0000001824 */
[----:B------:R-:W-:Y:S01]  /*866e0*/  IMAD.MOV.U32 R10, RZ, RZ, R54 ;  /* 0x000000ffff0a7224 */ /* 0x000fe200078e0036 */
[----:B------:R-:W-:Y:S01]  /*866f0*/  STL.64 [R1+0x5e80], R42 ;  /* 0x005e802a01007387 */ /* 0x000fe20000100a00 */
[----:B------:R-:W-:-:S03]  /*86700*/  IMAD.MOV.U32 R11, RZ, RZ, R55 ;  /* 0x000000ffff0b7224 */ /* 0x000fc600078e0037 */
[----:B---3--:R-:W-:Y:S01]  /*86710*/  STL.64 [R1+0x5e78], R40 ;  /* 0x005e782801007387 */ /* 0x008fe20000100a00 */
[----:B------:R-:W-:-:S03]  /*86720*/  IMAD.MOV.U32 R57, RZ, RZ, R31 ;  /* 0x000000ffff397224 */ /* 0x000fc600078e001f */
[----:B----4-:R-:W-:Y:S04]  /*86730*/  STL.64 [R1+0x5e70], R18 ;  /* 0x005e701201007387 */ /* 0x010fe80000100a00 */
[----:B--2---:R-:W-:Y:S04]  /*86740*/  STL.64 [R1+0x5e68], R16 ;  /* 0x005e681001007387 */ /* 0x004fe80000100a00 */
[----:B------:R-:W-:Y:S04]  /*86750*/  STL.64 [R1+0x890], R4 ;  /* 0x0008900401007387 */ /* 0x000fe80000100a00 */
[----:B------:R0:W-:Y:S04]  /*86760*/  STL.64 [R1+0x898], R6 ;  /* 0x0008980601007387 */ /* 0x0001e80000100a00 */
[----:B------:R-:W-:Y:S04]  /*86770*/  STL.64 [R1+0x5e90], R10 ;  /* 0x005e900a01007387 */ /* 0x000fe80000100a00 */
[----:B------:R1:W-:Y:S01]  /*86780*/  STL.64 [R1+0x5e88], R8 ;  /* 0x005e880801007387 */ /* 0x0003e20000100a00 */
[C---:B0-----:R-:W-:Y:S06]  /*86790*/  HMMA.16816.F32 R4, R44.reuse, R30, R32 ;  /* 0x0000001e2c04723c */ /* 0x041fec0000001820 */
[----:B-1----:R-:W-:-:S15]  /*867a0*/  HMMA.16816.F32 R8, R44, R14, R48 ;  /* 0x0000000e2c08723c */ /* 0x002fde0000001830 */
[----:B------:R-:W-:-:S08]  /*867b0*/  NOP ;  /* 0x0000000000007918 */ /* 0x000fd00000000000 */
[----:B------:R-:W-:Y:S04]  /*867c0*/  STL.64 [R1+0x880], R8 ;  /* 0x0008800801007387 */ /* 0x000fe80000100a00 */
[----:B------:R-:W-:Y:S04]  /*867d0*/  STL.64 [R1+0x888], R10 ;  /* 0x0008880a01007387 */ /* 0x000fe80000100a00 */
[----:B------:R-:W-:Y:S04]  /*867e0*/  STL [R1+0x5ce8], R57 ;  /* 0x005ce83901007387 */ /* 0x000fe80000100800 */
[----:B------:R-:W-:Y:S04]  /*867f0*/  STL.64 [R1+0x870], R4 ;  /* 0x0008700401007387 */ /* 0x000fe80000100a00 */
[----:B------:R0:W-:Y:S02]  /*86800*/  STL.64 [R1+0x878], R6 ;  /* 0x0008780601007387 */ /* 0x0001e40000100a00 */
[----:B0-----:R-:W-:Y:S02]  /*86810*/  HMMA.16816.F32 R4, R44, R26, R20 ;  /* 0x0000001a2c04723c */ /* 0x001fe40000001814 */
[----:B------:R-:W2:-:S15]  /*86820*/  LDL R26, [R1+0x38] ;  /* 0x00003800011a7983 */ /* 0x000e9e0000100800 */
[----:B------:R-:W-:-:S06]  /*86830*/  NOP ;  /* 0x0000000000007918 */ /* 0x000fcc0000000000 */
[----:B------:R-:W-:Y:S04]  /*86840*/  STL.64 [R1+0x860], R4 ;  /* 0x0008600401007387 */ /* 0x000fe80000100a00 */
[----:B------:R-:W-:Y:S04]  /*86850*/  STL.64 [R1+0x868], R6 ;  /* 0x0008680601007387 */ /* 0x000fe80000100a00 */
[----:B------:R-:W2:Y:S04]  /*86860*/  LDL R27, [R1+0x3c] ;  /* 0x00003c00011b7983 */ /* 0x000ea80000100800 */
[----:B------:R-:W3:Y:S04]  /*86870*/  LDL.LU R32, [R1+0x850] ;  /* 0x0008500001207983 */ /* 0x000ee80000300800 */
[----:B------:R-:W3:Y:S04]  /*86880*/  LDL.LU R33, [R1+0x854] ;  /* 0x0008540001217983 */ /* 0x000ee80000300800 */
[----:B------:R-:W3:Y:S04]  /*86890*/  LDL.LU R34, [R1+0x858] ;  /* 0x0008580001227983 */ /* 0x000ee80000300800 */
[----:B------:R-:W3:Y:S04]  /*868a0*/  LDL.LU R35, [R1+0x85c] ;  /* 0x00085c0001237983 */ /* 0x000ee80000300800 */
[----:B------:R-:W3:Y:S04]  /*868b0*/  LDL.64 R22, [R1+0x78] ;  /* 0x0000780001167983 */ /* 0x000ee80000100a00 */
[----:B--2---:R0:W-:Y:S04]  /*868c0*/  STL.64 [R1+0x5e98], R26 ;  /* 0x005e981a01007387 */ /* 0x0041e80000100a00 */
[----:B------:R-:W2:Y:S04]  /*868d0*/  LDL.LU R24, [R1+0x830] ;  /* 0x0008300001187983 */ /* 0x000ea80000300800 */
[----:B------:R-:W2:Y:S04]  /*868e0*/  LDL.LU R25, [R1+0x834] ;  /* 0x0008340001197983 */ /* 0x000ea80000300800 */
[----:B0-----:R-:W4:Y:S04]  /*868f0*/  LDL.LU R26, [R1+0x838] ;  /* 0x00083800011a7983 */ /* 0x001f280000300800 */
[----:B------:R-:W4:Y:S04]  /*86900*/  LDL.LU R27, [R1+0x83c] ;  /* 0x00083c00011b7983 */ /* 0x000f280000300800 */
[----:B----4-:R0:W-:Y:S04]  /*86910*/  STL.64 [R1+0x5ea8], R26 ;  /* 0x005ea81a01007387 */ /* 0x0101e80000100a00 */
[----:B--2---:R-:W-:Y:S04]  /*86920*/  STL.64 [R1+0x5ea0], R24 ;  /* 0x005ea01801007387 */ /* 0x004fe80000100a00 */
[----:B------:R-:W2:Y:S04]  /*86930*/  LDL.64 R30, [R1+0x58] ;  /* 0x00005800011e7983 */ /* 0x000ea80000100a00 */
[----:B0-----:R-:W4:Y:S04]  /*86940*/  LDL R26, [R1+0x68] ;  /* 0x00006800011a7983 */ /* 0x001f280000100800 */
[----:B------:R-:W4:Y:S01]  /*86950*/  LDL R27, [R1+0x6c] ;  /* 0x00006c00011b7983 */ /* 0x000f220000100800 */
[----:B---3--:R-:W-:Y:S03]  /*86960*/  HMMA.16816.F32 R12, R44, R22, R32 ;  /* 0x000000162c0c723c */ /* 0x008fe60000001820 */
[----:B--2---:R0:W-:Y:S04]  /*86970*/  STL.64 [R1+0x5eb0], R30 ;  /* 0x005eb01e01007387 */ /* 0x0041e80000100a00 */
[----:B------:R-:W4:Y:S04]  /*86980*/  LDL.LU R28, [R1+0x840] ;  /* 0x00084000011c7983 */ /* 0x000f280000300800 */
[----:B------:R-:W4:Y:S04]  /*86990*/  LDL.LU R29, [R1+0x844] ;  /* 0x00084400011d7983 */ /* 0x000f280000300800 */
[----:B0-----:R-:W4:Y:S04]  /*869a0*/  LDL.LU R30, [R1+0x848] ;  /* 0x00084800011e7983 */ /* 0x001f280000300800 */
[----:B------:R-:W4:Y:S04]  /*869b0*/  LDL.LU R31, [R1+0x84c] ;  /* 0x00084c00011f7983 */ /* 0x000f280000300800 */
[----:B------:R-:W2:Y:S04]  /*869c0*/  LDL.LU R16, [R1+0x810] ;  /* 0x0008100001107983 */ /* 0x000ea80000300800 */
[----:B------:R-:W2:Y:S04]  /*869d0*/  LDL.LU R17, [R1+0x814] ;  /* 0x0008140001117983 */ /* 0x000ea80000300800 */
[----:B------:R-:W2:Y:S04]  /*869e0*/  LDL.LU R18, [R1+0x818] ;  /* 0x0008180001127983 */ /* 0x000ea80000300800 */
[----:B------:R-:W2:Y:S04]  /*869f0*/  LDL.LU R19, [R1+0x81c] ;  /* 0x00081c0001137983 */ /* 0x000ea80000300800 */
[----:B------:R-:W3:Y:S04]  /*86a00*/  LDL R42, [R1+0x48] ;  /* 0x00004800012a7983 */ /* 0x000ee80000100800 */
[----:B------:R-:W3:Y:S04]  /*86a10*/  LDL R43, [R1+0x4c] ;  /* 0x00004c00012b7983 */ /* 0x000ee80000100800 */
[----:B------:R-:W3:Y:S04]  /*86a20*/  LDL.LU R8, [R1+0x820] ;  /* 0x0008200001087983 */ /* 0x000ee80000300800 */
[----:B------:R-:W3:Y:S04]  /*86a30*/  LDL.LU R9, [R1+0x824] ;  /* 0x0008240001097983 */ /* 0x000ee80000300800 */
[----:B------:R-:W3:Y:S04]  /*86a40*/  LDL.LU R10, [R1+0x828] ;  /* 0x00082800010a7983 */ /* 0x000ee80000300800 */
[----:B------:R-:W3:Y:S04]  /*86a50*/  LDL.LU R11, [R1+0x82c] ;  /* 0x00082c00010b7983 */ /* 0x000ee80000300800 */
[----:B------:R-:W2:Y:S04]  /*86a60*/  LDL.LU R4, [R1+0x800] ;  /* 0x0008000001047983 */ /* 0x000ea80000300800 */
[----:B------:R-:W2:Y:S04]  /*86a70*/  LDL.LU R5, [R1+0x804] ;  /* 0x0008040001057983 */ /* 0x000ea80000300800 */
[----:B------:R-:W2:Y:S04]  /*86a80*/  LDL.LU R6, [R1+0x808] ;  /* 0x0008080001067983 */ /* 0x000ea80000300800 */
[----:B------:R-:W2:Y:S04]  /*86a90*/  LDL.LU R7, [R1+0x80c] ;  /* 0x00080c0001077983 */ /* 0x000ea80000300800 */
[----:B------:R-:W2:Y:S04]  /*86aa0*/  LDL.64 R38, [R1+0x28] ;  /* 0x0000280001267983 */ /* 0x000ea80000100a00 */
[----:B------:R-:W2:Y:S04]  /*86ab0*/  LDL.LU R48, [R1+0x7e0] ;  /* 0x0007e00001307983 */ /* 0x000ea80000300800 */
[----:B------:R-:W-:Y:S04]  /*86ac0*/  STL.64 [R1+0x850], R12 ;  /* 0x0008500c01007387 */ /* 0x000fe80000100a00 */
[----:B------:R0:W-:Y:S04]  /*86ad0*/  STL.64 [R1+0x858], R14 ;  /* 0x0008580e01007387 */ /* 0x0001e80000100a00 */
[----:B------:R-:W2:Y:S04]  /*86ae0*/  LDL.LU R49, [R1+0x7e4] ;  /* 0x0007e40001317983 */ /* 0x000ea80000300800 */
[----:B------:R-:W2:Y:S04]  /*86af0*/  LDL.LU R50, [R1+0x7e8] ;  /* 0x0007e80001327983 */ /* 0x000ea80000300800 */
[----:B------:R-:W2:Y:S04]  /*86b00*/  LDL.LU R51, [R1+0x7ec] ;  /* 0x0007ec0001337983 */ /* 0x000ea80000300800 */
[----:B------:R-:W2:Y:S01]  /*86b10*/  LDL.LU R52, [R1+0x7f0] ;  /* 0x0007f00001347983 */ /* 0x000ea20000300800 */
[----:B------:R-:W-:-:S03]  /*86b20*/  IMAD.MOV.U32 R57, RZ, RZ, R23 ;  /* 0x000000ffff397224 */ /* 0x000fc600078e0017 */
[----:B------:R-:W2:Y:S04]  /*86b30*/  LDL.LU R53, [R1+0x7f4] ;  /* 0x0007f40001357983 */ /* 0x000ea80000300800 */
[----:B------:R-:W2:Y:S04]  /*86b40*/  LDL.LU R54, [R1+0x7f8] ;  /* 0x0007f80001367983 */ /* 0x000ea80000300800 */
[----:B------:R-:W2:Y:S04]  /*86b50*/  LDL.LU R55, [R1+0x7fc] ;  /* 0x0007fc0001377983 */ /* 0x000ea80000300800 */
[----:B0-----:R-:W2:Y:S04]  /*86b60*/  LDL.64 R14, [R1+0x18] ;  /* 0x00001800010e7983 */ /* 0x001ea80000100a00 */
[----:B------:R-:W2:Y:S04]  /*86b70*/  LDL.64 R34, [R1+0x8] ;  /* 0x0000080001227983 */ /* 0x000ea80000100a00 */
[----:B------:R-:W2:Y:S04]  /*86b80*/  LDL.LU R20, [R1+0x7d0] ;  /* 0x0007d00001147983 */ /* 0x000ea80000300800 */
[----:B------:R-:W2:Y:S04]  /*86b90*/  LDL.LU R21, [R1+0x7d4] ;  /* 0x0007d40001157983 */ /* 0x000ea80000300800 */
[----:B------:R-:W2:Y:S04]  /*86ba0*/  LDL.LU R22, [R1+0x7d8] ;  /* 0x0007d80001167983 */ /* 0x000ea80000300800 */
[----:B------:R-:W2:Y:S04]  /*86bb0*/  LDL.LU R23, [R1+0x7dc] ;  /* 0x0007dc0001177983 */ /* 0x000ea80000300800 */
[----:B------:R-:W-:Y:S01]  /*86bc0*/  STL [R1+0x5cec], R57 ;  /* 0x005cec3901007387 */ /* 0x000fe20000100800 */
[----:B----4-:R-:W-:Y:S03]  /*86bd0*/  HMMA.16816.F32 R24, R44, R26, R28 ;  /* 0x0000001a2c18723c */ /* 0x010fe6000000181c */
[----:B------:R-:W4:-:S15]  /*86be0*/  LDL.LU.64 R30, [R1+0x5eb0] ;  /* 0x005eb000011e7983 */ /* 0x000f1e0000300a00 */
[----:B------:R-:W-:-:S05]  /*86bf0*/  NOP ;  /* 0x0000000000007918 */ /* 0x000fca0000000000 */
[----:B------:R-:W-:Y:S04]  /*86c00*/  STL.64 [R1+0x840], R24 ;  /* 0x0008401801007387 */ /* 0x000fe80000100a00 */
[----:B------:R0:W-:Y:S04]  /*86c10*/  STL.64 [R1+0x848], R26 ;  /* 0x0008481a01007387 */ /* 0x0001e80000100a00 */
[----:B0-----:R-:W4:Y:S04]  /*86c20*/  LDL.LU.64 R26, [R1+0x5ea8] ;  /* 0x005ea800011a7983 */ /* 0x001f280000300a00 */
[----:B------:R-:W4:Y:S02]  /*86c30*/  LDL.LU.64 R24, [R1+0x5ea0] ;  /* 0x005ea00001187983 */ /* 0x000f240000300a00 */
[----:B----4-:R-:W-:-:S15]  /*86c40*/  HMMA.16816.F32 R24, R44, R30, R24 ;  /* 0x0000001e2c18723c */ /* 0x010fde0000001818 */
[----:B------:R-:W-:-:S08]  /*86c50*/  NOP ;  /* 0x0000000000007918 */ /* 0x000fd00000000000 */
[----:B------:R-:W-:Y:S04]  /*86c60*/  STL.64 [R1+0x830], R24 ;  /* 0x0008301801007387 */ /* 0x000fe80000100a00 */
[----:B------:R0:W-:Y:S04]  /*86c70*/  STL.64 [R1+0x838], R26 ;  /* 0x0008381a01007387 */ /* 0x0001e80000100a00 */
[----:B0-----:R-:W4:Y:S01]  /*86c80*/  LDL.LU.64 R26, [R1+0x5e98] ;  /* 0x005e9800011a7983 */ /* 0x001f220000300a00 */
[----:B---3--:R-:W-:Y:S01]  /*86c90*/  HMMA.16816.F32 R40, R44, R42, R8 ;  /* 0x0000002a2c28723c */ /* 0x008fe20000001808 */
[----:B------:R-:W-:-:S02]  /*86ca0*/  IMAD.MOV.U32 R57, RZ, RZ, R30 ;  /* 0x000000ffff397224 */ /* 0x000fc400078e001e */
[----:B------:R-:W3:Y:S03]  /*86cb0*/  LDL.LU R28, [R1+0x7c0] ;  /* 0x0007c000011c7983 */ /* 0x000ee60000300800 */
[C---:B--2---:R-:W-:Y:S01]  /*86cc0*/  HMMA.16816.F32 R4, R44.reuse, R38, R4 ;  /* 0x000000262c04723c */ /* 0x044fe20000001804 */
[----:B------:R-:W3:Y:S04]  /*86cd0*/  LDL.LU R29, [R1+0x7c4] ;  /* 0x0007c400011d7983 */ /* 0x000ee80000300800 */
[----:B------:R-:W3:Y:S04]  /*86ce0*/  LDL.LU R30, [R1+0x7c8] ;  /* 0x0007c800011e7983 */ /* 0x000ee80000300800 */
[----:B------:R-:W3:Y:S04]  /*86cf0*/  LDL.LU R31, [R1+0x7cc] ;  /* 0x0007cc00011f7983 */ /* 0x000ee80000300800 */
[----:B------:R-:W-:Y:S04]  /*86d00*/  STL [R1+0x5cf0], R57 ;  /* 0x005cf03901007387 */ /* 0x000fe80000100800 */
[----:B------:R-:W2:Y:S04]  /*86d10*/  LDL.LU.64 R10, [R1+0x5e90] ;  /* 0x005e9000010a7983 */ /* 0x000ea80000300a00 */
[----:B------:R-:W2:Y:S04]  /*86d20*/  LDL.LU.64 R8, [R1+0x5e88] ;  /* 0x005e880001087983 */ /* 0x000ea80000300a00 */
[----:B------:R-:W-:Y:S04]  /*86d30*/  STL.64 [R1+0x820], R40 ;  /* 0x0008202801007387 */ /* 0x000fe80000100a00 */
[----:B------:R0:W-:Y:S04]  /*86d40*/  STL.64 [R1+0x828], R42 ;  /* 0x0008282a01007387 */ /* 0x0001e80000100a00 */
[----:B0-----:R-:W2:Y:S04]  /*86d50*/  LDL.LU.64 R42, [R1+0x5e80] ;  /* 0x005e8000012a7983 */ /* 0x001ea80000300a00 */
[----:B------:R-:W2:Y:S01]  /*86d60*/  LDL.LU.64 R40, [R1+0x5e78] ;  /* 0x005e780001287983 */ /* 0x000ea20000300a00 */
[----:B----4-:R-:W-:Y:S03]  /*86d70*/  HMMA.16816.F32 R24, R44, R26, R16 ;  /* 0x0000001a2c18723c */ /* 0x010fe60000001810 */
[----:B------:R-:W4:Y:S04]  /*86d80*/  LDL.LU.64 R18, [R1+0x5e70] ;  /* 0x005e700001127983 */ /* 0x000f280000300a00 */
[----:B------:R-:W4:-:S15]  /*86d90*/  LDL.LU.64 R16, [R1+0x5e68] ;  /* 0x005e680001107983 */ /* 0x000f1e0000300a00 */
[----:B------:R-:W-:-:S01]  /*86da0*/  NOP ;  /* 0x0000000000007918 */ /* 0x000fc20000000000 */
[----:B------:R0:W-:Y:S04]  /*86db0*/  STL.64 [R1+0x810], R24 ;  /* 0x0008101801007387 */ /* 0x0001e80000100a00 */
[----:B------:R1:W-:Y:S04]  /*86dc0*/  STL.64 [R1+0x818], R26 ;  /* 0x0008181a01007387 */ /* 0x0003e80000100a00 */
[----:B0-----:R-:W2:Y:S04]  /*86dd0*/  LDL.LU R24, [R1+0x7b0] ;  /* 0x0007b00001187983 */ /* 0x001ea80000300800 */
[----:B------:R-:W2:Y:S04]  /*86de0*/  LDL.LU R25, [R1+0x7b4] ;  /* 0x0007b40001197983 */ /* 0x000ea80000300800 */
[----:B-1----:R-:W2:Y:S04]  /*86df0*/  LDL.LU R26, [R1+0x7b8] ;  /* 0x0007b800011a7983 */ /* 0x002ea80000300800 */
[----:B------:R-:W2:Y:S04]  /*86e00*/  LDL.LU R27, [R1+0x7bc] ;  /* 0x0007bc00011b7983 */ /* 0x000ea80000300800 */
[----:B------:R-:W-:Y:S04]  /*86e10*/  STL.64 [R1+0x800], R4 ;  /* 0x0008000401007387 */ /* 0x000fe80000100a00 */
[----:B------:R0:W-:Y:S04]  /*86e20*/  STL.64 [R1+0x808], R6 ;  /* 0x0008080601007387 */ /* 0x0001e80000100a00 */
[----:B0-----:R-:W3:Y:S04]  /*86e30*/  LDL.LU.64 R6, [R1+0x5e60] ;  /* 0x005e600001067983 */ /* 0x001ee80000300a00 */
[----:B------:R-:W4:Y:S01]  /*86e40*/  LDL.LU R4, [R1+0x5e58] ;  /* 0x005e580001047983 */ /* 0x000f220000300800 */
[----:B------:R-:W-:-:S02]  /*86e50*/  IMAD.MOV.U32 R5, RZ, RZ, R39 ;  /* 0x000000ffff057224 */ /* 0x000fc400078e0027 */
[----:B------:R-:W-:Y:S02]  /*86e60*/  IMAD.MOV.U32 R60, RZ, RZ, R38 ;  /* 0x000000ffff3c7224 */ /* 0x000fe400078e0026 */
[----:B------:R-:W2:Y:S04]  /*86e70*/  LDL.LU.64 R38, [R1+0x5e50] ;  /* 0x005e500001267983 */ /* 0x000ea80000300a00 */
[----:B------:R-:W2:Y:S01]  /*86e80*/  LDL.LU.64 R36, [R1+0x5e48] ;  /* 0x005e480001247983 */ /* 0x000ea20000300a00 */
[C---:B------:R-:W-:Y:S06]  /*86e90*/  HMMA.16816.F32 R52, R44.reuse, R14, R52 ;  /* 0x0000000e2c34723c */ /* 0x040fec0000001834 */
[----:B------:R-:W-:Y:S01]  /*86ea0*/  HMMA.16816.F32 R48, R44, R34, R48 ;  /* 0x000000222c30723c */ /* 0x000fe20000001830 */
[----:B------:R-:W-:Y:S01]  /*86eb0*/  IMAD.MOV.U32 R61, RZ, RZ, R15 ;  /* 0x000000ffff3d7224 */ /* 0x000fe200078e000f */
[----:B---3--:R0:W-:Y:S04]  /*86ec0*/  STL.64 [R1+0x5d78], R6 ;  /* 0x005d780601007387 */ /* 0x0081e80000100a00 */
[----:B----4-:R1:W-:Y:S01]  /*86ed0*/  STL.64 [R1+0x5d70], R4 ;  /* 0x005d700401007387 */ /* 0x0103e20000100a00 */
[----:B0-----:R-:W-:Y:S01]  /*86ee0*/  IMAD.MOV.U32 R6, RZ, RZ, R58 ;  /* 0x000000ffff067224 */ /* 0x001fe200078e003a */
[----:B------:R-:W-:-:S02]  /*86ef0*/  MOV R7, R59 ;  /* 0x0000003b00077202 */ /* 0x000fc40000000f00 */
[----:B-1----:R-:W3:Y:S04]  /*86f00*/  LDL.LU R4, [R1+0x780] ;  /* 0x0007800001047983 */ /* 0x002ee80000300800 */
[----:B------:R-:W3:Y:S04]  /*86f10*/  LDL.LU R5, [R1+0x784] ;  /* 0x0007840001057983 */ /* 0x000ee80000300800 */
[----:B------:R-:W4:Y:S04]  /*86f20*/  LDL.LU R58, [R1+0x5e44] ;  /* 0x005e4400013a7983 */ /* 0x000f280000300800 */
[----:B------:R-:W4:Y:S04]  /*86f30*/  LDL.LU R59, [R1+0x5e40] ;  /* 0x005e4000013b7983 */ /* 0x000f280000300800 */
[----:B------:R-:W-:Y:S04]  /*86f40*/  STL [R1+0x5cf4], R60 ;  /* 0x005cf43c01007387 */ /* 0x000fe80000100800 */
[----:B------:R-:W-:Y:S04]  /*86f50*/  STL.64 [R1+0x7f0], R52 ;  /* 0x0007f03401007387 */ /* 0x000fe80000100a00 */
[----:B------:R0:W-:Y:S04]  /*86f60*/  STL.64 [R1+0x7f8], R54 ;  /* 0x0007f83601007387 */ /* 0x0001e80000100a00 */
[----:B0-----:R-:W2:Y:S04]  /*86f70*/  LDL.LU.64 R54, [R1+0x5e38] ;  /* 0x005e380001367983 */ /* 0x001ea80000300a00 */
[----:B------:R-:W3:Y:S04]  /*86f80*/  LDL.LU.64 R52, [R1+0x5e30] ;  /* 0x005e300001347983 */ /* 0x000ee80000300a00 */
[----:B------:R-:W3:Y:S04]  /*86f90*/  LDL.LU.64 R14, [R1+0x5e28] ;  /* 0x005e2800010e7983 */ /* 0x000ee80000300a00 */
[----:B------:R-:W3:Y:S04]  /*86fa0*/  LDL.LU.64 R12, [R1+0x5e20] ;  /* 0x005e2000010c7983 */ /* 0x000ee80000300a00 */
[----:B------:R-:W-:Y:S04]  /*86fb0*/  STL.64 [R1+0x7e0], R48 ;  /* 0x0007e03001007387 */ /* 0x000fe80000100a00 */
[----:B------:R0:W-:Y:S04]  /*86fc0*/  STL.64 [R1+0x7e8], R50 ;  /* 0x0007e83201007387 */ /* 0x0001e80000100a00 */
[----:B0-----:R-:W3:Y:S01]  /*86fd0*/  LDL.LU.64 R50, [R1+0x5e18] ;  /* 0x005e180001327983 */ /* 0x001ee20000300a00 */
[----:B------:R-:W-:-:S02]  /*86fe0*/  IMAD.MOV.U32 R60, RZ, RZ, R34 ;  /* 0x000000ffff3c7224 */ /* 0x000fc400078e0022 */
[----:B------:R-:W-:Y:S01]  /*86ff0*/  IMAD.MOV.U32 R57, RZ, RZ, R35 ;  /* 0x000000ffff397224 */ /* 0x000fe200078e0023 */
[----:B------:R-:W3:Y:S04]  /*87000*/  LDL.LU.64 R48, [R1+0x5e10] ;  /* 0x005e100001307983 */ /* 0x000ee80000300a00 */
[----:B------:R-:W3:Y:S04]  /*87010*/  LDL.LU.64 R34, [R1+0x5e08] ;  /* 0x005e080001227983 */ /* 0x000ee80000300a00 */
[----:B------:R-:W3:Y:S01]  /*87020*/  LDL.LU.64 R32, [R1+0x5e00] ;  /* 0x005e000001207983 */ /* 0x000ee20000300a00 */
[----:B----4-:R-:W-:-:S15]  /*87030*/  HMMA.16816.F32 R20, R44, R58, R20 ;  /* 0x0000003a2c14723c */ /* 0x010fde0000001814 */
[----:B------:R-:W-:-:S08]  /*87040*/  NOP ;  /* 0x0000000000007918 */ /* 0x000fd00000000000 */
[----:B------:R-:W-:Y:S04]  /*87050*/  STL.64 [R1+0x7d0], R20 ;  /* 0x0007d01401007387 */ /* 0x000fe80000100a00 */
[----:B------:R0:W-:Y:S01]  /*87060*/  STL.64 [R1+0x7d8], R22 ;  /* 0x0007d81601007387 */ /* 0x0001e20000100a00 */
[----:B--2---:R-:W-:Y:S03]  /*87070*/  HMMA.16816.F32 R28, R44, R54, R28 ;  /* 0x000000362c1c723c */ /* 0x004fe6000000181c */
[----:B0-----:R-:W2:Y:S04]  /*87080*/  LDL.LU.64 R22, [R1+0x5df8] ;  /* 0x005df80001167983 */ /* 0x001ea80000300a00 */
[----:B------:R-:W4:Y:S04]  /*87090*/  LDL.LU.64 R20, [R1+0x5df0] ;  /* 0x005df00001147983 */ /* 0x000f280000300a00 */
[----:B------:R3:W-:Y:S04]  /*870a0*/  STL.64 [R1+0x5c28], R58 ;  /* 0x005c283a01007387 */ /* 0x0007e80000100a00 */
[----:B------:R0:W-:Y:S04]  /*870b0*/  STL [R1+0x5c20], R56 ;  /* 0x005c203801007387 */ /* 0x0001e80000100800 */
[----:B------:R1:W-:Y:S01]  /*870c0*/  STL [R1+0x5cf8], R57 ;  /* 0x005cf83901007387 */ /* 0x0003e20000100800 */
[----:B---3--:R-:W-:-:S03]  /*870d0*/  IMAD.MOV.U32 R58, RZ, RZ, R50 ;  /* 0x000000ffff3a7224 */ /* 0x008fc600078e0032 */
[----:B0-----:R-:W3:Y:S01]  /*870e0*/  LDL.LU R56, [R1+0x790] ;  /* 0x0007900001387983 */ /* 0x001ee20000300800 */
[----:B------:R-:W-:-:S03]  /*870f0*/  IMAD.MOV.U32 R59, RZ, RZ, R51 ;  /* 0x000000ffff3b7224 */ /* 0x000fc600078e0033 */
[----:B-1----:R-:W3:Y:S04]  /*87100*/  LDL.LU R57, [R1+0x794] ;  /* 0x0007940001397983 */ /* 0x002ee80000300800 */
[----:B------:R-:W2:Y:S04]  /*87110*/  LDL.LU R50, [R1+0x5dec] ;  /* 0x005dec0001327983 */ /* 0x000ea80000300800 */
[----:B------:R-:W2:Y:S04]  /*87120*/  LDL.LU R51, [R1+0x5de8] ;  /* 0x005de80001337983 */ /* 0x000ea80000300800 */
[----:B------:R-:W-:Y:S04]  /*87130*/  STL.64 [R1+0x7c0], R28 ;  /* 0x0007c01c01007387 */ /* 0x000fe80000100a00 */
[----:B------:R0:W-:Y:S04]  /*87140*/  STL.64 [R1+0x7c8], R30 ;  /* 0x0007c81e01007387 */ /* 0x0001e80000100a00 */
[----:B0-----:R-:W4:Y:S04]  /*87150*/  LDL.LU.64 R30, [R1+0x5de0] ;  /* 0x005de000011e7983 */ /* 0x001f280000300a00 */
[----:B------:R-:W3:Y:S04]  /*87160*/  LDL.LU.64 R28, [R1+0x5dd8] ;  /* 0x005dd800011c7983 */ /* 0x000ee80000300a00 */
[----:B------:R-:W-:Y:S04]  /*87170*/  STL.64 [R1+0x5c18], R54 ;  /* 0x005c183601007387 */ /* 0x000fe80000100a00 */
[----:B------:R0:W-:Y:S02]  /*87180*/  STL.64 [R1+0x5c10], R52 ;  /* 0x005c103401007387 */ /* 0x0001e40000100a00 */
[----:B0-----:R-:W-:-:S02]  /*87190*/  IMAD.MOV.U32 R52, RZ, RZ, R34 ;  /* 0x000000ffff347224 */ /* 0x001fc400078e0022 */
[----:B------:R-:W3:Y:S01]  /*871a0*/  LDL.LU R34, [R1+0x5dd4] ;  /* 0x005dd40001227983 */ /* 0x000ee20000300800 */
[----:B------:R-:W-:-:S03]  /*871b0*/  IMAD.MOV.U32 R53, RZ, RZ, R35 ;  /* 0x000000ffff357224 */ /* 0x000fc600078e0023 */
[----:B------:R-:W3:Y:S01]  /*871c0*/  LDL.LU R35, [R1+0x5dd0] ;  /* 0x005dd00001237983 */ /* 0x000ee20000300800 */
[----:B--2---:R-:W-:Y:S01]  /*871d0*/  HMMA.16816.F32 R24, R44, R50, R24 ;  /* 0x000000322c18723c */ /* 0x004fe20000001818 */
[----:B----4-:R-:W-:Y:S02]  /*871e0*/  IMAD.MOV.U32 R54, RZ, RZ, R30 ;  /* 0x000000ffff367224 */ /* 0x010fe400078e001e */
[----:B------:R-:W2:Y:S01]  /*871f0*/  LDL.LU R30, [R1+0x5dcc] ;  /* 0x005dcc00011e7983 */ /* 0x000ea20000300800 */
[----:B------:R-:W-:-:S03]  /*87200*/  IMAD.MOV.U32 R55, RZ, RZ, R31 ;  /* 0x000000ffff377224 */ /* 0x000fc600078e001f */
[----:B------:R-:W2:-:S15]  /*87210*/  LDL.LU R31, [R1+0x5dc8] ;  /* 0x005dc800011f7983 */ /* 0x000e9e0000300800 */
[----:B------:R-:W-:-:S01]  /*87220*/  NOP ;  /* 0x0000000000007918 */ /* 0x000fc20000000000 */
[----:B------:R-:W-:Y:S04]  /*87230*/  STL.64 [R1+0x7b0], R24 ;  /* 0x0007b01801007387 */ /* 0x000fe80000100a00 */
[----:B------:R0:W-:Y:S04]  /*87240*/  STL.64 [R1+0x7b8], R26 ;  /* 0x0007b81a01007387 */ /* 0x0001e80000100a00 */
[----:B0-----:R-:W4:Y:S04]  /*87250*/  LDL.LU.64 R26, [R1+0x5dc0] ;  /* 0x005dc000011a7983 */ /* 0x001f280000300a00 */
[----:B------:R-:W4:Y:S04]  /*87260*/  LDL.LU.64 R24, [R1+0x5db8] ;  /* 0x005db80001187983 */ /* 0x000f280000300a00 */
[----:B------:R-:W-:Y:S04]  /*87270*/  STL.64 [R1+0x5c08], R50 ;  /* 0x005c083201007387 */ /* 0x000fe80000100a00 */
[----:B------:R0:W-:Y:S04]  /*87280*/  STL.64 [R1+0x5c00], R48 ;  /* 0x005c003001007387 */ /* 0x0001e80000100a00 */
[----:B---3--:R-:W-:Y:S04]  /*87290*/  STL.64 [R1+0x5bf8], R34 ;  /* 0x005bf82201007387 */ /* 0x008fe80000100a00 */
[----:B------:R2:W-:Y:S01]  /*872a0*/  STL.64 [R1+0x5bf0], R32 ;  /* 0x005bf02001007387 */ /* 0x0005e20000100a00 */
[----:B0-----:R-:W-:-:S15]  /*872b0*/  HMMA.16816.F32 R48, R44, R34, R52 ;  /* 0x000000222c30723c */ /* 0x001fde0000001834 */
[----:B------:R-:W-:-:S08]  /*872c0*/  NOP ;  /* 0x0000000000007918 */ /* 0x000fd00000000000 */
[----:B------:R0:W-:Y:S04]  /*872d0*/  STL.64 [R1+0x7a0], R48 ;  /* 0x0007a03001007387 */ /* 0x0001e80000100a00 */
[----:B------:R1:W-:Y:S01]  /*872e0*/  STL.64 [R1+0x7a8], R50 ;  /* 0x0007a83201007387 */ /* 0x0003e20000100a00 */
[C---:B--2---:R-:W-:Y:S06]  /*872f0*/  HMMA.16816.F32 R32, R44.reuse, R30, R56 ;  /* 0x0000001e2c20723c */ /* 0x044fec0000001838 */
[----:B------:R-:W-:Y:S01]  /*87300*/  STL.64 [R1+0x5be8], R30 ;  /* 0x005be81e01007387 */ /* 0x000fe20000100a00 */
[----:B----4-:R-:W-:Y:S03]  /*87310*/  HMMA.16816.F32 R4, R44, R26, R4 ;  /* 0x0000001a2c04723c */ /* 0x010fe60000001804 */
[----:B------:R-:W-:-:S13]  /*87320*/  STL.64 [R1+0x5be0], R28 ;  /* 0x005be01c01007387 */ /* 0x000fda0000100a00 */
[----:B------:R-:W-:Y:S04]  /*87330*/  STL.64 [R1+0x790], R32 ;  /* 0x0007902001007387 */ /* 0x000fe80000100a00 */
[----:B------:R-:W-:Y:S04]  /*87340*/  STL.64 [R1+0x798], R34 ;  /* 0x0007982201007387 */ /* 0x000fe80000100a00 */
[----:B0-----:R-:W2:Y:S04]  /*87350*/  LDL.LU R48, [R1+0x6b0] ;  /* 0x0006b00001307983 */ /* 0x001ea80000300800 */
[----:B------:R0:W-:Y:S04]  /*87360*/  STL.64 [R1+0x780], R4 ;  /* 0x0007800401007387 */ /* 0x0001e80000100a00 */
[----:B------:R3:W-:Y:S04]  /*87370*/  STL.64 [R1+0x788], R6 ;  /* 0x0007880601007387 */ /* 0x0007e80000100a00 */
[----:B------:R-:W2:Y:S01]  /*87380*/  LDL.LU R49, [R1+0x6b4] ;  /* 0x0006b40001317983 */ /* 0x000ea20000300800 */
[----:B-1----:R-:W-:-:S02]  /*87390*/  IMAD.MOV.U32 R50, RZ, RZ, R15 ;  /* 0x000000ffff327224 */ /* 0x002fc400078e000f */
[----:B------:R-:W-:Y:S01]  /*873a0*/  IMAD.MOV.U32 R51, RZ, RZ, R14 ;  /* 0x000000ffff337224 */ /* 0x000fe200078e000e */
        /* <DEDUP_REMOVED lines=8> */
[----:B---3--:R-:W3:Y:S04]  /*87430*/  LDL.LU R6, [R1+0x758] ;  /* 0x0007580001067983 */ /* 0x008ee80000300800 */
[----:B------:R-:W3:Y:S01]  /*87440*/  LDL.LU R7, [R1+0x75c] ;  /* 0x00075c0001077983 */ /* 0x000ee20000300800 */
[----:B------:R-:W-:-:S03]  /*87450*/  IMAD.MOV.U32 R34, RZ, RZ, R10 ;  /* 0x000000ffff227224 */ /* 0x000fc600078e000a */
[----:B------:R-:W-:Y:S01]  /*87460*/  STL.64 [R1+0x5d08], R50 ;  /* 0x005d083201007387 */ /* 0x000fe20000100a00 */
[----:B------:R-:W-:-:S03]  /*87470*/  IMAD.MOV.U32 R35, RZ, RZ, R11 ;  /* 0x000000ffff237224 */ /* 0x000fc600078e000b */
[----:B--2---:R0:W-:Y:S04]  /*87480*/  STL.64 [R1+0x5d00], R48 ;  /* 0x005d003001007387 */ /* 0x0041e80000100a00 */
[----:B0-----:R-:W2:Y:S04]  /*87490*/  LDL.LU R48, [R1+0x770] ;  /* 0x0007700001307983 */ /* 0x001ea80000300800 */
[----:B------:R-:W2:Y:S04]  /*874a0*/  LDL.LU R49, [R1+0x774] ;  /* 0x0007740001317983 */ /* 0x000ea80000300800 */
[----:B------:R-:W2:Y:S04]  /*874b0*/  LDL.LU R50, [R1+0x778] ;  /* 0x0007780001327983 */ /* 0x000ea80000300800 */
[----:B------:R-:W2:Y:S04]  /*874c0*/  LDL.LU R51, [R1+0x77c] ;  /* 0x00077c0001337983 */ /* 0x000ea80000300800 */
[----:B------:R-:W3:Y:S04]  /*874d0*/  LDL.LU R10, [R1+0x5dac] ;  /* 0x005dac00010a7983 */ /* 0x000ee80000300800 */
[----:B------:R-:W3:Y:S04]  /*874e0*/  LDL.LU R11, [R1+0x5da8] ;  /* 0x005da800010b7983 */ /* 0x000ee80000300800 */
[----:B------:R-:W-:Y:S04]  /*874f0*/  STL.64 [R1+0x5d10], R34 ;  /* 0x005d102201007387 */ /* 0x000fe80000100a00 */
[----:B------:R-:W4:Y:S01]  /*87500*/  LDL.LU R28, [R1+0x6c0] ;  /* 0x0006c000011c7983 */ /* 0x000f220000300800 */
[----:B------:R-:W-:-:S02]  /*87510*/  IMAD.MOV.U32 R30, RZ, RZ, R22 ;  /* 0x000000ffff1e7224 */ /* 0x000fc400078e0016 */
[----:B------:R-:W-:Y:S02]  /*87520*/  IMAD.MOV.U32 R31, RZ, RZ, R23 ;  /* 0x000000ffff1f7224 */ /* 0x000fe400078e0017 */
[----:B------:R-:W-:Y:S02]  /*87530*/  IMAD.MOV.U32 R29, RZ, RZ, R18 ;  /* 0x000000ffff1d7224 */ /* 0x000fe400078e0012 */
[----:B------:R-:W3:Y:S04]  /*87540*/  LDL.LU R18, [R1+0x5da4] ;  /* 0x005da40001127983 */ /* 0x000ee80000300800 */
[----:B------:R-:W2:Y:S04]  /*87550*/  LDL.LU R22, [R1+0x5da0] ;  /* 0x005da00001167983 */ /* 0x000ea80000300800 */
[----:B------:R-:W2:Y:S04]  /*87560*/  LDL.LU R23, [R1+0x5d9c] ;  /* 0x005d9c0001177983 */ /* 0x000ea80000300800 */
[----:B------:R-:W-:Y:S04]  /*87570*/  STL.64 [R1+0x5d20], R30 ;  /* 0x005d201e01007387 */ /* 0x000fe80000100a00 */
[----:B----4-:R-:W-:Y:S04]  /*87580*/  STL.64 [R1+0x5d18], R28 ;  /* 0x005d181c01007387 */ /* 0x010fe80000100a00 */
[----:B------:R-:W4:Y:S04]  /*87590*/  LDL.64 R54, [R1+0xa8] ;  /* 0x0000a80001367983 */ /* 0x000f280000100a00 */
[----:B----4-:R-:W-:Y:S04]  /*875a0*/  STL.64 [R1+0x5d28], R54 ;  /* 0x005d283601007387 */ /* 0x010fe80000100a00 */
[----:B------:R0:W-:Y:S04]  /*875b0*/  STL.64 [R1+0x5c38], R26 ;  /* 0x005c381a01007387 */ /* 0x0001e80000100a00 */
[----:B------:R-:W-:Y:S01]  /*875c0*/  STL.64 [R1+0x5c30], R24 ;  /* 0x005c301801007387 */ /* 0x000fe20000100a00 */
[----:B0-----:R-:W-:Y:S01]  /*875d0*/  IMAD.MOV.U32 R26, RZ, RZ, R19 ;  /* 0x000000ffff1a7224 */ /* 0x001fe200078e0013 */
[----:B------:R-:W-:-:S02]  /*875e0*/  MOV R27, R43 ;  /* 0x0000002b001b7202 */ /* 0x000fc40000000f00 */
[----:B------:R-:W4:Y:S04]  /*875f0*/  LDL.LU R19, [R1+0x5d98] ;  /* 0x005d980001137983 */ /* 0x000f280000300800 */
[----:B------:R2:W-:Y:S02]  /*87600*/  STL.64 [R1+0x5d30], R26 ;  /* 0x005d301a01007387 */ /* 0x0005e40000100a00 */
[----:B--2---:R-:W-:Y:S06]  /*87610*/  HMMA.16816.F32 R24, R44, R22, R48 ;  /* 0x000000162c18723c */ /* 0x004fec0000001830 */
[----:B------:R0:W-:Y:S04]  /*87620*/  STL.64 [R1+0x5c48], R22 ;  /* 0x005c481601007387 */ /* 0x0001e80000100a00 */
[----:B------:R3:W-:Y:S01]  /*87630*/  STL.64 [R1+0x5c40], R20 ;  /* 0x005c401401007387 */ /* 0x0007e20000100a00 */
[----:B0-----:R-:W-:-:S02]  /*87640*/  IMAD.MOV.U32 R22, RZ, RZ, R14 ;  /* 0x000000ffff167224 */ /* 0x001fc400078e000e */
[----:B---3--:R-:W-:Y:S02]  /*87650*/  IMAD.MOV.U32 R20, RZ, RZ, R11 ;  /* 0x000000ffff147224 */ /* 0x008fe400078e000b */
[----:B------:R-:W-:-:S08]  /*87660*/  IMAD.MOV.U32 R21, RZ, RZ, R10 ;  /* 0x000000ffff157224 */ /* 0x000fd000078e000a */
[----:B------:R-:W-:Y:S01]  /*87670*/  STL.64 [R1+0x770], R24 ;  /* 0x0007701801007387 */ /* 0x000fe20000100a00 */
[----:B------:R-:W-:-:S03]  /*87680*/  IMAD.MOV.U32 R23, RZ, RZ, R15 ;  /* 0x000000ffff177224 */ /* 0x000fc600078e000f */
[----:B------:R-:W-:Y:S04]  /*87690*/  STL.64 [R1+0x778], R26 ;  /* 0x0007781a01007387 */ /* 0x000fe80000100a00 */
[----:B------:R-:W2:Y:S04]  /*876a0*/  LDL.LU R11, [R1+0x5d94] ;  /* 0x005d9400010b7983 */ /* 0x000ea80000300800 */
[----:B------:R-:W3:Y:S04]  /*876b0*/  LDL.LU R10, [R1+0x5d90] ;  /* 0x005d9000010a7983 */ /* 0x000ee80000300800 */
[----:B------:R-:W2:Y:S04]  /*876c0*/  LDL.LU R14, [R1+0x5d8c] ;  /* 0x005d8c00010e7983 */ /* 0x000ea80000300800 */
[----:B------:R-:W2:Y:S04]  /*876d0*/  LDL.LU R15, [R1+0x5d88] ;  /* 0x005d8800010f7983 */ /* 0x000ea80000300800 */
[----:B------:R-:W-:Y:S04]  /*876e0*/  STL.64 [R1+0x5d40], R22 ;  /* 0x005d401601007387 */ /* 0x000fe80000100a00 */
[----:B------:R4:W-:Y:S01]  /*876f0*/  STL.64 [R1+0x5d38], R20 ;  /* 0x005d381401007387 */ /* 0x0009e20000100a00 */
[----:B------:R-:W-:-:S02]  /*87700*/  IMAD.MOV.U32 R50, RZ, RZ, R39 ;  /* 0x000000ffff327224 */ /* 0x000fc400078e0027 */
[----:B------:R-:W-:Y:S02]  /*87710*/  IMAD.MOV.U32 R51, RZ, RZ, R38 ;  /* 0x000000ffff337224 */ /* 0x000fe400078e0026 */
[----:B------:R-:W-:Y:S02]  /*87720*/  IMAD.MOV.U32 R31, RZ, RZ, R36 ;  /* 0x000000ffff1f7224 */ /* 0x000fe400078e0024 */
[----:B------:R-:W-:Y:S01]  /*87730*/  IMAD.MOV.U32 R30, RZ, RZ, R37 ;  /* 0x000000ffff1e7224 */ /* 0x000fe200078e0025 */
[----:B----4-:R-:W-:Y:S06]  /*87740*/  HMMA.16816.F32 R20, R44, R18, R56 ;  /* 0x000000122c14723c */ /* 0x010fec0000001838 */
[----:B------:R0:W-:Y:S04]  /*87750*/  STL.64 [R1+0x5c58], R18 ;  /* 0x005c581201007387 */ /* 0x0001e80000100a00 */
[----:B------:R-:W-:Y:S01]  /*87760*/  STL.64 [R1+0x5c50], R16 ;  /* 0x005c501001007387 */ /* 0x000fe20000100a00 */
[----:B0-----:R-:W-:-:S02]  /*87770*/  IMAD.MOV.U32 R18, RZ, RZ, R42 ;  /* 0x000000ffff127224 */ /* 0x001fc400078e002a */
[----:B------:R-:W-:-:S10]  /*87780*/  IMAD.MOV.U32 R19, RZ, RZ, R3 ;  /* 0x000000ffff137224 */ /* 0x000fd400078e0003 */
[----:B------:R-:W-:Y:S04]  /*87790*/  STL.64 [R1+0x760], R20 ;  /* 0x0007601401007387 */ /* 0x000fe80000100a00 */
[----:B------:R-:W-:Y:S04]  /*877a0*/  STL.64 [R1+0x768], R22 ;  /* 0x0007681601007387 */ /* 0x000fe80000100a00 */
[----:B------:R-:W-:Y:S01]  /*877b0*/  STL.64 [R1+0x5d58], R18 ;  /* 0x005d581201007387 */ /* 0x000fe20000100a00 */
[----:B--2---:R-:W-:-:S15]  /*877c0*/  HMMA.16816.F32 R4, R44, R14, R4 ;  /* 0x0000000e2c04723c */ /* 0x004fde0000001804 */
[----:B------:R-:W-:-:S08]  /*877d0*/  NOP ;  /* 0x0000000000007918 */ /* 0x000fd00000000000 */
[----:B------:R0:W-:Y:S04]  /*877e0*/  STL.64 [R1+0x750], R4 ;  /* 0x0007500401007387 */ /* 0x0001e80000100a00 */
[----:B------:R1:W-:Y:S04]  /*877f0*/  STL.64 [R1+0x758], R6 ;  /* 0x0007580601007387 */ /* 0x0003e80000100a00 */
[----:B------:R2:W-:Y:S04]  /*87800*/  STL.64 [R1+0x5d68], R50 ;  /* 0x005d683201007387 */ /* 0x0005e80000100a00 */
        /* <DEDUP_REMOVED lines=14> */
[----:B--2---:R-:W2:Y:S04]  /*878f0*/  LDL.LU R50, [R1+0x738] ;  /* 0x0007380001327983 */ /* 0x004ea80000300800 */
[----:B------:R-:W2:Y:S04]  /*87900*/  LDL.LU R51, [R1+0x73c] ;  /* 0x00073c0001337983 */ /* 0x000ea80000300800 */
[----:B------:R-:W2:Y:S04]  /*87910*/  LDL.64 R42, [R1+0x168] ;  /* 0x00016800012a7983 */ /* 0x000ea80000100a00 */
        /* <DEDUP_REMOVED lines=10> */
[----:B---3--:R-:W-:-:S03]  /*879c0*/  IMAD.MOV.U32 R58, RZ, RZ, R10 ;  /* 0x000000ffff3a7224 */ /* 0x008fc600078e000a */
[----:B------:R-:W3:Y:S01]  /*879d0*/  LDL.LU R54, [R1+0x348] ;  /* 0x0003480001367983 */ /* 0x000ee20000300800 */
[----:B------:R-:W-:-:S03]  /*879e0*/  IMAD.MOV.U32 R59, RZ, RZ, R11 ;  /* 0x000000ffff3b7224 */ /* 0x000fc600078e000b */
[----:B------:R-:W3:Y:S04]  /*879f0*/  LDL.LU R55, [R1+0x34c] ;  /* 0x00034c0001377983 */ /* 0x000ee80000300800 */
[----:B------:R-:W3:Y:S04]  /*87a00*/  LDL.LU R56, [R1+0x700] ;  /* 0x0007000001387983 */ /* 0x000ee80000300800 */
[----:B------:R-:W3:Y:S04]  /*87a10*/  LDL.LU R57, [R1+0x704] ;  /* 0x0007040001397983 */ /* 0x000ee80000300800 */
[----:B------:R-:W4:Y:S04]  /*87a20*/  LDL.LU R10, [R1+0x5d84] ;  /* 0x005d8400010a7983 */ /* 0x000f280000300800 */
[----:B------:R-:W4:Y:S04]  /*87a30*/  LDL.LU R11, [R1+0x5d80] ;  /* 0x005d8000010b7983 */ /* 0x000f280000300800 */
[----:B------:R-:W-:Y:S04]  /*87a40*/  STL.64 [R1+0x5c68], R14 ;  /* 0x005c680e01007387 */ /* 0x000fe80000100a00 */
        /* <DEDUP_REMOVED lines=9> */
[----:B0-----:R-:W4:Y:S01]  /*87ae0*/  LDL.LU.64 R6, [R1+0x5d78] ;  /* 0x005d780001067983 */ /* 0x001f220000300a00 */
[C---:B--2---:R-:W-:Y:S03]  /*87af0*/  HMMA.16816.F32 R36, R44.reuse, R42, R36 ;  /* 0x0000002a2c24723c */ /* 0x044fe60000001824 */
[----:B------:R-:W2:Y:S04]  /*87b00*/  LDL.LU.64 R4, [R1+0x5d70] ;  /* 0x005d700001047983 */ /* 0x000ea80000300a00 */
[----:B------:R-:W-:Y:S04]  /*87b10*/  STL.64 [R1+0x5c78], R10 ;  /* 0x005c780a01007387 */ /* 0x000fe80000100a00 */
[----:B------:R-:W-:Y:S01]  /*87b20*/  STL.64 [R1+0x5c70], R8 ;  /* 0x005c700801007387 */ /* 0x000fe20000100a00 */
[----:B----4-:R-:W-:-:S15]  /*87b30*/  HMMA.16816.F32 R48, R44, R6, R48 ;  /* 0x000000062c30723c */ /* 0x010fde0000001830 */
[----:B------:R-:W-:-:S08]  /*87b40*/  NOP ;  /* 0x0000000000007918 */ /* 0x000fd00000000000 */
[----:B------:R-:W-:Y:S04]  /*87b50*/  STL.64 [R1+0x730], R48 ;  /* 0x0007303001007387 */ /* 0x000fe80000100a00 */
[----:B------:R0:W-:Y:S04]  /*87b60*/  STL.64 [R1+0x738], R50 ;  /* 0x0007383201007387 */ /* 0x0001e80000100a00 */
[----:B0-----:R-:W4:Y:S04]  /*87b70*/  LDL.LU.64 R50, [R1+0x5d68] ;  /* 0x005d680001327983 */ /* 0x001f280000300a00 */
[----:B------:R-:W-:Y:S04]  /*87b80*/  STL.64 [R1+0x720], R36 ;  /* 0x0007202401007387 */ /* 0x000fe80000100a00 */
[----:B------:R0:W-:Y:S04]  /*87b90*/  STL.64 [R1+0x728], R38 ;  /* 0x0007282601007387 */ /* 0x0001e80000100a00 */
[----:B0-----:R-:W3:Y:S01]  /*87ba0*/  LDL.LU.64 R38, [R1+0x5d60] ;  /* 0x005d600001267983 */ /* 0x001ee20000300a00 */
[----:B--2---:R-:W-:-:S02]  /*87bb0*/  IMAD.MOV.U32 R10, RZ, RZ, R4 ;  /* 0x000000ffff0a7224 */ /* 0x004fc400078e0004 */
[----:B------:R-:W-:Y:S01]  /*87bc0*/  IMAD.MOV.U32 R4, RZ, RZ, R42 ;  /* 0x000000ffff047224 */ /* 0x000fe200078e002a */
[----:B------:R-:W-:Y:S04]  /*87bd0*/  STL.64 [R1+0x5c88], R6 ;  /* 0x005c880601007387 */ /* 0x000fe80000100a00 */
[----:B------:R-:W-:Y:S01]  /*87be0*/  STL [R1+0x5c80], R4 ;  /* 0x005c800401007387 */ /* 0x000fe20000100800 */
[----:B------:R-:W0:Y:S01]  /*87bf0*/  S2R R42, SR_TID.X ;  /* 0x00000000002a7919 */ /* 0x000e220000002100 */
[----:B------:R-:W-:Y:S01]  /*87c00*/  IMAD.MOV.U32 R11, RZ, RZ, R2 ;  /* 0x000000ffff0b7224 */ /* 0x000fe200078e0002 */
[----:B------:R-:W-:Y:S01]  /*87c10*/  MOV R2, R43 ;  /* 0x0000002b00027202 */ /* 0x000fe20000000f00 */
[----:B------:R-:W-:Y:S01]  /*87c20*/  IMAD.MOV.U32 R26, RZ, RZ, R41 ;  /* 0x000000ffff1a7224 */ /* 0x000fe200078e0029 */
[----:B---3--:R-:W-:Y:S01]  /*87c30*/  HMMA.16816.F32 R44, R44, R38, R16 ;  /* 0x000000262c2c723c */ /* 0x008fe20000001810 */
[----:B------:R-:W2:Y:S04]  /*87c40*/  LDL.LU.64 R18, [R1+0x5d58] ;  /* 0x005d580001127983 */ /* 0x000ea80000300a00 */
[----:B------:R-:W3:Y:S04]  /*87c50*/  LDL.LU.64 R38, [R1+0x5d50] ;  /* 0x005d500001267983 */ /* 0x000ee80000300a00 */
[----:B------:R-:W3:Y:S01]  /*87c60*/  LDL.LU.64 R36, [R1+0x5d48] ;  /* 0x005d480001247983 */ /* 0x000ee20000300a00 */
[C---:B0-----:R-:W-:Y:S01]  /*87c70*/  LOP3.LUT R43, R42.reuse, 0x7, RZ, 0xc0, !PT ;  /* 0x000000072a2b7812 */ /* 0x041fe200078ec0ff */
[----:B------:R-:W-:-:S04]  /*87c80*/  IMAD.SHL.U32 R41, R42, 0x2, RZ ;  /* 0x000000022a297824 */ /* 0x000fc800078e00ff */
[----:B------:R-:W-:Y:S02]  /*87c90*/  IMAD R43, R43, 0x90, RZ ;  /* 0x000000902b2b7824 */ /* 0x000fe400078e02ff */
[----:B------:R-:W-:-:S03]  /*87ca0*/  IMAD.SHL.U32 R42, R42, 0x40, RZ ;  /* 0x000000402a2a7824 */ /* 0x000fc600078e00ff */
[----:B------:R-:W-:-:S04]  /*87cb0*/  LOP3.LUT R43, R43, 0x10, R41, 0x78, !PT ;  /* 0x000000102b2b7812 */ /* 0x000fc800078e7829 */
[----:B------:R-:W-:-:S04]  /*87cc0*/  LOP3.LUT R43, R43, 0x400, R42, 0xf8, !PT ;  /* 0x000004002b2b7812 */ /* 0x000fc800078ef82a */
[----:B------:R-:W-:Y:S01]  /*87cd0*/  LOP3.LUT R43, R43, 0x40, RZ, 0x3c, !PT ;  /* 0x000000402b2b7812 */ /* 0x000fe200078e3cff */
[----:B------:R-:W-:-:S05]  /*87ce0*/  IMAD.MOV.U32 R27, RZ, RZ, R40 ;  /* 0x000000ffff1b7224 */ /* 0x000fca00078e0028 */
[----:B------:R-:W0:Y:S04]  /*87cf0*/  LDSM.16.MT88.4 R40, [R43+UR4+0x11800] ;  /* 0x011800042b28783b */ /* 0x000e280008004200 */
[----:B------:R1:W-:Y:S04]  /*87d00*/  STL.64 [R1+0x360], R44 ;  /* 0x0003602c01007387 */ /* 0x0003e80000100a00 */
[----:B------:R4:W-:Y:S04]  /*87d10*/  STL.64 [R1+0x368], R46 ;  /* 0x0003682e01007387 */ /* 0x0009e80000100a00 */
[----:B-1----:R-:W2:Y:S04]  /*87d20*/  LDL.LU R44, [R1+0x6f0] ;  /* 0x0006f000012c7983 */ /* 0x002ea80000300800 */
[----:B------:R-:W2:Y:S04]  /*87d30*/  LDL.LU R45, [R1+0x6f4] ;  /* 0x0006f400012d7983 */ /* 0x000ea80000300800 */
[----:B----4-:R-:W2:Y:S04]  /*87d40*/  LDL.LU R46, [R1+0x6f8] ;  /* 0x0006f800012e7983 */ /* 0x010ea80000300800 */
[----:B------:R-:W2:Y:S01]  /*87d50*/  LDL.LU R47, [R1+0x6fc] ;  /* 0x0006fc00012f7983 */ /* 0x000ea20000300800 */
[C---:B---3--:R-:W-:Y:S03]  /*87d60*/  HMMA.16816.F32 R24, R36.reuse, R26, R20 ;  /* 0x0000001a2418723c */ /* 0x048fe60000001814 */
[----:B------:R-:W3:Y:S04]  /*87d70*/  LDL.LU.64 R22, [R1+0x5d40] ;  /* 0x005d400001167983 */ /* 0x000ee80000300a00 */
[----:B------:R-:W3:Y:S01]  /*87d80*/  LDL.LU.64 R20, [R1+0x5d38] ;  /* 0x005d380001147983 */ /* 0x000ee20000300a00 */
[----:B------:R-:W-:-:S15]  /*87d90*/  HMMA.16816.F32 R28, R36, R30, R52 ;  /* 0x0000001e241c723c */ /* 0x000fde0000001834 */
[----:B------:R-:W-:Y:S04]  /*87da0*/  STL.64 [R1+0x350], R24 ;  /* 0x0003501801007387 */ /* 0x000fe80000100a00 */
[----:B------:R1:W-:Y:S04]  /*87db0*/  STL.64 [R1+0x358], R26 ;  /* 0x0003581a01007387 */ /* 0x0003e80000100a00 */
[----:B-1----:R-:W3:Y:S04]  /*87dc0*/  LDL.LU.64 R26, [R1+0x5d30] ;  /* 0x005d3000011a7983 */ /* 0x002ee80000300a00 */
[----:B------:R-:W4:Y:S04]  /*87dd0*/  LDL.LU.64 R54, [R1+0x5d28] ;  /* 0x005d280001367983 */ /* 0x000f280000300a00 */
[----:B------:R-:W-:Y:S04]  /*87de0*/  STL.64 [R1+0x340], R28 ;  /* 0x0003401c01007387 */ /* 0x000fe80000100a00 */
[----:B------:R1:W-:Y:S04]  /*87df0*/  STL.64 [R1+0x348], R30 ;  /* 0x0003481e01007387 */ /* 0x0003e80000100a00 */
[----:B-1----:R-:W4:Y:S04]  /*87e00*/  LDL.LU.64 R30, [R1+0x5d20] ;  /* 0x005d2000011e7983 */ /* 0x002f280000300a00 */
[----:B------:R-:W4:Y:S04]  /*87e10*/  LDL.LU.64 R28, [R1+0x5d18] ;  /* 0x005d1800011c7983 */ /* 0x000f280000300a00 */
[----:B0-----:R0:W-:Y:S04]  /*87e20*/  STL.64 [R1+0x5bb0], R42 ;  /* 0x005bb02a01007387 */ /* 0x0011e80000100a00 */
[----:B------:R-:W-:Y:S04]  /*87e30*/  STL.64 [R1+0x5ba8], R40 ;  /* 0x005ba82801007387 */ /* 0x000fe80000100a00 */
[----:B0-----:R-:W2:Y:S01]  /*87e40*/  LDL R42, [R1+0xf8] ;  /* 0x0000f800012a7983 */ /* 0x001ea20000100800 */
[----:B------:R-:W-:Y:S03]  /*87e50*/  HMMA.16816.F32 R48, R36, R50, R32 ;  /* 0x000000322430723c */ /* 0x000fe60000001820 */
[----:B------:R-:W4:Y:S01]  /*87e60*/  LDL.LU.64 R34, [R1+0x5d10] ;  /* 0x005d100001227983 */ /* 0x000f220000300a00 */
[----:B------:R-:W-:-:S15]  /*87e70*/  IMAD.MOV.U32 R43, RZ, RZ, R0 ;  /* 0x000000ffff2b7224 */ /* 0x000fde00078e0000 */
[----:B------:R-:W-:-:S04]  /*87e80*/  NOP ;  /* 0x0000000000007918 */ /* 0x000fc80000000000 */
[----:B------:R-:W-:Y:S04]  /*87e90*/  STL.64 [R1+0x710], R48 ;  /* 0x0007103001007387 */ /* 0x000fe80000100a00 */
[----:B------:R0:W-:Y:S04]  /*87ea0*/  STL.64 [R1+0x718], R50 ;  /* 0x0007183201007387 */ /* 0x0001e80000100a00 */
[----:B0-----:R-:W4:Y:S04]  /*87eb0*/  LDL.LU.64 R50, [R1+0x5d08] ;  /* 0x005d080001327983 */ /* 0x001f280000300a00 */
[----:B------:R-:W4:Y:S01]  /*87ec0*/  LDL.LU.64 R48, [R1+0x5d00] ;  /* 0x005d000001307983 */ /* 0x000f220000300a00 */
[----:B--2---:R-:W-:Y:S03]  /*87ed0*/  HMMA.16816.F32 R40, R36, R42, R56 ;  /* 0x0000002a2428723c */ /* 0x004fe60000001838 */
[----:B------:R-:W2:-:S15]  /*87ee0*/  LDL.LU R57, [R1+0x5cf8] ;  /* 0x005cf80001397983 */ /* 0x000e9e0000300800 */
[----:B------:R-:W-:-:S05]  /*87ef0*/  NOP ;  /* 0x0000000000007918 */ /* 0x000fca0000000000 */
[----:B------:R-:W-:Y:S04]  /*87f00*/  STL.64 [R1+0x700], R40 ;  /* 0x0007002801007387 */ /* 0x000fe80000100a00 */
[----:B------:R0:W-:Y:S02]  /*87f10*/  STL.64 [R1+0x708], R42 ;  /* 0x0007082a01007387 */ /* 0x0001e40000100a00 */
[C---:B0-----:R-:W-:Y:S06]  /*87f20*/  HMMA.16816.F32 R40, R36.reuse, R10, R44 ;  /* 0x0000000a2428723c */ /* 0x041fec000000182c */
[C---:B------:R-:W-:Y:S06]  /*87f30*/  HMMA.16816.F32 R8, R36.reuse, R18, R12 ;  /* 0x000000122408723c */ /* 0x040fec000000180c */
[C---:B---3--:R-:W-:Y:S06]  /*87f40*/  HMMA.16816.F32 R16, R36.reuse, R26, R20 ;  /* 0x0000001a2410723c */ /* 0x048fec0000001814 */
[C---:B----4-:R-:W-:Y:S05]  /*87f50*/  HMMA.16816.F32 R12, R36.reuse, R34, R28 ;  /* 0x00000022240c723c */ /* 0x050fea000000181c */
[----:B------:R-:W-:Y:S04]  /*87f60*/  STL.64 [R1+0x6f0], R40 ;  /* 0x0006f02801007387 */ /* 0x000fe80000100a00 */
[----:B------:R-:W-:Y:S04]  /*87f70*/  STL.64 [R1+0x6f8], R42 ;  /* 0x0006f82a01007387 */ /* 0x000fe80000100a00 */
[----:B------:R-:W-:Y:S04]  /*87f80*/  STL.64 [R1+0x6e0], R8 ;  /* 0x0006e00801007387 */ /* 0x000fe80000100a00 */
[----:B------:R0:W-:Y:S02]  /*87f90*/  STL.64 [R1+0x6e8], R10 ;  /* 0x0006e80a01007387 */ /* 0x0001e40000100a00 */
[----:B0-----:R-:W-:Y:S02]  /*87fa0*/  HMMA.16816.F32 R8, R36, R54, R48 ;  /* 0x000000362408723c */ /* 0x001fe40000001830 */
[----:B------:R-:W-:Y:S01]  /*87fb0*/  STL.64 [R1+0x6d0], R16 ;  /* 0x0006d01001007387 */ /* 0x000fe20000100a00 */
[----:B------:R-:W-:-:S03]  /*87fc0*/  IMAD.MOV.U32 R58, RZ, RZ, R60 ;  /* 0x000000ffff3a7224 */ /* 0x000fc600078e003c */
[----:B------:R-:W-:Y:S04]  /*87fd0*/  STL.64 [R1+0x6d8], R18 ;  /* 0x0006d81201007387 */ /* 0x000fe80000100a00 */
[----:B------:R-:W-:Y:S04]  /*87fe0*/  STL.64 [R1+0x6c0], R12 ;  /* 0x0006c00c01007387 */ /* 0x000fe80000100a00 */
[----:B------:R-:W-:Y:S09]  /*87ff0*/  STL.64 [R1+0x6c8], R14 ;  /* 0x0006c80e01007387 */ /* 0x000ff20000100a00 */
[----:B------:R-:W-:Y:S04]  /*88000*/  STL.64 [R1+0x6b0], R8 ;  /* 0x0006b00801007387 */ /* 0x000fe80000100a00 */
[----:B------:R-:W-:Y:S04]  /*88010*/  STL.64 [R1+0x6b8], R10 ;  /* 0x0006b80a01007387 */ /* 0x000fe80000100a00 */
[----:B------:R-:W3:Y:S01]  /*88020*/  LDL.LU R60, [R1+0x5cf4] ;  /* 0x005cf400013c7983 */ /* 0x000ee20000300800 */
[----:B--2---:R-:W-:-:S03]  /*88030*/  IMAD.MOV.U32 R59, RZ, RZ, R57 ;  /* 0x000000ffff3b7224 */ /* 0x004fc600078e0039 */
[----:B------:R-:W2:Y:S04]  /*88040*/  LDL.LU R57, [R1+0x5cf0] ;  /* 0x005cf00001397983 */ /* 0x000ea80000300800 */
[----:B------:R-:W-:Y:S04]  /*88050*/  STL.64 [R1+0x5c90], R58 ;  /* 0x005c903a01007387 */ /* 0x000fe80000100a00 */
[----:B------:R-:W4:Y:S04]  /*88060*/  LDL.LU R24, [R1+0x610] ;  /* 0x0006100001187983 */ /* 0x000f280000300800 */
[----:B------:R-:W4:Y:S04]  /*88070*/  LDL.LU R25, [R1+0x614] ;  /* 0x0006140001197983 */ /* 0x000f280000300800 */
[----:B------:R-:W3:Y:S04]  /*88080*/  LDL.LU R26, [R1+0x618] ;  /* 0x00061800011a7983 */ /* 0x000ee80000300800 */
[----:B------:R-:W3:Y:S04]  /*88090*/  LDL.LU R27, [R1+0x61c] ;  /* 0x00061c00011b7983 */ /* 0x000ee80000300800 */
[----:B---3--:R0:W-:Y:S04]  /*880a0*/  STL.64 [R1+0x5ca0], R26 ;  /* 0x005ca01a01007387 */ /* 0x0081e80000100a00 */
[----:B----4-:R-:W-:Y:S04]  /*880b0*/  STL.64 [R1+0x5c98], R24 ;  /* 0x005c981801007387 */ /* 0x010fe80000100a00 */
[----:B------:R-:W3:Y:S04]  /*880c0*/  LDL R34, [R1+0x48] ;  /* 0x0000480001227983 */ /* 0x000ee80000100800 */
[----:B------:R-:W3:Y:S04]  /*880d0*/  LDL R35, [R1+0x4c] ;  /* 0x00004c0001237983 */ /* 0x000ee80000100800 */
[----:B---3--:R-:W-:Y:S04]  /*880e0*/  STL.64 [R1+0x5ca8], R34 ;  /* 0x005ca82201007387 */ /* 0x008fe80000100a00 */
[----:B------:R-:W3:Y:S04]  /*880f0*/  LDL.LU R40, [R1+0x650] ;  /* 0x0006500001287983 */ /* 0x000ee80000300800 */
[----:B------:R-:W3:Y:S04]  /*88100*/  LDL.LU R41, [R1+0x654] ;  /* 0x0006540001297983 */ /* 0x000ee80000300800 */
[----:B------:R-:W4:Y:S04]  /*88110*/  LDL.LU R42, [R1+0x658] ;  /* 0x00065800012a7983 */ /* 0x000f280000300800 */
[----:B------:R-:W4:Y:S01]  /*88120*/  LDL.LU R43, [R1+0x65c] ;  /* 0x00065c00012b7983 */ /* 0x000f220000300800 */
[----:B--2---:R-:W-:-:S03]  /*88130*/  IMAD.MOV.U32 R6, RZ, RZ, R57 ;  /* 0x000000ffff067224 */ /* 0x004fc600078e0039 */
[----:B----4-:R-:W-:Y:S04]  /*88140*/  STL.64 [R1+0x5cb8], R42 ;  /* 0x005cb82a01007387 */ /* 0x010fe80000100a00 */
[----:B---3--:R1:W-:Y:S04]  /*88150*/  STL.64 [R1+0x5cb0], R40 ;  /* 0x005cb02801007387 */ /* 0x0083e80000100a00 */
[----:B------:R-:W2:Y:S04]  /*88160*/  LDL.LU R57, [R1+0x5cec] ;  /* 0x005cec0001397983 */ /* 0x000ea80000300800 */
[----:B------:R-:W3:Y:S04]  /*88170*/  LDL R7, [R1+0x5c] ;  /* 0x00005c0001077983 */ /* 0x000ee80000100800 */
[----:B---3--:R3:W-:Y:S04]  /*88180*/  STL.64 [R1+0x5cc0], R6 ;  /* 0x005cc00601007387 */ /* 0x0087e80000100a00 */
[----:B0-----:R-:W4:Y:S04]  /*88190*/  LDL R26, [R1+0x68] ;  /* 0x00006800011a7983 */ /* 0x001f280000100800 */
[----:B------:R-:W4:Y:S01]  /*881a0*/  LDL R27, [R1+0x6c] ;  /* 0x00006c00011b7983 */ /* 0x000f220000100800 */
[----:B--2---:R-:W-:-:S03]  /*881b0*/  IMAD.MOV.U32 R51, RZ, RZ, R57 ;  /* 0x000000ffff337224 */ /* 0x004fc600078e0039 */
[----:B----4-:R0:W-:Y:S04]  /*881c0*/  STL.64 [R1+0x5cc8], R26 ;  /* 0x005cc81a01007387 */ /* 0x0101e80000100a00 */
[----:B------:R-:W2:Y:S04]  /*881d0*/  LDL R50, [R1+0x78] ;  /* 0x0000780001327983 */ /* 0x000ea80000100800 */
[----:B------:R-:W4:Y:S04]  /*881e0*/  LDL.LU R57, [R1+0x5ce8] ;  /* 0x005ce80001397983 */ /* 0x000f280000300800 */
[----:B--2---:R2:W-:Y:S04]  /*881f0*/  STL.64 [R1+0x5cd0], R50 ;  /* 0x005cd03201007387 */ /* 0x0045e80000100a00 */
[----:B-1----:R-:W3:Y:S04]  /*88200*/  LDL.LU R40, [R1+0x680] ;  /* 0x0006800001287983 */ /* 0x002ee80000300800 */
[----:B------:R-:W3:Y:S04]  /*88210*/  LDL.LU R41, [R1+0x684] ;  /* 0x0006840001297983 */ /* 0x000ee80000300800 */
[----:B------:R-:W4:Y:S04]  /*88220*/  LDL.LU R42, [R1+0x688] ;  /* 0x00068800012a7983 */ /* 0x000f280000300800 */
[----:B------:R-:W4:Y:S04]  /*88230*/  LDL.LU R43, [R1+0x68c] ;  /* 0x00068c00012b7983 */ /* 0x000f280000300800 */
[----:B----4-:R-:W-:Y:S04]  /*88240*/  STL.64 [R1+0x5ce0], R42 ;  /* 0x005ce02a01007387 */ /* 0x010fe80000100a00 */
[----:B---3--:R1:W-:Y:S04]  /*88250*/  STL.64 [R1+0x5cd8], R40 ;  /* 0x005cd82801007387 */ /* 0x0083e80000100a00 */
[----:B------:R-:W3:Y:S04]  /*88260*/  LDL R6, [R1+0x88] ;  /* 0x0000880001067983 */ /* 0x000ee80000100800 */
[----:B------:R-:W3:Y:S04]  /*88270*/  LDL R7, [R1+0x8c] ;  /* 0x00008c0001077983 */ /* 0x000ee80000100800 */
[----:B------:R-:W3:Y:S04]  /*88280*/  LDL.LU R24, [R1+0x690] ;  /* 0x0006900001187983 */ /* 0x000ee80000300800 */
[----:B------:R-:W3:Y:S04]  /*88290*/  LDL.LU R25, [R1+0x694] ;  /* 0x0006940001197983 */ /* 0x000ee80000300800 */
[----:B0-----:R-:W3:Y:S04]  /*882a0*/  LDL.LU R26, [R1+0x698] ;  /* 0x00069800011a7983 */ /* 0x001ee80000300800 */
[----:B------:R-:W3:Y:S04]  /*882b0*/  LDL.LU R27, [R1+0x69c] ;  /* 0x00069c00011b7983 */ /* 0x000ee80000300800 */
[----:B--2---:R-:W2:Y:S04]  /*882c0*/  LDL R50, [R1+0x98] ;  /* 0x0000980001327983 */ /* 0x004ea80000100800 */
[----:B-1----:R-:W2:Y:S04]  /*882d0*/  LDL.LU R40, [R1+0x6a0] ;  /* 0x0006a00001287983 */ /* 0x002ea80000300800 */
[----:B------:R-:W2:Y:S04]  /*882e0*/  LDL.LU R41, [R1+0x6a4] ;  /* 0x0006a40001297983 */ /* 0x000ea80000300800 */
[----:B------:R-:W2:Y:S04]  /*882f0*/  LDL.LU R42, [R1+0x6a8] ;  /* 0x0006a800012a7983 */ /* 0x000ea80000300800 */
[----:B------:R-:W2:Y:S01]  /*88300*/  LDL.LU R43, [R1+0x6ac] ;  /* 0x0006ac00012b7983 */ /* 0x000ea20000300800 */
[----:B------:R-:W-:-:S03]  /*88310*/  IMAD.MOV.U32 R51, RZ, RZ, R57 ;  /* 0x000000ffff337224 */ /* 0x000fc600078e0039 */
        /* <DEDUP_REMOVED lines=14> */
[----:B------:R-:W4:Y:S04]  /*88400*/  LDL R22, [R1+0x18] ;  /* 0x0000180001167983 */ /* 0x000f280000100800 */
        /* <DEDUP_REMOVED lines=9> */
[----:B------:R-:W4:Y:S04]  /*884a0*/  LDL.LU R11, [R1+0x63c] ;  /* 0x00063c00010b7983 */ /* 0x000f280000300800 */
[----:B------:R-:W4:Y:S04]  /*884b0*/  LDL.LU R52, [R1+0x600] ;  /* 0x0006000001347983 */ /* 0x000f280000300800 */
[----:B------:R-:W4:Y:S04]  /*884c0*/  LDL.LU R53, [R1+0x604] ;  /* 0x0006040001357983 */ /* 0x000f280000300800 */
[----:B------:R-:W4:Y:S04]  /*884d0*/  LDL.LU R54, [R1+0x608] ;  /* 0x0006080001367983 */ /* 0x000f280000300800 */
[----:B------:R-:W4:Y:S01]  /*884e0*/  LDL.LU R55, [R1+0x60c] ;  /* 0x00060c0001377983 */ /* 0x000f220000300800 */
[----:B------:R-:W-:Y:S01]  /*884f0*/  IMAD.MOV.U32 R15, RZ, RZ, R5 ;  /* 0x000000ffff0f7224 */ /* 0x000fe200078e0005 */
[----:B--2---:R-:W-:Y:S02]  /*88500*/  HMMA.16816.F32 R48, R36, R50, R40 ;  /* 0x000000322430723c */ /* 0x004fe40000001828 */
[----:B------:R-:W2:Y:S04]  /*88510*/  LDL.LU.64 R42, [R1+0x5ce0] ;  /* 0x005ce000012a7983 */ /* 0x000ea80000300a00 */
[----:B------:R-:W2:-:S15]  /*88520*/  LDL.LU.64 R40, [R1+0x5cd8] ;  /* 0x005cd80001287983 */ /* 0x000e9e0000300a00 */
[----:B------:R-:W-:-:S02]  /*88530*/  NOP ;  /* 0x0000000000007918 */ /* 0x000fc40000000000 */
[----:B------:R-:W-:Y:S04]  /*88540*/  STL.64 [R1+0x6a0], R48 ;  /* 0x0006a03001007387 */ /* 0x000fe80000100a00 */
[----:B------:R0:W-:Y:S04]  /*88550*/  STL.64 [R1+0x6a8], R50 ;  /* 0x0006a83201007387 */ /* 0x0001e80000100a00 */
[----:B0-----:R-:W2:Y:S01]  /*88560*/  LDL.LU.64 R50, [R1+0x5cd0] ;  /* 0x005cd00001327983 */ /* 0x001ea20000300a00 */
[----:B---3--:R-:W-:Y:S03]  /*88570*/  HMMA.16816.F32 R4, R36, R6, R24 ;  /* 0x000000062404723c */ /* 0x008fe60000001818 */
[----:B------:R-:W4:-:S15]  /*88580*/  LDL.LU.64 R26, [R1+0x5cc8] ;  /* 0x005cc800011a7983 */ /* 0x000f1e0000300a00 */
[----:B------:R-:W-:-:S05]  /*88590*/  NOP ;  /* 0x0000000000007918 */ /* 0x000fca0000000000 */
[----:B------:R-:W-:Y:S04]  /*885a0*/  STL.64 [R1+0x690], R4 ;  /* 0x0006900401007387 */ /* 0x000fe80000100a00 */
[----:B------:R0:W-:Y:S04]  /*885b0*/  STL.64 [R1+0x698], R6 ;  /* 0x0006980601007387 */ /* 0x0001e80000100a00 */
[----:B0-----:R-:W3:Y:S01]  /*885c0*/  LDL.LU.64 R6, [R1+0x5cc0] ;  /* 0x005cc00001067983 */ /* 0x001ee20000300a00 */
[C---:B--2---:R-:W-:Y:S03]  /*885d0*/  HMMA.16816.F32 R48, R36.reuse, R50, R40 ;  /* 0x000000322430723c */ /* 0x044fe60000001828 */
[----:B------:R-:W2:Y:S04]  /*885e0*/  LDL.LU.64 R42, [R1+0x5cb8] ;  /* 0x005cb800012a7983 */ /* 0x000ea80000300a00 */
[----:B------:R-:W2:Y:S01]  /*885f0*/  LDL.LU.64 R40, [R1+0x5cb0] ;  /* 0x005cb00001287983 */ /* 0x000ea20000300a00 */
[----:B----4-:R-:W-:-:S15]  /*88600*/  HMMA.16816.F32 R24, R36, R26, R32 ;  /* 0x0000001a2418723c */ /* 0x010fde0000001820 */
[----:B------:R0:W-:Y:S04]  /*88610*/  STL.64 [R1+0x680], R48 ;  /* 0x0006803001007387 */ /* 0x0001e80000100a00 */
[----:B------:R1:W-:Y:S04]  /*88620*/  STL.64 [R1+0x688], R50 ;  /* 0x0006883201007387 */ /* 0x0003e80000100a00 */
[----:B0-----:R-:W4:Y:S04]  /*88630*/  LDL.LU R48, [R1+0x5f0] ;  /* 0x0005f00001307983 */ /* 0x001f280000300800 */
[----:B------:R-:W4:Y:S04]  /*88640*/  LDL.LU R49, [R1+0x5f4] ;  /* 0x0005f40001317983 */ /* 0x000f280000300800 */
[----:B-1----:R-:W4:Y:S04]  /*88650*/  LDL.LU R50, [R1+0x5f8] ;  /* 0x0005f80001327983 */ /* 0x002f280000300800 */
[----:B------:R-:W4:Y:S04]  /*88660*/  LDL.LU R51, [R1+0x5fc] ;  /* 0x0005fc0001337983 */ /* 0x000f280000300800 */
[----:B------:R-:W2:Y:S01]  /*88670*/  LDL.LU.64 R34, [R1+0x5ca8] ;  /* 0x005ca80001227983 */ /* 0x000ea20000300a00 */
[----:B---3--:R-:W-:Y:S03]  /*88680*/  HMMA.16816.F32 R4, R36, R6, R56 ;  /* 0x000000062404723c */ /* 0x008fe60000001838 */
[----:B------:R-:W-:Y:S04]  /*88690*/  STL.64 [R1+0x670], R24 ;  /* 0x0006701801007387 */ /* 0x000fe80000100a00 */
[----:B------:R0:W-:Y:S04]  /*886a0*/  STL.64 [R1+0x678], R26 ;  /* 0x0006781a01007387 */ /* 0x0001e80000100a00 */
[----:B0-----:R-:W3:Y:S04]  /*886b0*/  LDL.LU.64 R26, [R1+0x5ca0] ;  /* 0x005ca000011a7983 */ /* 0x001ee80000300a00 */
[----:B------:R-:W3:Y:S04]  /*886c0*/  LDL.LU.64 R24, [R1+0x5c98] ;  /* 0x005c980001187983 */ /* 0x000ee80000300a00 */
[----:B------:R-:W3:Y:S04]  /*886d0*/  LDL.LU.64 R58, [R1+0x5c90] ;  /* 0x005c9000013a7983 */ /* 0x000ee80000300a00 */
[----:B------:R-:W-:Y:S04]  /*886e0*/  STL.64 [R1+0x660], R4 ;  /* 0x0006600401007387 */ /* 0x000fe80000100a00 */
[----:B------:R0:W-:Y:S04]  /*886f0*/  STL.64 [R1+0x668], R6 ;  /* 0x0006680601007387 */ /* 0x0001e80000100a00 */
[----:B0-----:R-:W4:Y:S04]  /*88700*/  LDL.LU.64 R6, [R1+0x5c88] ;  /* 0x005c880001067983 */ /* 0x001f280000300a00 */
[----:B------:R-:W4:Y:S04]  /*88710*/  LDL.LU R4, [R1+0x5c80] ;  /* 0x005c800001047983 */ /* 0x000f280000300800 */
[----:B------:R-:W4:Y:S01]  /*88720*/  LDL.LU R32, [R1+0x5e0] ;  /* 0x0005e00001207983 */ /* 0x000f220000300800 */
[----:B------:R-:W-:-:S02]  /*88730*/  IMAD.MOV.U32 R14, RZ, RZ, R60 ;  /* 0x000000ffff0e7224 */ /* 0x000fc400078e003c */
[----:B------:R-:W-:-:S05]  /*88740*/  IMAD.MOV.U32 R23, RZ, RZ, R61 ;  /* 0x000000ffff177224 */ /* 0x000fca00078e003d */
[C---:B------:R-:W-:Y:S06]  /*88750*/  HMMA.16816.F32 R12, R36.reuse, R14, R8 ;  /* 0x0000000e240c723c */ /* 0x040fec0000001808 */
[C---:B------:R-:W-:Y:S06]  /*88760*/  HMMA.16816.F32 R20, R36.reuse, R22, R16 ;  /* 0x000000162414723c */ /* 0x040fec0000001810 */
[----:B--2---:R-:W-:-:S15]  /*88770*/  HMMA.16816.F32 R40, R36, R34, R40 ;  /* 0x000000222428723c */ /* 0x004fde0000001828 */
[----:B------:R-:W-:-:S08]  /*88780*/  NOP ;  /* 0x0000000000007918 */ /* 0x000fd00000000000 */
[----:B------:R-:W-:Y:S04]  /*88790*/  STL.64 [R1+0x650], R40 ;  /* 0x0006502801007387 */ /* 0x000fe80000100a00 */
[----:B------:R0:W-:Y:S04]  /*887a0*/  STL.64 [R1+0x658], R42 ;  /* 0x0006582a01007387 */ /* 0x0001e80000100a00 */
[----:B------:R-:W2:Y:S04]  /*887b0*/  LDL.LU R33, [R1+0x5e4] ;  /* 0x0005e40001217983 */ /* 0x000ea80000300800 */
[----:B------:R-:W2:Y:S01]  /*887c0*/  LDL.LU R34, [R1+0x5e8] ;  /* 0x0005e80001227983 */ /* 0x000ea20000300800 */
[C---:B0-----:R-:W-:Y:S03]  /*887d0*/  HMMA.16816.F32 R40, R36.reuse, R30, R44 ;  /* 0x0000001e2428723c */ /* 0x041fe6000000182c */
[----:B------:R-:W2:Y:S04]  /*887e0*/  LDL.LU R35, [R1+0x5ec] ;  /* 0x0005ec0001237983 */ /* 0x000ea80000300800 */
[----:B------:R-:W2:Y:S01]  /*887f0*/  LDL.LU R28, [R1+0x5d0] ;  /* 0x0005d000011c7983 */ /* 0x000ea20000300800 */
[----:B---3--:R-:W-:-:S15]  /*88800*/  HMMA.16816.F32 R56, R36, R58, R24 ;  /* 0x0000003a2438723c */ /* 0x008fde0000001818 */
[----:B------:R0:W-:Y:S04]  /*88810*/  STL.64 [R1+0x640], R40 ;  /* 0x0006402801007387 */ /* 0x0001e80000100a00 */
[----:B------:R1:W-:Y:S04]  /*88820*/  STL.64 [R1+0x648], R42 ;  /* 0x0006482a01007387 */ /* 0x0003e80000100a00 */
[----:B------:R-:W3:Y:S04]  /*88830*/  LDL.LU R29, [R1+0x5d4] ;  /* 0x0005d400011d7983 */ /* 0x000ee80000300800 */
[----:B------:R-:W3:Y:S04]  /*88840*/  LDL.LU R30, [R1+0x5d8] ;  /* 0x0005d800011e7983 */ /* 0x000ee80000300800 */
[----:B------:R-:W3:Y:S04]  /*88850*/  LDL.LU R31, [R1+0x5dc] ;  /* 0x0005dc00011f7983 */ /* 0x000ee80000300800 */
[----:B0-----:R-:W3:Y:S04]  /*88860*/  LDL.LU R40, [R1+0x580] ;  /* 0x0005800001287983 */ /* 0x001ee80000300800 */
[----:B------:R-:W3:Y:S04]  /*88870*/  LDL.LU R41, [R1+0x584] ;  /* 0x0005840001297983 */ /* 0x000ee80000300800 */
[----:B-1----:R-:W3:Y:S04]  /*88880*/  LDL.LU R42, [R1+0x588] ;  /* 0x00058800012a7983 */ /* 0x002ee80000300800 */
[----:B------:R-:W3:Y:S04]  /*88890*/  LDL.LU R43, [R1+0x58c] ;  /* 0x00058c00012b7983 */ /* 0x000ee80000300800 */
[----:B------:R-:W3:Y:S04]  /*888a0*/  LDL.LU R44, [R1+0x570] ;  /* 0x00057000012c7983 */ /* 0x000ee80000300800 */
[----:B------:R-:W3:Y:S04]  /*888b0*/  LDL.LU R45, [R1+0x574] ;  /* 0x00057400012d7983 */ /* 0x000ee80000300800 */
[----:B------:R-:W3:Y:S04]  /*888c0*/  LDL.LU R46, [R1+0x578] ;  /* 0x00057800012e7983 */ /* 0x000ee80000300800 */
[----:B------:R-:W3:Y:S04]  /*888d0*/  LDL.LU R47, [R1+0x57c] ;  /* 0x00057c00012f7983 */ /* 0x000ee80000300800 */
[----:B------:R-:W3:Y:S04]  /*888e0*/  LDL.LU.64 R10, [R1+0x5c78] ;  /* 0x005c7800010a7983 */ /* 0x000ee80000300a00 */
[----:B------:R-:W3:Y:S04]  /*888f0*/  LDL.LU.64 R8, [R1+0x5c70] ;  /* 0x005c700001087983 */ /* 0x000ee80000300a00 */
        /* <DEDUP_REMOVED lines=14> */
[----:B0-----:R-:W4:Y:S04]  /*889e0*/  LDL.LU.64 R58, [R1+0x5c28] ;  /* 0x005c2800013a7983 */ /* 0x001f280000300a00 */
[----:B------:R-:W2:Y:S01]  /*889f0*/  LDL.LU R56, [R1+0x5c20] ;  /* 0x005c200001387983 */ /* 0x000ea20000300800 */
[----:B----4-:R-:W-:-:S15]  /*88a00*/  HMMA.16816.F32 R52, R36, R58, R52 ;  /* 0x0000003a2434723c */ /* 0x010fde0000001834 */
[----:B------:R-:W-:-:S08]  /*88a10*/  NOP ;  /* 0x0000000000007918 */ /* 0x000fd00000000000 */
[----:B------:R-:W-:Y:S04]  /*88a20*/  STL.64 [R1+0x600], R52 ;  /* 0x0006003401007387 */ /* 0x000fe80000100a00 */
[----:B------:R0:W-:Y:S04]  /*88a30*/  STL.64 [R1+0x608], R54 ;  /* 0x0006083601007387 */ /* 0x0001e80000100a00 */
[----:B0-----:R-:W4:Y:S04]  /*88a40*/  LDL.LU.64 R54, [R1+0x5c18] ;  /* 0x005c180001367983 */ /* 0x001f280000300a00 */
[----:B------:R-:W3:Y:S04]  /*88a50*/  LDL.LU.64 R52, [R1+0x5c10] ;  /* 0x005c100001347983 */ /* 0x000ee80000300a00 */
[----:B------:R-:W-:Y:S04]  /*88a60*/  STL.64 [R1+0x5bc0], R58 ;  /* 0x005bc03a01007387 */ /* 0x000fe80000100a00 */
[----:B--2---:R0:W-:Y:S04]  /*88a70*/  STL [R1+0x5bb8], R56 ;  /* 0x005bb83801007387 */ /* 0x0041e80000100800 */
        /* <DEDUP_REMOVED lines=39> */
[----:B------:R-:W3:Y:S04]  /*88cf0*/  LDL.LU R35, [R1+0x5cc] ;  /* 0x0005cc0001237983 */ /* 0x000ee80000300800 */
[----:B----4-:R-:W-:Y:S04]  /*88d00*/  STL.64 [R1+0x5b48], R30 ;  /* 0x005b481e01007387 */ /* 0x010fe80000100a00 */
[----:B--2---:R0:W-:Y:S01]  /*88d10*/  STL.64 [R1+0x5b40], R28 ;  /* 0x005b401c01007387 */ /* 0x0041e20000100a00 */
[C---:B---3--:R-:W-:Y:S06]  /*88d20*/  HMMA.16816.F32 R32, R36.reuse, R30, R32 ;  /* 0x0000001e2420723c */ /* 0x048fec0000001820 */
[----:B0-----:R-:W-:-:S15]  /*88d30*/  HMMA.16816.F32 R28, R36, R26, R48 ;  /* 0x0000001a241c723c */ /* 0x001fde0000001830 */
[----:B------:R-:W-:-:S02]  /*88d40*/  NOP ;  /* 0x0000000000007918 */ /* 0x000fc40000000000 */
[----:B------:R-:W-:Y:S04]  /*88d50*/  STL.64 [R1+0x5c0], R32 ;  /* 0x0005c02001007387 */ /* 0x000fe80000100a00 */
[----:B------:R-:W-:Y:S04]  /*88d60*/  STL.64 [R1+0x5c8], R34 ;  /* 0x0005c82201007387 */ /* 0x000fe80000100a00 */
[----:B------:R-:W-:Y:S04]  /*88d70*/  STL.64 [R1+0x5b58], R26 ;  /* 0x005b581a01007387 */ /* 0x000fe80000100a00 */
[----:B------:R0:W-:Y:S04]  /*88d80*/  STL.64 [R1+0x5b50], R24 ;  /* 0x005b501801007387 */ /* 0x0001e80000100a00 */
[----:B------:R-:W-:Y:S04]  /*88d90*/  STL.64 [R1+0x5b0], R28 ;  /* 0x0005b01c01007387 */ /* 0x000fe80000100a00 */
[----:B------:R-:W-:Y:S01]  /*88da0*/  STL.64 [R1+0x5b8], R30 ;  /* 0x0005b81e01007387 */ /* 0x000fe20000100a00 */
[C---:B0-----:R-:W-:Y:S06]  /*88db0*/  HMMA.16816.F32 R24, R36.reuse, R22, R52 ;  /* 0x000000162418723c */ /* 0x041fec0000001834 */
[----:B------:R-:W-:Y:S04]  /*88dc0*/  STL.64 [R1+0x5b68], R22 ;  /* 0x005b681601007387 */ /* 0x000fe80000100a00 */
[----:B------:R0:W-:Y:S02]  /*88dd0*/  STL.64 [R1+0x5b60], R20 ;  /* 0x005b601401007387 */ /* 0x0001e40000100a00 */
[C---:B0-----:R-:W-:Y:S11]  /*88de0*/  HMMA.16816.F32 R20, R36.reuse, R18, R56 ;  /* 0x000000122414723c */ /* 0x041ff60000001838 */
        /* <DEDUP_REMOVED lines=9> */
[----:B0-----:R-:W-:Y:S11]  /*88e80*/  HMMA.16816.F32 R12, R36, R10, R44 ;  /* 0x0000000a240c723c */ /* 0x001ff6000000182c */
[----:B------:R-:W-:Y:S04]  /*88e90*/  STL.64 [R1+0x580], R16 ;  /* 0x0005801001007387 */ /* 0x000fe80000100a00 */
        /* <DEDUP_REMOVED lines=8> */
[----:B------:R-:W-:Y:S02]  /*88f20*/  IMAD.MOV.U32 R59, RZ, RZ, R2 ;  /* 0x000000ffff3b7224 */ /* 0x000fe400078e0002 */
[----:B------:R-:W0:Y:S01]  /*88f30*/  S2R R2, SR_TID.X ;  /* 0x0000000000027919 */ /* 0x000e220000002100 */
[----:B---3--:R-:W-:Y:S04]  /*88f40*/  STL.64 [R1+0x5bd0], R34 ;  /* 0x005bd02201007387 */ /* 0x008fe80000100a00 */
[----:B--2---:R1:W-:Y:S04]  /*88f50*/  STL.64 [R1+0x5bc8], R32 ;  /* 0x005bc82001007387 */ /* 0x0043e80000100a00 */
[----:B------:R2:W-:Y:S04]  /*88f60*/  STL.64 [R1+0x5bd8], R58 ;  /* 0x005bd83a01007387 */ /* 0x0005e80000100a00 */
[----:B-1----:R-:W3:Y:S04]  /*88f70*/  LDL.LU R32, [R1+0x920] ;  /* 0x0009200001207983 */ /* 0x002ee80000300800 */
[----:B------:R-:W3:Y:S04]  /*88f80*/  LDL.LU R33, [R1+0x924] ;  /* 0x0009240001217983 */ /* 0x000ee80000300800 */
[----:B------:R-:W3:Y:S04]  /*88f90*/  LDL.LU R34, [R1+0x928] ;  /* 0x0009280001227983 */ /* 0x000ee80000300800 */
[----:B------:R-:W3:Y:S04]  /*88fa0*/  LDL.LU R35, [R1+0x92c] ;  /* 0x00092c0001237983 */ /* 0x000ee80000300800 */
[----:B------:R-:W4:Y:S04]  /*88fb0*/  LDL.LU R56, [R1+0x930] ;  /* 0x0009300001387983 */ /* 0x000f280000300800 */
[----:B------:R-:W4:Y:S04]  /*88fc0*/  LDL.LU R57, [R1+0x934] ;  /* 0x0009340001397983 */ /* 0x000f280000300800 */
[----:B--2---:R-:W4:Y:S04]  /*88fd0*/  LDL.LU R58, [R1+0x938] ;  /* 0x00093800013a7983 */ /* 0x004f280000300800 */
[----:B------:R-:W4:Y:S01]  /*88fe0*/  LDL.LU R59, [R1+0x93c] ;  /* 0x00093c00013b7983 */ /* 0x000f220000300800 */
[C---:B0-----:R-:W-:Y:S01]  /*88ff0*/  LOP3.LUT R61, R2.reuse, 0x7, RZ, 0xc0, !PT ;  /* 0x00000007023d7812 */ /* 0x041fe200078ec0ff */
[----:B------:R-:W-:-:S02]  /*89000*/  IMAD.SHL.U32 R5, R2, 0x2, RZ ;  /* 0x0000000202057824 */ /* 0x000fc400078e00ff */
[----:B------:R-:W2:Y:S02]  /*89010*/  LDL.LU R40, [R1+0x560] ;  /* 0x0005600001287983 */ /* 0x000ea40000300800 */
[----:B------:R-:W-:Y:S02]  /*89020*/  IMAD R61, R61, 0x90, RZ ;  /* 0x000000903d3d7824 */ /* 0x000fe400078e02ff */
[----:B------:R-:W-:Y:S01]  /*89030*/  IMAD.SHL.U32 R2, R2, 0x40, RZ ;  /* 0x0000004002027824 */ /* 0x000fe200078e00ff */
[----:B------:R-:W2:Y:S02]  /*89040*/  LDL.LU R41, [R1+0x564] ;  /* 0x0005640001297983 */ /* 0x000ea40000300800 */
[----:B------:R-:W-:Y:S02]  /*89050*/  LOP3.LUT R61, R61, 0x10, R5, 0x78, !PT ;  /* 0x000000103d3d7812 */ /* 0x000fe400078e7805 */
[----:B------:R-:W2:Y:S02]  /*89060*/  LDL.LU R42, [R1+0x568] ;  /* 0x00056800012a7983 */ /* 0x000ea40000300800 */
[----:B------:R-:W-:-:S02]  /*89070*/  LOP3.LUT R61, R61, 0x400, R2, 0xf8, !PT ;  /* 0x000004003d3d7812 */ /* 0x000fc400078ef802 */
[----:B------:R-:W2:Y:S02]  /*89080*/  LDL.LU R43, [R1+0x56c] ;  /* 0x00056c00012b7983 */ /* 0x000ea40000300800 */
[----:B------:R-:W-:Y:S02]  /*89090*/  LOP3.LUT R61, R61, 0x60, RZ, 0x3c, !PT ;  /* 0x000000603d3d7812 */ /* 0x000fe400078e3cff */
[----:B------:R-:W2:Y:S04]  /*890a0*/  LDL.LU.64 R50, [R1+0x128] ;  /* 0x0001280001327983 */ /* 0x000ea80000300a00 */
[----:B------:R-:W0:Y:S04]  /*890b0*/  LDSM.16.MT88.4 R44, [R61+UR4+0x11800] ;  /* 0x011800043d2c783b */ /* 0x000e280008004200 */
[----:B------:R-:W-:Y:S04]  /*890c0*/  STL.64 [R1+0x5af8], R10 ;  /* 0x005af80a01007387 */ /* 0x000fe80000100a00 */
[----:B------:R1:W-:Y:S04]  /*890d0*/  STL.64 [R1+0x5af0], R8 ;  /* 0x005af00801007387 */ /* 0x0003e80000100a00 */
[----:B------:R-:W2:Y:S04]  /*890e0*/  LDL.LU R12, [R1+0x520] ;  /* 0x00052000010c7983 */ /* 0x000ea80000300800 */
[----:B------:R-:W2:Y:S04]  /*890f0*/  LDL.LU R13, [R1+0x524] ;  /* 0x00052400010d7983 */ /* 0x000ea80000300800 */
[----:B------:R-:W2:Y:S04]  /*89100*/  LDL.LU R14, [R1+0x528] ;  /* 0x00052800010e7983 */ /* 0x000ea80000300800 */
[----:B------:R-:W2:Y:S04]  /*89110*/  LDL.LU R15, [R1+0x52c] ;  /* 0x00052c00010f7983 */ /* 0x000ea80000300800 */
[----:B-1----:R-:W2:Y:S04]  /*89120*/  LDL.LU R8, [R1+0x530] ;  /* 0x0005300001087983 */ /* 0x002ea80000300800 */
        /* <DEDUP_REMOVED lines=14> */
[----:B0-----:R0:W-:Y:S04]  /*89210*/  STL.64 [R1+0x5ab8], R46 ;  /* 0x005ab82e01007387 */ /* 0x0011e80000100a00 */
[----:B------:R-:W-:Y:S04]  /*89220*/  STL.64 [R1+0x5ab0], R44 ;  /* 0x005ab02c01007387 */ /* 0x000fe80000100a00 */
[----:B0-----:R-:W2:Y:S01]  /*89230*/  LDL.LU.64 R46, [R1+0x158] ;  /* 0x00015800012e7983 */ /* 0x001ea20000300a00 */
[----:B----4-:R-:W-:-:S15]  /*89240*/  HMMA.16816.F32 R56, R36, R6, R56 ;  /* 0x000000062438723c */ /* 0x010fde0000001838 */
[----:B------:R-:W-:-:S08]  /*89250*/  NOP ;  /* 0x0000000000007918 */ /* 0x000fd00000000000 */
[----:B------:R-:W-:Y:S04]  /*89260*/  STL.64 [R1+0x930], R56 ;  /* 0x0009303801007387 */ /* 0x000fe80000100a00 */
[----:B------:R0:W-:Y:S04]  /*89270*/  STL.64 [R1+0x938], R58 ;  /* 0x0009383a01007387 */ /* 0x0001e80000100a00 */
[----:B0-----:R-:W3:Y:S04]  /*89280*/  LDL.LU.64 R58, [R1+0x5bd8] ;  /* 0x005bd800013a7983 */ /* 0x001ee80000300a00 */
[----:B------:R0:W-:Y:S04]  /*89290*/  STL.64 [R1+0x5b88], R6 ;  /* 0x005b880601007387 */ /* 0x0001e80000100a00 */
[----:B0-----:R-:W4:Y:S01]  /*892a0*/  LDL.LU.64 R6, [R1+0x108] ;  /* 0x0001080001067983 */ /* 0x001f220000300a00 */
[C---:B---3--:R-:W-:Y:S03]  /*892b0*/  HMMA.16816.F32 R56, R36.reuse, R58, R32 ;  /* 0x0000003a2438723c */ /* 0x048fe60000001820 */
[----:B------:R-:W3:Y:S04]  /*892c0*/  LDL.LU.64 R34, [R1+0x5bd0] ;  /* 0x005bd00001227983 */ /* 0x000ee80000300a00 */
[----:B------:R-:W3:Y:S01]  /*892d0*/  LDL.LU.64 R32, [R1+0x5bc8] ;  /* 0x005bc80001207983 */ /* 0x000ee20000300a00 */
[----:B--2---:R-:W-:-:S15]  /*892e0*/  HMMA.16816.F32 R36, R36, R46, R40 ;  /* 0x0000002e2424723c */ /* 0x004fde0000001828 */
[----:B------:R-:W-:Y:S04]  /*892f0*/  STL.64 [R1+0x920], R56 ;  /* 0x0009203801007387 */ /* 0x000fe80000100a00 */
[----:B------:R0:W-:Y:S04]  /*89300*/  STL.64 [R1+0x928], R58 ;  /* 0x0009283a01007387 */ /* 0x0001e80000100a00 */
[----:B0-----:R-:W2:Y:S04]  /*89310*/  LDL.LU.64 R58, [R1+0x5bc0] ;  /* 0x005bc000013a7983 */ /* 0x001ea80000300a00 */
[----:B------:R-:W2:Y:S04]  /*89320*/  LDL.LU R56, [R1+0x5bb8] ;  /* 0x005bb80001387983 */ /* 0x000ea80000300800 */
[----:B------:R-:W3:Y:S04]  /*89330*/  LDL.LU.64 R42, [R1+0x5bb0] ;  /* 0x005bb000012a7983 */ /* 0x000ee80000300a00 */
[----:B------:R-:W3:Y:S04]  /*89340*/  LDL.LU.64 R40, [R1+0x5ba8] ;  /* 0x005ba80001287983 */ /* 0x000ee80000300a00 */
[----:B------:R-:W-:Y:S04]  /*89350*/  STL.64 [R1+0x560], R36 ;  /* 0x0005602401007387 */ /* 0x000fe80000100a00 */
[----:B------:R0:W-:Y:S01]  /*89360*/  STL.64 [R1+0x568], R38 ;  /* 0x0005682601007387 */ /* 0x0001e20000100a00 */
[----:B------:R-:W-:Y:S01]  /*89370*/  MOV R45, R50 ;  /* 0x00000032002d7202 */ /* 0x000fe20000000f00 */
[----:B------:R-:W-:-:S02]  /*89380*/  IMAD.MOV.U32 R44, RZ, RZ, R51 ;  /* 0x000000ffff2c7224 */ /* 0x000fc400078e0033 */
[----:B0-----:R-:W4:Y:S04]  /*89390*/  LDL.64 R38, [R1+0x118] ;  /* 0x0001180001267983 */ /* 0x001f280000100a00 */
[----:B------:R-:W-:Y:S01]  /*893a0*/  STL.64 [R1+0x5ac8], R46 ;  /* 0x005ac82e01007387 */ /* 0x000fe20000100a00 */
        /* <DEDUP_REMOVED lines=8> */
[----:B------:R-:W3:Y:S04]  /*89430*/  LDL.64 R50, [R1+0xc8] ;  /* 0x0000c80001327983 */ /* 0x000ee80000100a00 */
[----:B------:R0:W-:Y:S04]  /*89440*/  STL.64 [R1+0x5b80], R44 ;  /* 0x005b802c01007387 */ /* 0x0001e80000100a00 */
[----:B0-----:R-:W2:Y:S04]  /*89450*/  LDL.LU R44, [R1+0x540] ;  /* 0x00054000012c7983 */ /* 0x001ea80000300800 */
[----:B------:R-:W2:Y:S04]  /*89460*/  LDL.LU R45, [R1+0x544] ;  /* 0x00054400012d7983 */ /* 0x000ea80000300800 */
[----:B------:R-:W2:Y:S04]  /*89470*/  LDL.LU R46, [R1+0x548] ;  /* 0x00054800012e7983 */ /* 0x000ea80000300800 */
[----:B------:R-:W2:Y:S01]  /*89480*/  LDL.LU R47, [R1+0x54c] ;  /* 0x00054c00012f7983 */ /* 0x000ea20000300800 */
[----:B----4-:R-:W-:Y:S01]  /*89490*/  IMAD.MOV.U32 R60, RZ, RZ, R39 ;  /* 0x000000ffff3c7224 */ /* 0x010fe200078e0027 */
[C---:B--2---:R-:W-:Y:S06]  /*894a0*/  HMMA.16816.F32 R44, R40.reuse, R38, R44 ;  /* 0x00000026282c723c */ /* 0x044fec000000182c */
[----:B------:R-:W-:Y:S07]  /*894b0*/  HMMA.16816.F32 R36, R40, R6, R8 ;  /* 0x000000062824723c */ /* 0x000fee0000001808 */
[----:B------:R-:W-:-:S02]  /*894c0*/  IMAD.MOV.U32 R9, RZ, RZ, R6 ;  /* 0x000000ffff097224 */ /* 0x000fc400078e0006 */
[----:B------:R-:W-:Y:S02]  /*894d0*/  IMAD.MOV.U32 R8, RZ, RZ, R7 ;  /* 0x000000ffff087224 */ /* 0x000fe400078e0007 */
[C---:B------:R-:W-:Y:S06]  /*894e0*/  HMMA.16816.F32 R4, R40.reuse, R18, R12 ;  /* 0x000000122804723c */ /* 0x040fec000000180c */
[----:B------:R-:W-:Y:S04]  /*894f0*/  STL.64 [R1+0x540], R44 ;  /* 0x0005402c01007387 */ /* 0x000fe80000100a00 */
[----:B------:R-:W-:Y:S04]  /*89500*/  STL.64 [R1+0x548], R46 ;  /* 0x0005482e01007387 */ /* 0x000fe80000100a00 */
[----:B------:R-:W-:Y:S04]  /*89510*/  STL.64 [R1+0x530], R36 ;  /* 0x0005302401007387 */ /* 0x000fe80000100a00 */
[----:B------:R-:W-:Y:S05]  /*89520*/  STL.64 [R1+0x538], R38 ;  /* 0x0005382601007387 */ /* 0x000fea0000100a00 */
[----:B------:R-:W-:Y:S04]  /*89530*/  STL.64 [R1+0x520], R4 ;  /* 0x0005200401007387 */ /* 0x000fe80000100a00 */
[----:B------:R0:W-:Y:S02]  /*89540*/  STL.64 [R1+0x528], R6 ;  /* 0x0005280601007387 */ /* 0x0001e40000100a00 */
[----:B0-----:R-:W-:Y:S01]  /*89550*/  HMMA.16816.F32 R4, R40, R26, R20 ;  /* 0x0000001a2804723c */ /* 0x001fe20000001814 */
[----:B------:R-:W-:-:S02]  /*89560*/  IMAD.MOV.U32 R11, RZ, RZ, R18 ;  /* 0x000000ffff0b7224 */ /* 0x000fc400078e0012 */
[----:B------:R-:W-:-:S05]  /*89570*/  IMAD.MOV.U32 R10, RZ, RZ, R19 ;  /* 0x000000ffff0a7224 */ /* 0x000fca00078e0013 */
[----:B------:R-:W-:Y:S04]  /*89580*/  STL.64 [R1+0x5b98], R10 ;  /* 0x005b980a01007387 */ /* 0x000fe80000100a00 */
[----:B------:R-:W-:Y:S11]  /*89590*/  STL.64 [R1+0x5b90], R8 ;  /* 0x005b900801007387 */ /* 0x000ff60000100a00 */
[----:B------:R-:W-:Y:S04]  /*895a0*/  STL.64 [R1+0x510], R4 ;  /* 0x0005100401007387 */ /* 0x000fe80000100a00 */
[----:B------:R0:W-:Y:S02]  /*895b0*/  STL.64 [R1+0x518], R6 ;  /* 0x0005180601007387 */ /* 0x0001e40000100a00 */
[----:B0-----:R-:W-:Y:S01]  /*895c0*/  HMMA.16816.F32 R4, R40, R54, R28 ;  /* 0x000000362804723c */ /* 0x001fe2000000181c */
[----:B------:R-:W-:-:S02]  /*895d0*/  IMAD.MOV.U32 R13, RZ, RZ, R26 ;  /* 0x000000ffff0d7224 */ /* 0x000fc400078e001a */
[----:B------:R-:W-:-:S05]  /*895e0*/  IMAD.MOV.U32 R12, RZ, RZ, R27 ;  /* 0x000000ffff0c7224 */ /* 0x000fca00078e001b */
[----:B------:R-:W-:-:S15]  /*895f0*/  STL.64 [R1+0x5ba0], R12 ;  /* 0x005ba00c01007387 */ /* 0x000fde0000100a00 */
[----:B------:R-:W-:Y:S04]  /*89600*/  STL.64 [R1+0x500], R4 ;  /* 0x0005000401007387 */ /* 0x000fe80000100a00 */
[----:B------:R3:W-:Y:S04]  /*89610*/  STL.64 [R1+0x508], R6 ;  /* 0x0005080601007387 */ /* 0x0007e80000100a00 */
[----:B------:R-:W2:Y:S04]  /*89620*/  LDL.LU R20, [R1+0x4e0] ;  /* 0x0004e00001147983 */ /* 0x000ea80000300800 */
[----:B------:R-:W2:Y:S04]  /*89630*/  LDL.LU R21, [R1+0x4e4] ;  /* 0x0004e40001157983 */ /* 0x000ea80000300800 */
[----:B------:R-:W2:Y:S04]  /*89640*/  LDL.LU R22, [R1+0x4e8] ;  /* 0x0004e80001167983 */ /* 0x000ea80000300800 */
[----:B------:R-:W2:Y:S04]  /*89650*/  LDL.LU R23, [R1+0x4ec] ;  /* 0x0004ec0001177983 */ /* 0x000ea80000300800 */
[----:B------:R-:W2:Y:S04]  /*89660*/  LDL.LU.64 R26, [R1+0xb8] ;  /* 0x0000b800011a7983 */ /* 0x000ea80000300a00 */
[----:B------:R-:W4:Y:S04]  /*89670*/  LDL.LU R28, [R1+0x4d0] ;  /* 0x0004d000011c7983 */ /* 0x000f280000300800 */
[----:B------:R-:W4:Y:S04]  /*89680*/  LDL.LU R29, [R1+0x4d4] ;  /* 0x0004d400011d7983 */ /* 0x000f280000300800 */
[----:B------:R-:W4:Y:S04]  /*89690*/  LDL.LU R30, [R1+0x4d8] ;  /* 0x0004d800011e7983 */ /* 0x000f280000300800 */
[----:B------:R-:W4:Y:S01]  /*896a0*/  LDL.LU R31, [R1+0x4dc] ;  /* 0x0004dc00011f7983 */ /* 0x000f220000300800 */
[----:B---3--:R-:W-:Y:S01]  /*896b0*/  HMMA.16816.F32 R4, R40, R50, R32 ;  /* 0x000000322804723c */ /* 0x008fe20000001820 */
[----:B------:R-:W-:-:S02]  /*896c0*/  IMAD.MOV.U32 R2, RZ, RZ, R54 ;  /* 0x000000ffff027224 */ /* 0x000fc400078e0036 */
[----:B------:R-:W-:-:S03]  /*896d0*/  IMAD.MOV.U32 R61, RZ, RZ, R55 ;  /* 0x000000ffff3d7224 */ /* 0x000fc600078e0037 */
[----:B------:R-:W-:Y:S04]  /*896e0*/  STL [R1+0x5a6c], R2 ;  /* 0x005a6c0201007387 */ /* 0x000fe80000100800 */
[----:B------:R-:W-:Y:S04]  /*896f0*/  STL [R1+0x5a68], R61 ;  /* 0x005a683d01007387 */ /* 0x000fe80000100800 */
[----:B------:R-:W3:Y:S09]  /*89700*/  LDL.LU R12, [R1+0x4c0] ;  /* 0x0004c000010c7983 */ /* 0x000ef20000300800 */
[----:B------:R0:W-:Y:S04]  /*89710*/  STL.64 [R1+0x4f0], R4 ;  /* 0x0004f00401007387 */ /* 0x0001e80000100a00 */
[----:B------:R1:W-:Y:S04]  /*89720*/  STL.64 [R1+0x4f8], R6 ;  /* 0x0004f80601007387 */ /* 0x0003e80000100a00 */
        /* <DEDUP_REMOVED lines=9> */
[----:B0-----:R-:W3:Y:S04]  /*897c0*/  LDL.LU R4, [R1+0x4a0] ;  /* 0x0004a00001047983 */ /* 0x001ee80000300800 */
[----:B------:R-:W3:Y:S04]  /*897d0*/  LDL.LU R5, [R1+0x4a4] ;  /* 0x0004a40001057983 */ /* 0x000ee80000300800 */
[----:B-1----:R-:W3:Y:S04]  /*897e0*/  LDL.LU R6, [R1+0x4a8] ;  /* 0x0004a80001067983 */ /* 0x002ee80000300800 */
[----:B------:R-:W3:Y:S04]  /*897f0*/  LDL.LU R7, [R1+0x4ac] ;  /* 0x0004ac0001077983 */ /* 0x000ee80000300800 */
[----:B------:R-:W3:Y:S01]  /*89800*/  LDL.LU.64 R18, [R1+0x78] ;  /* 0x0000780001127983 */ /* 0x000ee20000300a00 */
[----:B------:R-:W-:-:S02]  /*89810*/  IMAD.MOV.U32 R54, RZ, RZ, R3 ;  /* 0x000000ffff367224 */ /* 0x000fc400078e0003 */
[----:B------:R-:W-:Y:S01]  /*89820*/  IMAD.MOV.U32 R55, RZ, RZ, R0 ;  /* 0x000000ffff377224 */ /* 0x000fe200078e0000 */
[----:B------:R-:W3:Y:S01]  /*89830*/  LDL.LU R32, [R1+0x490] ;  /* 0x0004900001207983 */ /* 0x000ee20000300800 */
[----:B------:R-:W-:-:S03]  /*89840*/  IMAD.MOV.U32 R3, RZ, RZ, R51 ;  /* 0x000000ffff037224 */ /* 0x000fc600078e0033 */
[----:B------:R-:W3:Y:S04]  /*89850*/  LDL.LU R33, [R1+0x494] ;  /* 0x0004940001217983 */ /* 0x000ee80000300800 */
[----:B------:R-:W3:Y:S04]  /*89860*/  LDL.LU R34, [R1+0x498] ;  /* 0x0004980001227983 */ /* 0x000ee80000300800 */
[----:B------:R-:W3:Y:S04]  /*89870*/  LDL.LU R35, [R1+0x49c] ;  /* 0x00049c0001237983 */ /* 0x000ee80000300800 */
[----:B------:R-:W3:Y:S04]  /*89880*/  LDL.LU.64 R50, [R1+0x68] ;  /* 0x0000680001327983 */ /* 0x000ee80000300a00 */
[----:B------:R-:W-:Y:S01]  /*89890*/  STL [R1+0x5a70], R3 ;  /* 0x005a700301007387 */ /* 0x000fe20000100800 */
[----:B--2---:R-:W-:Y:S06]  /*898a0*/  HMMA.16816.F32 R20, R40, R26, R20 ;  /* 0x0000001a2814723c */ /* 0x004fec0000001814 */
[----:B------:R-:W-:-:S02]  /*898b0*/  IMAD.MOV.U32 R0, RZ, RZ, R26 ;  /* 0x000000ffff007224 */ /* 0x000fc400078e001a */
[----:B------:R-:W-:Y:S02]  /*898c0*/  IMAD.MOV.U32 R57, RZ, RZ, R27 ;  /* 0x000000ffff397224 */ /* 0x000fe400078e001b */
[----:B----4-:R-:W-:-:S13]  /*898d0*/  HMMA.16816.F32 R24, R40, R54, R28 ;  /* 0x000000362818723c */ /* 0x010fda000000181c */
[----:B------:R0:W-:Y:S04]  /*898e0*/  STL.64 [R1+0x4e0], R20 ;  /* 0x0004e01401007387 */ /* 0x0001e80000100a00 */
[----:B------:R1:W-:Y:S04]  /*898f0*/  STL.64 [R1+0x4e8], R22 ;  /* 0x0004e81601007387 */ /* 0x0003e80000100a00 */
[----:B------:R-:W-:Y:S04]  /*89900*/  STL [R1+0x5a78], R57 ;  /* 0x005a783901007387 */ /* 0x000fe80000100800 */
[----:B------:R-:W-:Y:S04]  /*89910*/  STL [R1+0x5a74], R0 ;  /* 0x005a740001007387 */ /* 0x000fe80000100800 */
[----:B0-----:R-:W2:Y:S04]  /*89920*/  LDL.LU R20, [R1+0x480] ;  /* 0x0004800001147983 */ /* 0x001ea80000300800 */
[----:B------:R-:W-:Y:S04]  /*89930*/  STL.64 [R1+0x4d0], R24 ;  /* 0x0004d01801007387 */ /* 0x000fe80000100a00 */
[----:B------:R0:W-:Y:S04]  /*89940*/  STL.64 [R1+0x4d8], R26 ;  /* 0x0004d81a01007387 */ /* 0x0001e80000100a00 */
[----:B------:R-:W2:Y:S04]  /*89950*/  LDL.LU R21, [R1+0x484] ;  /* 0x0004840001157983 */ /* 0x000ea80000300800 */
[----:B-1----:R-:W2:Y:S04]  /*89960*/  LDL.LU R22, [R1+0x488] ;  /* 0x0004880001167983 */ /* 0x002ea80000300800 */
[----:B------:R-:W2:Y:S04]  /*89970*/  LDL.LU R23, [R1+0x48c] ;  /* 0x00048c0001177983 */ /* 0x000ea80000300800 */
[----:B0-----:R-:W2:Y:S04]  /*89980*/  LDL.LU.64 R26, [R1+0x58] ;  /* 0x00005800011a7983 */ /* 0x001ea80000300a00 */
[----:B------:R-:W4:Y:S04]  /*89990*/  LDL.LU R28, [R1+0x470] ;  /* 0x00047000011c7983 */ /* 0x000f280000300800 */
[----:B------:R-:W4:Y:S04]  /*899a0*/  LDL.LU R29, [R1+0x474] ;  /* 0x00047400011d7983 */ /* 0x000f280000300800 */
[----:B------:R-:W4:Y:S04]  /*899b0*/  LDL.LU R30, [R1+0x478] ;  /* 0x00047800011e7983 */ /* 0x000f280000300800 */
[----:B------:R-:W4:Y:S04]  /*899c0*/  LDL.LU R31, [R1+0x47c] ;  /* 0x00047c00011f7983 */ /* 0x000f280000300800 */
[----:B------:R-:W4:Y:S01]  /*899d0*/  LDL.LU.64 R54, [R1+0x48] ;  /* 0x0000480001367983 */ /* 0x000f220000300a00 */
[C---:B---3--:R-:W-:Y:S06]  /*899e0*/  HMMA.16816.F32 R12, R40.reuse, R10, R12 ;  /* 0x0000000a280c723c */ /* 0x048fec000000180c */
[C---:B------:R-:W-:Y:S06]  /*899f0*/  HMMA.16816.F32 R44, R40.reuse, R38, R44 ;  /* 0x00000026282c723c */ /* 0x040fec000000182c */
[----:B------:R-:W-:Y:S01]  /*89a00*/  HMMA.16816.F32 R4, R40, R18, R4 ;  /* 0x000000122804723c */ /* 0x000fe20000001804 */
[----:B------:R-:W-:-:S02]  /*89a10*/  IMAD.MOV.U32 R61, RZ, RZ, R11 ;  /* 0x000000ffff3d7224 */ /* 0x000fc400078e000b */
[----:B------:R-:W-:-:S08]  /*89a20*/  IMAD.MOV.U32 R2, RZ, RZ, R10 ;  /* 0x000000ffff027224 */ /* 0x000fd000078e000a */
[----:B------:R0:W-:Y:S01]  /*89a30*/  STL.64 [R1+0x4c0], R12 ;  /* 0x0004c00c01007387 */ /* 0x0001e20000100a00 */
[----:B------:R-:W-:-:S03]  /*89a40*/  IMAD.MOV.U32 R3, RZ, RZ, R39 ;  /* 0x000000ffff037224 */ /* 0x000fc600078e0027 */
[----:B------:R-:W-:Y:S01]  /*89a50*/  STL.64 [R1+0x4c8], R14 ;  /* 0x0004c80e01007387 */ /* 0x000fe20000100a00 */
[----:B------:R-:W-:-:S03]  /*89a60*/  MOV R0, R38 ;  /* 0x0000002600007202 */ /* 0x000fc60000000f00 */
[----:B0-----:R-:W3:Y:S04]  /*89a70*/  LDL.LU.64 R12, [R1+0x5ba0] ;  /* 0x005ba000010c7983 */ /* 0x001ee80000300a00 */
[----:B------:R-:W3:Y:S04]  /*89a80*/  LDL.LU.64 R10, [R1+0x5b98] ;  /* 0x005b9800010a7983 */ /* 0x000ee80000300a00 */
        /* <DEDUP_REMOVED lines=15> */
[----:B------:R2:W-:Y:S01]  /*89b80*/  STL.64 [R1+0x498], R6 ;  /* 0x0004980601007387 */ /* 0x0005e20000100a00 */
[----:B------:R-:W-:Y:S02]  /*89b90*/  IMAD.MOV.U32 R61, RZ, RZ, R51 ;  /* 0x000000ffff3d7224 */ /* 0x000fe400078e0033 */
[----:B------:R-:W-:Y:S01]  /*89ba0*/  IMAD.MOV.U32 R0, RZ, RZ, R50 ;  /* 0x000000ffff007224 */ /* 0x000fe200078e0032 */
[----:B------:R-:W3:Y:S04]  /*89bb0*/  LDL.LU R32, [R1+0x460] ;  /* 0x0004600001207983 */ /* 0x000ee80000300800 */
[----:B------:R-:W3:Y:S04]  /*89bc0*/  LDL.LU R33, [R1+0x464] ;  /* 0x0004640001217983 */ /* 0x000ee80000300800 */
[----:B------:R-:W3:Y:S04]  /*89bd0*/  LDL.LU R34, [R1+0x468] ;  /* 0x0004680001227983 */ /* 0x000ee80000300800 */
[----:B------:R-:W3:Y:S04]  /*89be0*/  LDL.LU R35, [R1+0x46c] ;  /* 0x00046c0001237983 */ /* 0x000ee80000300800 */
[----:B------:R-:W3:Y:S04]  /*89bf0*/  LDL.LU.64 R50, [R1+0x38] ;  /* 0x0000380001327983 */ /* 0x000ee80000300a00 */
[----:B------:R-:W-:Y:S04]  /*89c00*/  STL [R1+0x5a98], R61 ;  /* 0x005a983d01007387 */ /* 0x000fe80000100800 */
[----:B------:R-:W-:Y:S01]  /*89c10*/  STL [R1+0x5a94], R0 ;  /* 0x005a940001007387 */ /* 0x000fe20000100800 */
[----:B--2---:R-:W-:Y:S06]  /*89c20*/  HMMA.16816.F32 R4, R40, R26, R20 ;  /* 0x0000001a2804723c */ /* 0x004fec0000001814 */
[----:B------:R-:W-:-:S02]  /*89c30*/  IMAD.MOV.U32 R3, RZ, RZ, R27 ;  /* 0x000000ffff037224 */ /* 0x000fc400078e001b */
[----:B------:R-:W-:-:S15]  /*89c40*/  IMAD.MOV.U32 R2, RZ, RZ, R26 ;  /* 0x000000ffff027224 */ /* 0x000fde00078e001a */
[----:B------:R-:W-:Y:S04]  /*89c50*/  STL.64 [R1+0x480], R4 ;  /* 0x0004800401007387 */ /* 0x000fe80000100a00 */
[----:B------:R4:W-:Y:S02]  /*89c60*/  STL.64 [R1+0x488], R6 ;  /* 0x0004880601007387 */ /* 0x0009e40000100a00 */
[----:B----4-:R-:W-:Y:S02]  /*89c70*/  HMMA.16816.F32 R4, R40, R54, R28 ;  /* 0x000000362804723c */ /* 0x010fe4000000181c */
[----:B------:R-:W-:Y:S04]  /*89c80*/  STL [R1+0x5aa0], R3 ;  /* 0x005aa00301007387 */ /* 0x000fe80000100800 */
[----:B------:R-:W-:-:S15]  /*89c90*/  STL [R1+0x5a9c], R2 ;  /* 0x005a9c0201007387 */ /* 0x000fde0000100800 */
[----:B------:R-:W-:-:S02]  /*89ca0*/  NOP ;  /* 0x0000000000007918 */ /* 0x000fc40000000000 */
        /* <DEDUP_REMOVED lines=8> */
[----:B------:R-:W4:Y:S01]  /*89d30*/  LDL.LU R52, [R1+0x420] ;  /* 0x0004200001347983 */ /* 0x000f220000300800 */
        /* <DEDUP_REMOVED lines=8> */
[----:B------:R-:W4:Y:S04]  /*89dc0*/  LDL.LU.64 R22, [R1+0x18] ;  /* 0x0000180001167983 */ /* 0x000f280000300a00 */
[----:B------:R-:W4:Y:S04]  /*89dd0*/  LDL.LU R24, [R1+0x430] ;  /* 0x0004300001187983 */ /* 0x000f280000300800 */
[----:B------:R-:W4:Y:S04]  /*89de0*/  LDL.LU R25, [R1+0x434] ;  /* 0x0004340001197983 */ /* 0x000f280000300800 */
[----:B------:R-:W4:Y:S04]  /*89df0*/  LDL.LU R26, [R1+0x438] ;  /* 0x00043800011a7983 */ /* 0x000f280000300800 */
[----:B------:R-:W4:Y:S04]  /*89e00*/  LDL.LU R27, [R1+0x43c] ;  /* 0x00043c00011b7983 */ /* 0x000f280000300800 */
[----:B------:R-:W4:Y:S01]  /*89e10*/  LDL.LU.64 R30, [R1+0x8] ;  /* 0x00000800011e7983 */ /* 0x000f220000300a00 */
[----:B---3--:R-:W-:Y:S03]  /*89e20*/  HMMA.16816.F32 R32, R40, R50, R32 ;  /* 0x000000322820723c */ /* 0x008fe60000001820 */
[----:B------:R-:W-:Y:S03]  /*89e30*/  STL [R1+0x5aa8], R57 ;  /* 0x005aa83901007387 */ /* 0x000fe60000100800 */
[----:B------:R-:W-:Y:S01]  /*89e40*/  IMAD.MOV.U32 R39, RZ, RZ, R51 ;  /* 0x000000ffff277224 */ /* 0x000fe200078e0033 */
[----:B------:R-:W-:Y:S01]  /*89e50*/  STL [R1+0x5aa4], R0 ;  /* 0x005aa40001007387 */ /* 0x000fe20000100800 */
[----:B------:R-:W-:-:S15]  /*89e60*/  IMAD.MOV.U32 R61, RZ, RZ, R50 ;  /* 0x000000ffff3d7224 */ /* 0x000fde00078e0032 */
[----:B------:R-:W-:Y:S04]  /*89e70*/  STL.64 [R1+0x460], R32 ;  /* 0x0004602001007387 */ /* 0x000fe80000100a00 */
[----:B------:R-:W-:Y:S04]  /*89e80*/  STL.64 [R1+0x468], R34 ;  /* 0x0004682201007387 */ /* 0x000fe80000100a00 */
[----:B------:R-:W3:Y:S04]  /*89e90*/  LDL.LU R48, [R1+0x410] ;  /* 0x0004100001307983 */ /* 0x000ee80000300800 */
[----:B------:R-:W3:Y:S04]  /*89ea0*/  LDL.LU R49, [R1+0x414] ;  /* 0x0004140001317983 */ /* 0x000ee80000300800 */
[----:B------:R-:W3:Y:S04]  /*89eb0*/  LDL.LU R50, [R1+0x418] ;  /* 0x0004180001327983 */ /* 0x000ee80000300800 */
[----:B------:R-:W3:Y:S04]  /*89ec0*/  LDL.LU R51, [R1+0x41c] ;  /* 0x00041c0001337983 */ /* 0x000ee80000300800 */
[----:B------:R0:W-:Y:S04]  /*89ed0*/  STL [R1+0x5ad0], R39 ;  /* 0x005ad02701007387 */ /* 0x0001e80000100800 */
[----:B------:R-:W3:Y:S04]  /*89ee0*/  LDL.LU R36, [R1+0x3c0] ;  /* 0x0003c00001247983 */ /* 0x000ee80000300800 */
[----:B------:R-:W3:Y:S04]  /*89ef0*/  LDL.LU R37, [R1+0x3c4] ;  /* 0x0003c40001257983 */ /* 0x000ee80000300800 */
[----:B------:R-:W3:Y:S04]  /*89f00*/  LDL.LU R38, [R1+0x3c8] ;  /* 0x0003c80001267983 */ /* 0x000ee80000300800 */
[----:B0-----:R-:W3:Y:S04]  /*89f10*/  LDL.LU R39, [R1+0x3cc] ;  /* 0x0003cc0001277983 */ /* 0x001ee80000300800 */
[----:B------:R-:W3:Y:S04]  /*89f20*/  LDL.LU R32, [R1+0x400] ;  /* 0x0004000001207983 */ /* 0x000ee80000300800 */
[----:B------:R-:W3:Y:S04]  /*89f30*/  LDL.LU R33, [R1+0x404] ;  /* 0x0004040001217983 */ /* 0x000ee80000300800 */
[----:B------:R-:W3:Y:S04]  /*89f40*/  LDL.LU R34, [R1+0x408] ;  /* 0x0004080001227983 */ /* 0x000ee80000300800 */
[----:B------:R-:W3:Y:S01]  /*89f50*/  LDL.LU R35, [R1+0x40c] ;  /* 0x00040c0001237983 */ /* 0x000ee20000300800 */
[----:B--2---:R-:W-:-:S15]  /*89f60*/  HMMA.16816.F32 R4, R40, R46, R4 ;  /* 0x0000002e2804723c */ /* 0x004fde0000001804 */
[----:B------:R-:W-:-:S08]  /*89f70*/  NOP ;  /* 0x0000000000007918 */ /* 0x000fd00000000000 */
[----:B------:R-:W-:Y:S04]  /*89f80*/  STL.64 [R1+0x450], R4 ;  /* 0x0004500401007387 */ /* 0x000fe80000100a00 */
[----:B------:R0:W-:Y:S04]  /*89f90*/  STL.64 [R1+0x458], R6 ;  /* 0x0004580601007387 */ /* 0x0001e80000100a00 */
[----:B0-----:R-:W2:Y:S01]  /*89fa0*/  LDL.LU.64 R6, [R1+0x5b88] ;  /* 0x005b880001067983 */ /* 0x001ea20000300a00 */
[----:B----4-:R-:W-:Y:S01]  /*89fb0*/  HMMA.16816.F32 R16, R40, R22, R16 ;  /* 0x000000162810723c */ /* 0x010fe20000001810 */
[----:B------:R-:W-:-:S02]  /*89fc0*/  IMAD.MOV.U32 R5, RZ, RZ, R46 ;  /* 0x000000ffff057224 */ /* 0x000fc400078e002e */
[----:B------:R-:W-:Y:S01]  /*89fd0*/  IMAD.MOV.U32 R4, RZ, RZ, R47 ;  /* 0x000000ffff047224 */ /* 0x000fe200078e002f */
[----:B------:R-:W4:Y:S02]  /*89fe0*/  LDL.LU.64 R44, [R1+0x5b80] ;  /* 0x005b8000012c7983 */ /* 0x000f240000300a00 */
[C---:B------:R-:W-:Y:S06]  /*89ff0*/  HMMA.16816.F32 R52, R40.reuse, R58, R52 ;  /* 0x0000003a2834723c */ /* 0x040fec0000001834 */
[----:B------:R-:W-:Y:S01]  /*8a000*/  HMMA.16816.F32 R24, R40, R30, R24 ;  /* 0x0000001e2818723c */ /* 0x000fe20000001818 */
[----:B------:R-:W-:-:S02]  /*8a010*/  IMAD.MOV.U32 R3, RZ, RZ, R22 ;  /* 0x000000ffff037224 */ /* 0x000fc400078e0016 */
[----:B------:R-:W-:-:S03]  /*8a020*/  IMAD.MOV.U32 R2, RZ, RZ, R23 ;  /* 0x000000ffff027224 */ /* 0x000fc600078e0017 */
[----:B------:R-:W-:Y:S02]  /*8a030*/  IMAD.MOV.U32 R57, RZ, RZ, R30 ;  /* 0x000000ffff397224 */ /* 0x000fe400078e001e */
[----:B------:R-:W-:Y:S01]  /*8a040*/  IMAD.MOV.U32 R0, RZ, RZ, R31 ;  /* 0x000000ffff007224 */ /* 0x000fe200078e001f */
[----:B--2---:R-:W-:Y:S04]  /*8a050*/  STL.64 [R1+0x5ae8], R6 ;  /* 0x005ae80601007387 */ /* 0x004fe80000100a00 */
[----:B------:R0:W-:Y:S04]  /*8a060*/  STL.64 [R1+0x5ae0], R4 ;  /* 0x005ae00401007387 */ /* 0x0001e80000100a00 */
[----:B0-----:R-:W2:Y:S04]  /*8a070*/  LDL.LU R4, [R1+0x3d0] ;  /* 0x0003d00001047983 */ /* 0x001ea80000300800 */
[----:B------:R-:W2:Y:S04]  /*8a080*/  LDL.LU R5, [R1+0x3d4] ;  /* 0x0003d40001057983 */ /* 0x000ea80000300800 */
[----:B------:R-:W2:Y:S04]  /*8a090*/  LDL.LU R6, [R1+0x3d8] ;  /* 0x0003d80001067983 */ /* 0x000ea80000300800 */
[----:B------:R-:W2:Y:S04]  /*8a0a0*/  LDL.LU R7, [R1+0x3dc] ;  /* 0x0003dc0001077983 */ /* 0x000ea80000300800 */
        /* <DEDUP_REMOVED lines=8> */
[----:B0-----:R-:W2:Y:S04]  /*8a130*/  LDL.LU.64 R26, [R1+0x5b58] ;  /* 0x005b5800011a7983 */ /* 0x001ea80000300a00 */
[----:B------:R-:W4:Y:S04]  /*8a140*/  LDL.LU.64 R24, [R1+0x5b50] ;  /* 0x005b500001187983 */ /* 0x000f280000300a00 */
[----:B------:R-:W4:Y:S04]  /*8a150*/  LDL.LU.64 R30, [R1+0x5b48] ;  /* 0x005b4800011e7983 */ /* 0x000f280000300a00 */
[----:B------:R-:W4:Y:S04]  /*8a160*/  LDL.LU.64 R28, [R1+0x5b40] ;  /* 0x005b4000011c7983 */ /* 0x000f280000300a00 */
[----:B------:R-:W-:Y:S04]  /*8a170*/  STL.64 [R1+0x420], R52 ;  /* 0x0004203401007387 */ /* 0x000fe80000100a00 */
[----:B------:R0:W-:Y:S04]  /*8a180*/  STL.64 [R1+0x428], R54 ;  /* 0x0004283601007387 */ /* 0x0001e80000100a00 */
[----:B0-----:R-:W3:Y:S04]  /*8a190*/  LDL.LU.64 R54, [R1+0x5b38] ;  /* 0x005b380001367983 */ /* 0x001ee80000300a00 */
[----:B------:R-:W2:Y:S04]  /*8a1a0*/  LDL.LU.64 R52, [R1+0x5b30] ;  /* 0x005b300001347983 */ /* 0x000ea80000300a00 */
[----:B------:R-:W-:Y:S04]  /*8a1b0*/  STL.64 [R1+0x5928], R58 ;  /* 0x0059283a01007387 */ /* 0x000fe80000100a00 */
[----:B------:R0:W-:Y:S04]  /*8a1c0*/  STL [R1+0x5920], R56 ;  /* 0x0059203801007387 */ /* 0x0001e80000100800 */
[----:B------:R1:W-:Y:S04]  /*8a1d0*/  STL [R1+0x5ac0], R57 ;  /* 0x005ac03901007387 */ /* 0x0003e80000100800 */
[----:B0-----:R-:W4:Y:S04]  /*8a1e0*/  LDL.LU R56, [R1+0x3e0] ;  /* 0x0003e00001387983 */ /* 0x001f280000300800 */
[----:B-1----:R-:W4:Y:S04]  /*8a1f0*/  LDL.LU R57, [R1+0x3e4] ;  /* 0x0003e40001397983 */ /* 0x002f280000300800 */
[----:B------:R-:W4:Y:S04]  /*8a200*/  LDL.LU R58, [R1+0x3e8] ;  /* 0x0003e800013a7983 */ /* 0x000f280000300800 */
[----:B------:R-:W4:Y:S01]  /*8a210*/  LDL.LU R59, [R1+0x3ec] ;  /* 0x0003ec00013b7983 */ /* 0x000f220000300800 */
[----:B---3--:R-:W-:-:S15]  /*8a220*/  HMMA.16816.F32 R48, R40, R54, R48 ;  /* 0x000000362830723c */ /* 0x008fde0000001830 */
[----:B------:R-:W-:-:S08]  /*8a230*/  NOP ;  /* 0x0000000000007918 */ /* 0x000fd00000000000 */
[----:B------:R-:W-:Y:S04]  /*8a240*/  STL.64 [R1+0x410], R48 ;  /* 0x0004103001007387 */ /* 0x000fe80000100a00 */
[----:B------:R0:W-:Y:S04]  /*8a250*/  STL.64 [R1+0x418], R50 ;  /* 0x0004183201007387 */ /* 0x0001e80000100a00 */
[----:B0-----:R-:W3:Y:S04]  /*8a260*/  LDL.LU.64 R50, [R1+0x5b28] ;  /* 0x005b280001327983 */ /* 0x001ee80000300a00 */
[----:B------:R-:W4:Y:S04]  /*8a270*/  LDL.LU.64 R48, [R1+0x5b20] ;  /* 0x005b200001307983 */ /* 0x000f280000300a00 */
[----:B------:R-:W-:Y:S04]  /*8a280*/  STL.64 [R1+0x5918], R54 ;  /* 0x0059183601007387 */ /* 0x000fe80000100a00 */
[----:B--2---:R0:W-:Y:S04]  /*8a290*/  STL.64 [R1+0x5910], R52 ;  /* 0x0059103401007387 */ /* 0x0041e80000100a00 */
        /* <DEDUP_REMOVED lines=8> */
[----:B0-----:R-:W2:Y:S04]  /*8a320*/  LDL.LU.64 R34, [R1+0x5b18] ;  /* 0x005b180001227983 */ /* 0x001ea80000300a00 */
[----:B------:R-:W3:Y:S04]  /*8a330*/  LDL.LU.64 R32, [R1+0x5b10] ;  /* 0x005b100001207983 */ /* 0x000ee80000300a00 */
[----:B------:R-:W-:Y:S04]  /*8a340*/  STL.64 [R1+0x5908], R50 ;  /* 0x0059083201007387 */ /* 0x000fe80000100a00 */
[----:B----4-:R2:W-:Y:S01]  /*8a350*/  STL.64 [R1+0x5900], R48 ;  /* 0x0059003001007387 */ /* 0x0105e20000100a00 */
[C---:B------:R-:W-:Y:S06]  /*8a360*/  HMMA.16816.F32 R4, R40.reuse, R26, R4 ;  /* 0x0000001a2804723c */ /* 0x040fec0000001804 */
[C---:B--2---:R-:W-:Y:S06]  /*8a370*/  HMMA.16816.F32 R48, R40.reuse, R34, R52 ;  /* 0x000000222830723c */ /* 0x044fec0000001834 */
[----:B------:R-:W-:Y:S04]  /*8a380*/  STL.64 [R1+0x58f8], R34 ;  /* 0x0058f82201007387 */ /* 0x000fe80000100a00 */
[----:B---3--:R0:W-:Y:S02]  /*8a390*/  STL.64 [R1+0x58f0], R32 ;  /* 0x0058f02001007387 */ /* 0x0081e40000100a00 */
[C---:B0-----:R-:W-:Y:S11]  /*8a3a0*/  HMMA.16816.F32 R32, R40.reuse, R30, R56 ;  /* 0x0000001e2820723c */ /* 0x041ff60000001838 */
[----:B------:R-:W-:Y:S04]  /*8a3b0*/  STL.64 [R1+0x3f0], R48 ;  /* 0x0003f03001007387 */ /* 0x000fe80000100a00 */
        /* <DEDUP_REMOVED lines=8> */
[----:B------:R0:W-:Y:S02]  /*8a440*/  STL.64 [R1+0x3d8], R6 ;  /* 0x0003d80601007387 */ /* 0x0001e40000100a00 */
[----:B0-----:R-:W-:Y:S01]  /*8a450*/  HMMA.16816.F32 R4, R40, R22, R36 ;  /* 0x000000162804723c */ /* 0x001fe20000001824 */
[----:B------:R-:W-:Y:S01]  /*8a460*/  MOV R54, R13 ;  /* 0x0000000d00367202 */ /* 0x000fe20000000f00 */
[----:B------:R-:W-:-:S15]  /*8a470*/  IMAD.MOV.U32 R55, RZ, RZ, R12 ;  /* 0x000000ffff377224 */ /* 0x000fde00078e000c */
[----:B------:R-:W-:-:S06]  /*8a480*/  NOP ;  /* 0x0000000000007918 */ /* 0x000fcc0000000000 */
[----:B------:R0:W-:Y:S04]  /*8a490*/  STL.64 [R1+0x3c0], R4 ;  /* 0x0003c00401007387 */ /* 0x0001e80000100a00 */
[----:B------:R1:W-:Y:S04]  /*8a4a0*/  STL.64 [R1+0x3c8], R6 ;  /* 0x0003c80601007387 */ /* 0x0003e80000100a00 */
[----:B------:R2:W-:Y:S04]  /*8a4b0*/  STL.64 [R1+0x5ad8], R54 ;  /* 0x005ad83601007387 */ /* 0x0005e80000100a00 */
[----:B------:R-:W3:Y:S04]  /*8a4c0*/  LDL.LU R48, [R1+0x2e0] ;  /* 0x0002e00001307983 */ /* 0x000ee80000300800 */
[----:B------:R-:W3:Y:S04]  /*8a4d0*/  LDL.LU R49, [R1+0x2e4] ;  /* 0x0002e40001317983 */ /* 0x000ee80000300800 */
[----:B------:R-:W3:Y:S04]  /*8a4e0*/  LDL.LU R50, [R1+0x2e8] ;  /* 0x0002e80001327983 */ /* 0x000ee80000300800 */
[----:B------:R-:W3:Y:S04]  /*8a4f0*/  LDL.LU R51, [R1+0x2ec] ;  /* 0x0002ec0001337983 */ /* 0x000ee80000300800 */
[----:B------:R-:W4:Y:S04]  /*8a500*/  LDL.LU R12, [R1+0x3b0] ;  /* 0x0003b000010c7983 */ /* 0x000f280000300800 */
[----:B------:R-:W4:Y:S04]  /*8a510*/  LDL.LU R13, [R1+0x3b4] ;  /* 0x0003b400010d7983 */ /* 0x000f280000300800 */
[----:B------:R-:W4:Y:S04]  /*8a520*/  LDL.LU R14, [R1+0x3b8] ;  /* 0x0003b800010e7983 */ /* 0x000f280000300800 */
[----:B------:R-:W4:Y:S01]  /*8a530*/  LDL.LU R15, [R1+0x3bc] ;  /* 0x0003bc00010f7983 */ /* 0x000f220000300800 */
[----:B------:R-:W-:-:S02]  /*8a540*/  IMAD.MOV.U32 R27, RZ, RZ, R8 ;  /* 0x000000ffff1b7224 */ /* 0x000fc400078e0008 */
[----:B------:R-:W-:Y:S01]  /*8a550*/  IMAD.MOV.U32 R26, RZ, RZ, R9 ;  /* 0x000000ffff1a7224 */ /* 0x000fe200078e0009 */
[----:B------:R-:W3:Y:S01]  /*8a560*/  LDL.LU R8, [R1+0x3a0] ;  /* 0x0003a00001087983 */ /* 0x000ee20000300800 */
[----:B------:R-:W-:Y:S02]  /*8a570*/  IMAD.MOV.U32 R35, RZ, RZ, R10 ;  /* 0x000000ffff237224 */ /* 0x000fe400078e000a */
[----:B------:R-:W-:Y:S01]  /*8a580*/  IMAD.MOV.U32 R34, RZ, RZ, R11 ;  /* 0x000000ffff227224 */ /* 0x000fe200078e000b */
[----:B------:R-:W3:Y:S04]  /*8a590*/  LDL.LU R9, [R1+0x3a4] ;  /* 0x0003a40001097983 */ /* 0x000ee80000300800 */
[----:B------:R-:W3:Y:S04]  /*8a5a0*/  LDL.LU R10, [R1+0x3a8] ;  /* 0x0003a800010a7983 */ /* 0x000ee80000300800 */
[----:B------:R-:W3:Y:S04]  /*8a5b0*/  LDL.LU R11, [R1+0x3ac] ;  /* 0x0003ac00010b7983 */ /* 0x000ee80000300800 */
[----:B------:R-:W3:Y:S04]  /*8a5c0*/  LDL.LU R36, [R1+0x370] ;  /* 0x0003700001247983 */ /* 0x000ee80000300800 */
        /* <DEDUP_REMOVED lines=9> */
[----:B--2---:R-:W2:Y:S04]  /*8a660*/  LDL.LU R54, [R1+0x388] ;  /* 0x0003880001367983 */ /* 0x004ea80000300800 */
[----:B------:R-:W2:Y:S04]  /*8a670*/  LDL.LU R55, [R1+0x38c] ;  /* 0x00038c0001377983 */ /* 0x000ea80000300800 */
[----:B------:R-:W2:Y:S04]  /*8a680*/  LDL.LU.64 R46, [R1+0x168] ;  /* 0x00016800012e7983 */ /* 0x000ea80000300a00 */
        /* <DEDUP_REMOVED lines=18> */
[----:B0-----:R-:W3:Y:S04]  /*8a7b0*/  LDL.LU.64 R14, [R1+0x5b08] ;  /* 0x005b0800010e7983 */ /* 0x001ee80000300a00 */
[----:B------:R-:W4:Y:S04]  /*8a7c0*/  LDL.LU.64 R12, [R1+0x5b00] ;  /* 0x005b0000010c7983 */ /* 0x000f280000300a00 */
[----:B------:R0:W-:Y:S04]  /*8a7d0*/  STL.64 [R1+0x5948], R18 ;  /* 0x0059481201007387 */ /* 0x0001e80000100a00 */
[----:B------:R-:W-:Y:S04]  /*8a7e0*/  STL.64 [R1+0x5940], R16 ;  /* 0x0059401001007387 */ /* 0x000fe80000100a00 */
[----:B0-----:R-:W2:Y:S01]  /*8a7f0*/  LDL.LU R18, [R1+0x118] ;  /* 0x0001180001127983 */ /* 0x001ea20000300800 */
        /* <DEDUP_REMOVED lines=16> */
[----:B0-----:R-:W3:Y:S01]  /*8a900*/  LDL.LU.64 R6, [R1+0x5ae8] ;  /* 0x005ae80001067983 */ /* 0x001ee20000300a00 */
[C---:B--2---:R-:W-:Y:S03]  /*8a910*/  HMMA.16816.F32 R36, R40.reuse, R46, R36 ;  /* 0x0000002e2824723c */ /* 0x044fe60000001824 */
[----:B------:R-:W2:Y:S04]  /*8a920*/  LDL.LU.64 R4, [R1+0x5ae0] ;  /* 0x005ae00001047983 */ /* 0x000ea80000300a00 */
[----:B------:R-:W-:Y:S04]  /*8a930*/  STL.64 [R1+0x5968], R10 ;  /* 0x0059680a01007387 */ /* 0x000fe80000100a00 */
[----:B------:R-:W-:Y:S01]  /*8a940*/  STL.64 [R1+0x5960], R8 ;  /* 0x0059600801007387 */ /* 0x000fe20000100a00 */
[----:B---3--:R-:W-:-:S15]  /*8a950*/  HMMA.16816.F32 R52, R40, R6, R52 ;  /* 0x000000062834723c */ /* 0x008fde0000001834 */
[----:B------:R-:W-:-:S08]  /*8a960*/  NOP ;  /* 0x0000000000007918 */ /* 0x000fd00000000000 */
[----:B------:R-:W-:Y:S04]  /*8a970*/  STL.64 [R1+0x380], R52 ;  /* 0x0003803401007387 */ /* 0x000fe80000100a00 */
[----:B------:R0:W-:Y:S04]  /*8a980*/  STL.64 [R1+0x388], R54 ;  /* 0x0003883601007387 */ /* 0x0001e80000100a00 */
[----:B0-----:R-:W3:Y:S04]  /*8a990*/  LDL.LU.64 R54, [R1+0x5ad8] ;  /* 0x005ad80001367983 */ /* 0x001ee80000300a00 */
[----:B------:R-:W-:Y:S04]  /*8a9a0*/  STL.64 [R1+0x5970], R6 ;  /* 0x0059700601007387 */ /* 0x000fe80000100a00 */
[----:B------:R0:W-:Y:S04]  /*8a9b0*/  STL.64 [R1+0x370], R36 ;  /* 0x0003702401007387 */ /* 0x0001e80000100a00 */
[----:B------:R1:W-:Y:S01]  /*8a9c0*/  STL.64 [R1+0x378], R38 ;  /* 0x0003782601007387 */ /* 0x0003e20000100a00 */
[----:B0-----:R-:W-:-:S03]  /*8a9d0*/  IMAD.MOV.U32 R37, RZ, RZ, R46 ;  /* 0x000000ffff257224 */ /* 0x001fc600078e002e */
[----:B-1----:R-:W2:Y:S01]  /*8a9e0*/  LDL.LU R39, [R1+0x5ad0] ;  /* 0x005ad00001277983 */ /* 0x002ea20000300800 */
[----:B------:R-:W-:-:S03]  /*8a9f0*/  IMAD.MOV.U32 R36, RZ, RZ, R47 ;  /* 0x000000ffff247224 */ /* 0x000fc600078e002f */
[----:B------:R-:W4:Y:S01]  /*8aa00*/  LDL.LU.64 R46, [R1+0x5ac8] ;  /* 0x005ac800012e7983 */ /* 0x000f220000300a00 */
[----:B------:R-:W-:Y:S02]  /*8aa10*/  IMAD.MOV.U32 R19, RZ, RZ, R60 ;  /* 0x000000ffff137224 */ /* 0x000fe400078e003c */
[----:B------:R-:W-:Y:S02]  /*8aa20*/  IMAD.MOV.U32 R10, RZ, RZ, R45 ;  /* 0x000000ffff0a7224 */ /* 0x000fe400078e002d */
[----:B------:R-:W-:Y:S01]  /*8aa30*/  IMAD.MOV.U32 R11, RZ, RZ, R44 ;  /* 0x000000ffff0b7224 */ /* 0x000fe200078e002c */
[----:B----4-:R-:W-:Y:S01]  /*8aa40*/  HMMA.16816.F32 R40, R40, R46, R56 ;  /* 0x0000002e2828723c */ /* 0x010fe20000001838 */
[----:B------:R-:W4:Y:S05]  /*8aa50*/  LDL.LU R57, [R1+0x5ac0] ;  /* 0x005ac00001397983 */ /* 0x000f2a0000300800 */
[----:B------:R-:W-:-:S02]  /*8aa60*/  IMAD.MOV.U32 R38, RZ, RZ, R47 ;  /* 0x000000ffff267224 */ /* 0x000fc400078e002f */
[----:B------:R-:W-:-:S15]  /*8aa70*/  IMAD.MOV.U32 R60, RZ, RZ, R46 ;  /* 0x000000ffff3c7224 */ /* 0x000fde00078e002e */
[----:B------:R0:W-:Y:S04]  /*8aa80*/  STL.64 [R1+0x330], R40 ;  /* 0x0003302801007387 */ /* 0x0001e80000100a00 */
[----:B------:R1:W-:Y:S04]  /*8aa90*/  STL.64 [R1+0x338], R42 ;  /* 0x0003382a01007387 */ /* 0x0003e80000100a00 */
[----:B------:R-:W3:Y:S04]  /*8aaa0*/  LDL.LU.64 R46, [R1+0x5ab8] ;  /* 0x005ab800012e7983 */ /* 0x000ee80000300a00 */
[----:B------:R-:W3:Y:S04]  /*8aab0*/  LDL.LU.64 R44, [R1+0x5ab0] ;  /* 0x005ab000012c7983 */ /* 0x000ee80000300a00 */
[----:B------:R-:W-:Y:S04]  /*8aac0*/  STL [R1+0x5980], R38 ;  /* 0x0059802601007387 */ /* 0x000fe80000100800 */
[----:B------:R-:W-:Y:S04]  /*8aad0*/  STL.64 [R1+0x5978], R36 ;  /* 0x0059782401007387 */ /* 0x000fe80000100a00 */
[----:B0-----:R-:W2:Y:S04]  /*8aae0*/  LDL.LU R40, [R1+0x130] ;  /* 0x0001300001287983 */ /* 0x001ea80000300800 */
[----:B------:R-:W2:Y:S04]  /*8aaf0*/  LDL.LU R41, [R1+0x134] ;  /* 0x0001340001297983 */ /* 0x000ea80000300800 */
[----:B-1----:R-:W4:Y:S04]  /*8ab00*/  LDL.LU R42, [R1+0x138] ;  /* 0x00013800012a7983 */ /* 0x002f280000300800 */
[----:B------:R-:W4:Y:S04]  /*8ab10*/  LDL.LU R43, [R1+0x13c] ;  /* 0x00013c00012b7983 */ /* 0x000f280000300800 */
[----:B----4-:R-:W-:Y:S04]  /*8ab20*/  STL.64 [R1+0x5990], R42 ;  /* 0x0059902a01007387 */ /* 0x010fe80000100a00 */
[----:B--2---:R0:W-:Y:S04]  /*8ab30*/  STL.64 [R1+0x5988], R40 ;  /* 0x0059882801007387 */ /* 0x0041e80000100a00 */
[----:B0-----:R-:W3:Y:S04]  /*8ab40*/  LDL.LU R40, [R1+0x320] ;  /* 0x0003200001287983 */ /* 0x001ee80000300800 */
[----:B------:R-:W3:Y:S04]  /*8ab50*/  LDL.LU R41, [R1+0x324] ;  /* 0x0003240001297983 */ /* 0x000ee80000300800 */
[----:B------:R-:W3:Y:S04]  /*8ab60*/  LDL.LU R42, [R1+0x328] ;  /* 0x00032800012a7983 */ /* 0x000ee80000300800 */
[----:B------:R-:W3:Y:S01]  /*8ab70*/  LDL.LU R43, [R1+0x32c] ;  /* 0x00032c00012b7983 */ /* 0x000ee20000300800 */
[----:B------:R-:W-:-:S02]  /*8ab80*/  IMAD.MOV.U32 R58, RZ, RZ, R57 ;  /* 0x000000ffff3a7224 */ /* 0x000fc400078e0039 */
[----:B------:R-:W-:Y:S01]  /*8ab90*/  IMAD.MOV.U32 R59, RZ, RZ, R0 ;  /* 0x000000ffff3b7224 */ /* 0x000fe200078e0000 */
[C---:B---3--:R-:W-:Y:S06]  /*8aba0*/  HMMA.16816.F32 R40, R44.reuse, R10, R40 ;  /* 0x0000000a2c28723c */ /* 0x048fec0000001828 */
[C---:B------:R-:W-:Y:S06]  /*8abb0*/  HMMA.16816.F32 R8, R44.reuse, R18, R12 ;  /* 0x000000122c08723c */ /* 0x040fec000000180c */
[C---:B------:R-:W-:Y:S06]  /*8abc0*/  HMMA.16816.F32 R16, R44.reuse, R26, R20 ;  /* 0x0000001a2c10723c */ /* 0x040fec0000001814 */
[C---:B------:R-:W-:Y:S05]  /*8abd0*/  HMMA.16816.F32 R12, R44.reuse, R34, R28 ;  /* 0x000000222c0c723c */ /* 0x040fea000000181c */
[----:B------:R-:W-:Y:S04]  /*8abe0*/  STL.64 [R1+0x320], R40 ;  /* 0x0003202801007387 */ /* 0x000fe80000100a00 */
[----:B------:R-:W-:Y:S04]  /*8abf0*/  STL.64 [R1+0x328], R42 ;  /* 0x0003282a01007387 */ /* 0x000fe80000100a00 */
[----:B------:R-:W-:Y:S04]  /*8ac00*/  STL.64 [R1+0x310], R8 ;  /* 0x0003100801007387 */ /* 0x000fe80000100a00 */
[----:B------:R0:W-:Y:S02]  /*8ac10*/  STL.64 [R1+0x318], R10 ;  /* 0x0003180a01007387 */ /* 0x0001e40000100a00 */
[----:B0-----:R-:W-:Y:S02]  /*8ac20*/  HMMA.16816.F32 R8, R44, R54, R48 ;  /* 0x000000362c08723c */ /* 0x001fe40000001830 */
[----:B------:R-:W-:Y:S04]  /*8ac30*/  STL.64 [R1+0x300], R16 ;  /* 0x0003001001007387 */ /* 0x000fe80000100a00 */
[----:B------:R0:W-:Y:S04]  /*8ac40*/  STL.64 [R1+0x308], R18 ;  /* 0x0003081201007387 */ /* 0x0001e80000100a00 */
[----:B------:R1:W-:Y:S04]  /*8ac50*/  STL.64 [R1+0x2f0], R12 ;  /* 0x0002f00c01007387 */ /* 0x0003e80000100a00 */
[----:B------:R2:W-:Y:S04]  /*8ac60*/  STL.64 [R1+0x2f8], R14 ;  /* 0x0002f80e01007387 */ /* 0x0005e80000100a00 */
[----:B------:R-:W3:Y:S05]  /*8ac70*/  LDL.LU R57, [R1+0x5aa8] ;  /* 0x005aa80001397983 */ /* 0x000eea0000300800 */
[----:B------:R-:W-:Y:S04]  /*8ac80*/  STL.64 [R1+0x2e0], R8 ;  /* 0x0002e00801007387 */ /* 0x000fe80000100a00 */
[----:B------:R4:W-:Y:S04]  /*8ac90*/  STL.64 [R1+0x2e8], R10 ;  /* 0x0002e80a01007387 */ /* 0x0009e80000100a00 */
[----:B------:R-:W3:Y:S04]  /*8aca0*/  LDL.LU R0, [R1+0x5aa4] ;  /* 0x005aa40001007983 */ /* 0x000ee80000300800 */
[----:B------:R3:W-:Y:S04]  /*8acb0*/  STL.64 [R1+0x5998], R58 ;  /* 0x0059983a01007387 */ /* 0x0007e80000100a00 */
[----:B------:R-:W2:Y:S04]  /*8acc0*/  LDL.LU R20, [R1+0x200] ;  /* 0x0002000001147983 */ /* 0x000ea80000300800 */
[----:B------:R-:W2:Y:S04]  /*8acd0*/  LDL.LU R21, [R1+0x204] ;  /* 0x0002040001157983 */ /* 0x000ea80000300800 */
[----:B------:R-:W4:Y:S04]  /*8ace0*/  LDL.LU R22, [R1+0x208] ;  /* 0x0002080001167983 */ /* 0x000f280000300800 */
[----:B------:R-:W4:Y:S01]  /*8acf0*/  LDL.LU R23, [R1+0x20c] ;  /* 0x00020c0001177983 */ /* 0x000f220000300800 */
[----:B0-----:R-:W-:-:S02]  /*8ad00*/  IMAD.MOV.U32 R18, RZ, RZ, R3 ;  /* 0x000000ffff127224 */ /* 0x001fc400078e0003 */
[----:B------:R-:W-:Y:S01]  /*8ad10*/  IMAD.MOV.U32 R19, RZ, RZ, R2 ;  /* 0x000000ffff137224 */ /* 0x000fe200078e0002 */
[----:B----4-:R-:W-:Y:S04]  /*8ad20*/  STL.64 [R1+0x59a8], R22 ;  /* 0x0059a81601007387 */ /* 0x010fe80000100a00 */
[----:B--2---:R0:W-:Y:S04]  /*8ad30*/  STL.64 [R1+0x59a0], R20 ;  /* 0x0059a01401007387 */ /* 0x0041e80000100a00 */
[----:B------:R-:W2:Y:S04]  /*8ad40*/  LDL.LU R3, [R1+0x5aa0] ;  /* 0x005aa00001037983 */ /* 0x000ea80000300800 */
[----:B------:R-:W4:Y:S04]  /*8ad50*/  LDL.LU R2, [R1+0x5a9c] ;  /* 0x005a9c0001027983 */ /* 0x000f280000300800 */
[----:B------:R4:W-:Y:S04]  /*8ad60*/  STL.64 [R1+0x59b0], R18 ;  /* 0x0059b01201007387 */ /* 0x0009e80000100a00 */
[----:B-1----:R-:W3:Y:S04]  /*8ad70*/  LDL.LU R12, [R1+0x210] ;  /* 0x00021000010c7983 */ /* 0x002ee80000300800 */
[----:B------:R-:W3:Y:S04]  /*8ad80*/  LDL.LU R13, [R1+0x214] ;  /* 0x00021400010d7983 */ /* 0x000ee80000300800 */
[----:B------:R-:W2:Y:S04]  /*8ad90*/  LDL.LU R14, [R1+0x218] ;  /* 0x00021800010e7983 */ /* 0x000ea80000300800 */
[----:B------:R-:W2:Y:S01]  /*8ada0*/  LDL.LU R15, [R1+0x21c] ;  /* 0x00021c00010f7983 */ /* 0x000ea20000300800 */
[----:B------:R-:W-:Y:S01]  /*8adb0*/  IMAD.MOV.U32 R10, RZ, RZ, R5 ;  /* 0x000000ffff0a7224 */ /* 0x000fe200078e0005 */
[----:B------:R-:W-:-:S02]  /*8adc0*/  MOV R11, R4 ;  /* 0x00000004000b7202 */ /* 0x000fc40000000f00 */
[----:B--2---:R-:W-:Y:S04]  /*8add0*/  STL.64 [R1+0x59c0], R14 ;  /* 0x0059c00e01007387 */ /* 0x004fe80000100a00 */
[----:B---3--:R1:W-:Y:S04]  /*8ade0*/  STL.64 [R1+0x59b8], R12 ;  /* 0x0059b80c01007387 */ /* 0x0083e80000100a00 */
[----:B------:R2:W-:Y:S04]  /*8adf0*/  STL.64 [R1+0x59c8], R10 ;  /* 0x0059c80a01007387 */ /* 0x0005e80000100a00 */
[----:B------:R-:W3:Y:S04]  /*8ae00*/  LDL.LU R4, [R1+0x220] ;  /* 0x0002200001047983 */ /* 0x000ee80000300800 */
[----:B------:R-:W3:Y:S04]  /*8ae10*/  LDL.LU R5, [R1+0x224] ;  /* 0x0002240001057983 */ /* 0x000ee80000300800 */
[----:B------:R-:W4:Y:S04]  /*8ae20*/  LDL.LU R6, [R1+0x228] ;  /* 0x0002280001067983 */ /* 0x000f280000300800 */
[----:B------:R-:W4:Y:S01]  /*8ae30*/  LDL.LU R7, [R1+0x22c] ;  /* 0x00022c0001077983 */ /* 0x000f220000300800 */
[----:B------:R-:W-:-:S02]  /*8ae40*/  IMAD.MOV.U32 R38, RZ, RZ, R61 ;  /* 0x000000ffff267224 */ /* 0x000fc400078e003d */
[----:B------:R-:W-:Y:S02]  /*8ae50*/  IMAD.MOV.U32 R58, RZ, RZ, R0 ;  /* 0x000000ffff3a7224 */ /* 0x000fe400078e0000 */
[----:B------:R-:W-:Y:S01]  /*8ae60*/  IMAD.MOV.U32 R59, RZ, RZ, R57 ;  /* 0x000000ffff3b7224 */ /* 0x000fe200078e0039 */
[----:B----4-:R-:W-:Y:S04]  /*8ae70*/  STL.64 [R1+0x59d8], R6 ;  /* 0x0059d80601007387 */ /* 0x010fe80000100a00 */
[----:B---3--:R3:W-:Y:S04]  /*8ae80*/  STL.64 [R1+0x59d0], R4 ;  /* 0x0059d00401007387 */ /* 0x0087e80000100a00 */
[----:B------:R-:W4:Y:S04]  /*8ae90*/  LDL.LU R61, [R1+0x5a98] ;  /* 0x005a9800013d7983 */ /* 0x000f280000300800 */
[----:B------:R3:W-:Y:S04]  /*8aea0*/  STL.64 [R1+0x59e0], R38 ;  /* 0x0059e02601007387 */ /* 0x0007e80000100a00 */
[----:B------:R-:W2:Y:S04]  /*8aeb0*/  LDL.LU R0, [R1+0x5a94] ;  /* 0x005a940001007983 */ /* 0x000ea80000300800 */
[----:B------:R-:W3:Y:S04]  /*8aec0*/  LDL.LU R57, [R1+0x5a90] ;  /* 0x005a900001397983 */ /* 0x000ee80000300800 */
[----:B------:R-:W-:Y:S04]  /*8aed0*/  STL.64 [R1+0x59e8], R58 ;  /* 0x0059e83a01007387 */ /* 0x000fe80000100a00 */
[----:B0-----:R-:W4:Y:S04]  /*8aee0*/  LDL.LU R20, [R1+0x240] ;  /* 0x0002400001147983 */ /* 0x001f280000300800 */
[----:B------:R-:W4:Y:S04]  /*8aef0*/  LDL.LU R21, [R1+0x244] ;  /* 0x0002440001157983 */ /* 0x000f280000300800 */
[----:B------:R-:W2:Y:S04]  /*8af00*/  LDL.LU R22, [R1+0x248] ;  /* 0x0002480001167983 */ /* 0x000ea80000300800 */
[----:B------:R-:W2:Y:S01]  /*8af10*/  LDL.LU R23, [R1+0x24c] ;  /* 0x00024c0001177983 */ /* 0x000ea20000300800 */
[----:B------:R-:W-:-:S02]  /*8af20*/  IMAD.MOV.U32 R18, RZ, RZ, R2 ;  /* 0x000000ffff127224 */ /* 0x000fc400078e0002 */
[----:B------:R-:W-:Y:S01]  /*8af30*/  IMAD.MOV.U32 R19, RZ, RZ, R3 ;  /* 0x000000ffff137224 */ /* 0x000fe200078e0003 */
[----:B--2---:R0:W-:Y:S04]  /*8af40*/  STL.64 [R1+0x59f8], R22 ;  /* 0x0059f81601007387 */ /* 0x0041e80000100a00 */
[----:B----4-:R-:W-:Y:S04]  /*8af50*/  STL.64 [R1+0x59f0], R20 ;  /* 0x0059f01401007387 */ /* 0x010fe80000100a00 */
[----:B------:R-:W2:Y:S04]  /*8af60*/  LDL.LU R2, [R1+0x5a8c] ;  /* 0x005a8c0001027983 */ /* 0x000ea80000300800 */
[----:B------:R-:W0:Y:S04]  /*8af70*/  LDL.LU R3, [R1+0x5a88] ;  /* 0x005a880001037983 */ /* 0x000e280000300800 */
[----:B------:R4:W-:Y:S04]  /*8af80*/  STL.64 [R1+0x5a00], R18 ;  /* 0x005a001201007387 */ /* 0x0009e80000100a00 */
[----:B-1----:R-:W3:Y:S04]  /*8af90*/  LDL.LU R12, [R1+0x250] ;  /* 0x00025000010c7983 */ /* 0x002ee80000300800 */
[----:B------:R-:W3:Y:S04]  /*8afa0*/  LDL.LU R13, [R1+0x254] ;  /* 0x00025400010d7983 */ /* 0x000ee80000300800 */
[----:B------:R-:W4:Y:S04]  /*8afb0*/  LDL.LU R14, [R1+0x258] ;  /* 0x00025800010e7983 */ /* 0x000f280000300800 */
[----:B------:R-:W4:Y:S01]  /*8afc0*/  LDL.LU R15, [R1+0x25c] ;  /* 0x00025c00010f7983 */ /* 0x000f220000300800 */
[----:B------:R-:W-:-:S02]  /*8afd0*/  IMAD.MOV.U32 R10, RZ, RZ, R0 ;  /* 0x000000ffff0a7224 */ /* 0x000fc400078e0000 */
[----:B------:R-:W-:Y:S01]  /*8afe0*/  IMAD.MOV.U32 R11, RZ, RZ, R61 ;  /* 0x000000ffff0b7224 */ /* 0x000fe200078e003d */
[----:B----4-:R1:W-:Y:S04]  /*8aff0*/  STL.64 [R1+0x5a10], R14 ;  /* 0x005a100e01007387 */ /* 0x0103e80000100a00 */
[----:B---3--:R-:W-:Y:S04]  /*8b000*/  STL.64 [R1+0x5a08], R12 ;  /* 0x005a080c01007387 */ /* 0x008fe80000100a00 */
[----:B------:R-:W3:Y:S04]  /*8b010*/  LDL.LU R0, [R1+0x5a84] ;  /* 0x005a840001007983 */ /* 0x000ee80000300800 */
[----:B------:R-:W1:Y:S04]  /*8b020*/  LDL.LU R61, [R1+0x5a80] ;  /* 0x005a8000013d7983 */ /* 0x000e680000300800 */
[----:B------:R-:W-:Y:S04]  /*8b030*/  STL.64 [R1+0x5a18], R10 ;  /* 0x005a180a01007387 */ /* 0x000fe80000100a00 */
[----:B------:R-:W4:Y:S04]  /*8b040*/  LDL.LU R4, [R1+0x260] ;  /* 0x0002600001047983 */ /* 0x000f280000300800 */
[----:B------:R-:W4:Y:S04]  /*8b050*/  LDL.LU R5, [R1+0x264] ;  /* 0x0002640001057983 */ /* 0x000f280000300800 */
[----:B------:R-:W4:Y:S04]  /*8b060*/  LDL.LU R6, [R1+0x268] ;  /* 0x0002680001067983 */ /* 0x000f280000300800 */
[----:B------:R-:W4:Y:S01]  /*8b070*/  LDL.LU R7, [R1+0x26c] ;  /* 0x00026c0001077983 */ /* 0x000f220000300800 */
[----:B--2---:R-:W-:-:S02]  /*8b080*/  IMAD.MOV.U32 R38, RZ, RZ, R2 ;  /* 0x000000ffff267224 */ /* 0x004fc400078e0002 */
[----:B------:R-:W-:Y:S02]  /*8b090*/  IMAD.MOV.U32 R39, RZ, RZ, R57 ;  /* 0x000000ffff277224 */ /* 0x000fe400078e0039 */
[----:B0-----:R-:W-:Y:S02]  /*8b0a0*/  IMAD.MOV.U32 R23, RZ, RZ, R3 ;  /* 0x000000ffff177224 */ /* 0x001fe400078e0003 */
[----:B---3--:R-:W-:Y:S01]  /*8b0b0*/  IMAD.MOV.U32 R22, RZ, RZ, R0 ;  /* 0x000000ffff167224 */ /* 0x008fe200078e0000 */
[----:B----4-:R-:W-:Y:S04]  /*8b0c0*/  STL.64 [R1+0x5a30], R6 ;  /* 0x005a300601007387 */ /* 0x010fe80000100a00 */
[----:B------:R-:W-:Y:S04]  /*8b0d0*/  STL.64 [R1+0x5a28], R4 ;  /* 0x005a280401007387 */ /* 0x000fe80000100a00 */
[----:B------:R-:W2:Y:S04]  /*8b0e0*/  LDL.LU R2, [R1+0x5a7c] ;  /* 0x005a7c0001027983 */ /* 0x000ea80000300800 */
[----:B------:R-:W3:Y:S04]  /*8b0f0*/  LDL.LU R57, [R1+0x5a78] ;  /* 0x005a780001397983 */ /* 0x000ee80000300800 */
[----:B------:R-:W-:Y:S04]  /*8b100*/  STL.64 [R1+0x5a38], R38 ;  /* 0x005a382601007387 */ /* 0x000fe80000100a00 */
[----:B------:R-:W4:Y:S04]  /*8b110*/  LDL.LU R0, [R1+0x5a74] ;  /* 0x005a740001007983 */ /* 0x000f280000300800 */
[----:B------:R-:W3:Y:S04]  /*8b120*/  LDL.LU R3, [R1+0x5a70] ;  /* 0x005a700001037983 */ /* 0x000ee80000300800 */
[----:B------:R-:W-:Y:S04]  /*8b130*/  STL.64 [R1+0x5a40], R22 ;  /* 0x005a401601007387 */ /* 0x000fe80000100a00 */
[----:B------:R-:W4:Y:S04]  /*8b140*/  LDL.LU R16, [R1+0x280] ;  /* 0x0002800001107983 */ /* 0x000f280000300800 */
[----:B------:R-:W4:Y:S04]  /*8b150*/  LDL.LU R17, [R1+0x284] ;  /* 0x0002840001117983 */ /* 0x000f280000300800 */
[----:B------:R-:W3:Y:S04]  /*8b160*/  LDL.LU R18, [R1+0x288] ;  /* 0x0002880001127983 */ /* 0x000ee80000300800 */
[----:B------:R-:W3:Y:S01]  /*8b170*/  LDL.LU R19, [R1+0x28c] ;  /* 0x00028c0001137983 */ /* 0x000ee20000300800 */
[----:B-1----:R-:W-:-:S02]  /*8b180*/  IMAD.MOV.U32 R15, RZ, RZ, R61 ;  /* 0x000000ffff0f7224 */ /* 0x002fc400078e003d */
[----:B--2---:R-:W-:Y:S01]  /*8b190*/  IMAD.MOV.U32 R14, RZ, RZ, R2 ;  /* 0x000000ffff0e7224 */ /* 0x004fe200078e0002 */
[----:B---3--:R-:W-:Y:S04]  /*8b1a0*/  STL.64 [R1+0x5a50], R18 ;  /* 0x005a501201007387 */ /* 0x008fe80000100a00 */
[----:B----4-:R0:W-:Y:S04]  /*8b1b0*/  STL.64 [R1+0x5a48], R16 ;  /* 0x005a481001007387 */ /* 0x0101e80000100a00 */
[----:B------:R-:W2:Y:S04]  /*8b1c0*/  LDL.LU R2, [R1+0x5a6c] ;  /* 0x005a6c0001027983 */ /* 0x000ea80000300800 */
[----:B------:R-:W3:Y:S04]  /*8b1d0*/  LDL.LU R61, [R1+0x5a68] ;  /* 0x005a6800013d7983 */ /* 0x000ee80000300800 */
[----:B------:R-:W4:Y:S04]  /*8b1e0*/  LDL.LU R26, [R1+0xa8] ;  /* 0x0000a800011a7983 */ /* 0x000f280000300800 */
[----:B------:R-:W4:Y:S04]  /*8b1f0*/  LDL.LU R27, [R1+0xac] ;  /* 0x0000ac00011b7983 */ /* 0x000f280000300800 */
[----:B------:R-:W4:Y:S01]  /*8b200*/  LDL.LU R34, [R1+0xc8] ;  /* 0x0000c80001227983 */ /* 0x000f220000300800 */
[----:B------:R-:W-:-:S03]  /*8b210*/  IMAD.MOV.U32 R35, RZ, RZ, R3 ;  /* 0x000000ffff237224 */ /* 0x000fc600078e0003 */
[----:B------:R-:W4:Y:S01]  /*8b220*/  LDL.LU R3, [R1+0x5a64] ;  /* 0x005a640001037983 */ /* 0x000f220000300800 */
[----:B------:R-:W-:Y:S02]  /*8b230*/  IMAD.MOV.U32 R30, RZ, RZ, R0 ;  /* 0x000000ffff1e7224 */ /* 0x000fe400078e0000 */
[----:B--2---:R-:W-:Y:S02]  /*8b240*/  IMAD.MOV.U32 R50, RZ, RZ, R2 ;  /* 0x000000ffff327224 */ /* 0x004fe400078e0002 */
[----:B---3--:R-:W-:Y:S01]  /*8b250*/  IMAD.MOV.U32 R51, RZ, RZ, R61 ;  /* 0x000000ffff337224 */ /* 0x008fe200078e003d */
[----:B------:R-:W2:Y:S04]  /*8b260*/  LDL.LU R2, [R1+0x5a60] ;  /* 0x005a600001027983 */ /* 0x000ea80000300800 */
[----:B------:R-:W3:Y:S04]  /*8b270*/  LDL.LU R61, [R1+0x5a5c] ;  /* 0x005a5c00013d7983 */ /* 0x000ee80000300800 */
[----:B0-----:R-:W4:Y:S04]  /*8b280*/  LDL.LU R16, [R1+0x2d0] ;  /* 0x0002d00001107983 */ /* 0x001f280000300800 */
[----:B------:R-:W4:Y:S04]  /*8b290*/  LDL.LU R17, [R1+0x2d4] ;  /* 0x0002d40001117983 */ /* 0x000f280000300800 */
[----:B------:R-:W4:Y:S04]  /*8b2a0*/  LDL.LU R18, [R1+0x2d8] ;  /* 0x0002d80001127983 */ /* 0x000f280000300800 */
[----:B------:R-:W4:Y:S04]  /*8b2b0*/  LDL.LU R19, [R1+0x2dc] ;  /* 0x0002dc0001137983 */ /* 0x000f280000300800 */
        /* <DEDUP_REMOVED lines=17> */
[----:B------:R-:W-:-:S03]  /*8b3d0*/  MOV R31, R57 ;  /* 0x00000039001f7202 */ /* 0x000fc60000000f00 */
        /* <DEDUP_REMOVED lines=12> */
[C---:B----4-:R-:W-:Y:S03]  /*8b4a0*/  HMMA.16816.F32 R48, R44.reuse, R50, R16 ;  /* 0x000000322c30723c */ /* 0x050fe60000001810 */
[----:B------:R-:W4:Y:S04]  /*8b4b0*/  LDL.LU.64 R18, [R1+0x5a50] ;  /* 0x005a500001127983 */ /* 0x000f280000300a00 */
[----:B------:R-:W4:Y:S01]  /*8b4c0*/  LDL.LU.64 R16, [R1+0x5a48] ;  /* 0x005a480001107983 */ /* 0x000f220000300a00 */
[----:B--2---:R-:W-:-:S15]  /*8b4d0*/  HMMA.16816.F32 R32, R44, R34, R20 ;  /* 0x000000222c20723c */ /* 0x004fde0000001814 */
[----:B------:R0:W-:Y:S04]  /*8b4e0*/  STL.64 [R1+0x2d0], R48 ;  /* 0x0002d03001007387 */ /* 0x0001e80000100a00 */
[----:B------:R1:W-:Y:S04]  /*8b4f0*/  STL.64 [R1+0x2d8], R50 ;  /* 0x0002d83201007387 */ /* 0x0003e80000100a00 */
[----:B0-----:R-:W2:Y:S04]  /*8b500*/  LDL.LU R48, [R1+0x1e0] ;  /* 0x0001e00001307983 */ /* 0x001ea80000300800 */
[----:B------:R-:W2:Y:S04]  /*8b510*/  LDL.LU R49, [R1+0x1e4] ;  /* 0x0001e40001317983 */ /* 0x000ea80000300800 */
[----:B-1----:R-:W2:Y:S04]  /*8b520*/  LDL.LU R50, [R1+0x1e8] ;  /* 0x0001e80001327983 */ /* 0x002ea80000300800 */
[----:B------:R-:W2:Y:S04]  /*8b530*/  LDL.LU R51, [R1+0x1ec] ;  /* 0x0001ec0001337983 */ /* 0x000ea80000300800 */
[----:B------:R-:W4:Y:S04]  /*8b540*/  LDL.LU.64 R22, [R1+0x5a40] ;  /* 0x005a400001167983 */ /* 0x000f280000300a00 */
[----:B------:R0:W-:Y:S04]  /*8b550*/  STL.64 [R1+0x2c0], R32 ;  /* 0x0002c02001007387 */ /* 0x0001e80000100a00 */
[----:B------:R1:W-:Y:S01]  /*8b560*/  STL.64 [R1+0x2c8], R34 ;  /* 0x0002c82201007387 */ /* 0x0003e20000100a00 */
[C---:B---3--:R-:W-:Y:S03]  /*8b570*/  HMMA.16816.F32 R28, R44.reuse, R30, R36 ;  /* 0x0000001e2c1c723c */ /* 0x048fe60000001824 */
[----:B0-----:R-:W3:Y:S04]  /*8b580*/  LDL.LU R32, [R1+0x1d0] ;  /* 0x0001d00001207983 */ /* 0x001ee80000300800 */
[----:B------:R-:W3:Y:S04]  /*8b590*/  LDL.LU R33, [R1+0x1d4] ;  /* 0x0001d40001217983 */ /* 0x000ee80000300800 */
[----:B-1----:R-:W3:Y:S04]  /*8b5a0*/  LDL.LU R34, [R1+0x1d8] ;  /* 0x0001d80001227983 */ /* 0x002ee80000300800 */
[----:B------:R-:W3:Y:S04]  /*8b5b0*/  LDL.LU R35, [R1+0x1dc] ;  /* 0x0001dc0001237983 */ /* 0x000ee80000300800 */
[----:B------:R-:W2:Y:S01]  /*8b5c0*/  LDL.LU.64 R38, [R1+0x5a38] ;  /* 0x005a380001267983 */ /* 0x000ea20000300a00 */
[C---:B------:R-:W-:Y:S06]  /*8b5d0*/  HMMA.16816.F32 R24, R44.reuse, R26, R4 ;  /* 0x0000001a2c18723c */ /* 0x040fec0000001804 */
[----:B------:R-:W-:Y:S01]  /*8b5e0*/  HMMA.16816.F32 R12, R44, R14, R8 ;  /* 0x0000000e2c0c723c */ /* 0x000fe20000001808 */
[----:B------:R0:W-:Y:S04]  /*8b5f0*/  STL.64 [R1+0x2b0], R28 ;  /* 0x0002b01c01007387 */ /* 0x0001e80000100a00 */
[----:B------:R1:W-:Y:S04]  /*8b600*/  STL.64 [R1+0x2b8], R30 ;  /* 0x0002b81e01007387 */ /* 0x0003e80000100a00 */
[----:B0-----:R-:W3:Y:S04]  /*8b610*/  LDL.LU R28, [R1+0x1c0] ;  /* 0x0001c000011c7983 */ /* 0x001ee80000300800 */
[----:B------:R-:W3:Y:S04]  /*8b620*/  LDL.LU R29, [R1+0x1c4] ;  /* 0x0001c400011d7983 */ /* 0x000ee80000300800 */
[----:B-1----:R-:W3:Y:S04]  /*8b630*/  LDL.LU R30, [R1+0x1c8] ;  /* 0x0001c800011e7983 */ /* 0x002ee80000300800 */
[----:B------:R-:W3:Y:S04]  /*8b640*/  LDL.LU R31, [R1+0x1cc] ;  /* 0x0001cc00011f7983 */ /* 0x000ee80000300800 */
[----:B------:R-:W3:Y:S04]  /*8b650*/  LDL.LU.64 R6, [R1+0x5a30] ;  /* 0x005a300001067983 */ /* 0x000ee80000300a00 */
[----:B------:R-:W3:Y:S04]  /*8b660*/  LDL.LU.64 R4, [R1+0x5a28] ;  /* 0x005a280001047983 */ /* 0x000ee80000300a00 */
[----:B------:R0:W-:Y:S04]  /*8b670*/  STL.64 [R1+0x2a0], R24 ;  /* 0x0002a01801007387 */ /* 0x0001e80000100a00 */
[----:B------:R1:W-:Y:S04]  /*8b680*/  STL.64 [R1+0x2a8], R26 ;  /* 0x0002a81a01007387 */ /* 0x0003e80000100a00 */
[----:B0-----:R-:W3:Y:S04]  /*8b690*/  LDL.LU R24, [R1+0x1b0] ;  /* 0x0001b00001187983 */ /* 0x001ee80000300800 */
[----:B------:R-:W3:Y:S01]  /*8b6a0*/  LDL.LU R25, [R1+0x1b4] ;  /* 0x0001b40001197983 */ /* 0x000ee20000300800 */
[----:B-1----:R-:W-:-:S02]  /*8b6b0*/  IMAD.MOV.U32 R26, RZ, RZ, R0 ;  /* 0x000000ffff1a7224 */ /* 0x002fc400078e0000 */
[----:B------:R-:W-:Y:S01]  /*8b6c0*/  IMAD.MOV.U32 R27, RZ, RZ, R61 ;  /* 0x000000ffff1b7224 */ /* 0x000fe200078e003d */
[----:B------:R-:W3:Y:S04]  /*8b6d0*/  LDL.LU R0, [R1+0x5a24] ;  /* 0x005a240001007983 */ /* 0x000ee80000300800 */
[----:B------:R-:W3:Y:S04]  /*8b6e0*/  LDL.LU R61, [R1+0x5a20] ;  /* 0x005a2000013d7983 */ /* 0x000ee80000300800 */
[----:B------:R-:W3:Y:S04]  /*8b6f0*/  LDL.LU.64 R10, [R1+0x5a18] ;  /* 0x005a1800010a7983 */ /* 0x000ee80000300a00 */
[----:B------:R-:W-:Y:S04]  /*8b700*/  STL.64 [R1+0x290], R12 ;  /* 0x0002900c01007387 */ /* 0x000fe80000100a00 */
[----:B------:R0:W-:Y:S04]  /*8b710*/  STL.64 [R1+0x298], R14 ;  /* 0x0002980e01007387 */ /* 0x0001e80000100a00 */
[----:B0-----:R-:W3:Y:S04]  /*8b720*/  LDL.LU.64 R14, [R1+0x5a10] ;  /* 0x005a1000010e7983 */ /* 0x001ee80000300a00 */
[----:B------:R-:W3:Y:S01]  /*8b730*/  LDL.LU.64 R12, [R1+0x5a08] ;  /* 0x005a0800010c7983 */ /* 0x000ee20000300a00 */
[C---:B----4-:R-:W-:Y:S03]  /*8b740*/  HMMA.16816.F32 R20, R44.reuse, R22, R16 ;  /* 0x000000162c14723c */ /* 0x050fe60000001810 */
[----:B------:R-:W4:Y:S03]  /*8b750*/  LDL.LU.64 R18, [R1+0x5a00] ;  /* 0x005a000001127983 */ /* 0x000f260000300a00 */
        /* <DEDUP_REMOVED lines=9> */
[----:B0-----:R-:W2:Y:S01]  /*8b7f0*/  LDL.LU.64 R38, [R1+0x59e0] ;  /* 0x0059e00001267983 */ /* 0x001ea20000300a00 */
[----:B---3--:R-:W-:Y:S03]  /*8b800*/  HMMA.16816.F32 R8, R44, R10, R4 ;  /* 0x0000000a2c08723c */ /* 0x008fe60000001804 */
[----:B------:R-:W3:Y:S04]  /*8b810*/  LDL.LU.64 R6, [R1+0x59d8] ;  /* 0x0059d80001067983 */ /* 0x000ee80000300a00 */
[----:B------:R-:W3:-:S15]  /*8b820*/  LDL.LU.64 R4, [R1+0x59d0] ;  /* 0x0059d00001047983 */ /* 0x000ede0000300a00 */
[----:B------:R-:W-:-:S01]  /*8b830*/  NOP ;  /* 0x0000000000007918 */ /* 0x000fc20000000000 */
[----:B------:R-:W-:Y:S04]  /*8b840*/  STL.64 [R1+0x260], R8 ;  /* 0x0002600801007387 */ /* 0x000fe80000100a00 */
[----:B------:R0:W-:Y:S04]  /*8b850*/  STL.64 [R1+0x268], R10 ;  /* 0x0002680a01007387 */ /* 0x0001e80000100a00 */
[----:B0-----:R-:W3:Y:S01]  /*8b860*/  LDL.LU.64 R10, [R1+0x59c8] ;  /* 0x0059c800010a7983 */ /* 0x001ee20000300a00 */
[C---:B----4-:R-:W-:Y:S03]  /*8b870*/  HMMA.16816.F32 R16, R44.reuse, R18, R12 ;  /* 0x000000122c10723c */ /* 0x050fe6000000180c */
[----:B------:R-:W4:Y:S04]  /*8b880*/  LDL.LU.64 R14, [R1+0x59c0] ;  /* 0x0059c000010e7983 */ /* 0x000f280000300a00 */
[----:B------:R-:W4:Y:S01]  /*8b890*/  LDL.LU.64 R12, [R1+0x59b8] ;  /* 0x0059b800010c7983 */ /* 0x000f220000300a00 */
[----:B--2---:R-:W-:-:S15]  /*8b8a0*/  HMMA.16816.F32 R56, R44, R58, R20 ;  /* 0x0000003a2c38723c */ /* 0x004fde0000001814 */
[----:B------:R-:W-:Y:S04]  /*8b8b0*/  STL.64 [R1+0x250], R16 ;  /* 0x0002501001007387 */ /* 0x000fe80000100a00 */
[----:B------:R0:W-:Y:S04]  /*8b8c0*/  STL.64 [R1+0x258], R18 ;  /* 0x0002581201007387 */ /* 0x0001e80000100a00 */
[----:B0-----:R-:W4:Y:S04]  /*8b8d0*/  LDL.LU.64 R18, [R1+0x59b0] ;  /* 0x0059b00001127983 */ /* 0x001f280000300a00 */
[----:B------:R-:W2:Y:S04]  /*8b8e0*/  LDL.LU.64 R22, [R1+0x59a8] ;  /* 0x0059a80001167983 */ /* 0x000ea80000300a00 */
[----:B------:R-:W2:Y:S04]  /*8b8f0*/  LDL.LU.64 R20, [R1+0x59a0] ;  /* 0x0059a00001147983 */ /* 0x000ea80000300a00 */
[----:B------:R-:W-:Y:S04]  /*8b900*/  STL.64 [R1+0x240], R56 ;  /* 0x0002403801007387 */ /* 0x000fe80000100a00 */
[----:B------:R0:W-:Y:S04]  /*8b910*/  STL.64 [R1+0x248], R58 ;  /* 0x0002483a01007387 */ /* 0x0001e80000100a00 */
[----:B0-----:R-:W2:Y:S01]  /*8b920*/  LDL.LU.64 R58, [R1+0x5998] ;  /* 0x00599800013a7983 */ /* 0x001ea20000300a00 */
[C---:B------:R-:W-:Y:S03]  /*8b930*/  HMMA.16816.F32 R36, R44.reuse, R38, R40 ;  /* 0x000000262c24723c */ /* 0x040fe60000001828 */
[----:B------:R-:W2:Y:S04]  /*8b940*/  LDL.LU.64 R42, [R1+0x5990] ;  /* 0x00599000012a7983 */ /* 0x000ea80000300a00 */
[----:B------:R-:W2:Y:S01]  /*8b950*/  LDL.LU.64 R40, [R1+0x5988] ;  /* 0x0059880001287983 */ /* 0x000ea20000300a00 */
[----:B---3--:R-:W-:-:S15]  /*8b960*/  HMMA.16816.F32 R8, R44, R10, R4 ;  /* 0x0000000a2c08723c */ /* 0x008fde0000001804 */
[----:B------:R-:W-:Y:S04]  /*8b970*/  STL.64 [R1+0x230], R36 ;  /* 0x0002302401007387 */ /* 0x000fe80000100a00 */
[----:B------:R0:W-:Y:S04]  /*8b980*/  STL.64 [R1+0x238], R38 ;  /* 0x0002382601007387 */ /* 0x0001e80000100a00 */
[----:B0-----:R-:W3:Y:S04]  /*8b990*/  LDL.LU R38, [R1+0x5980] ;  /* 0x0059800001267983 */ /* 0x001ee80000300800 */
[----:B------:R-:W3:Y:S04]  /*8b9a0*/  LDL.LU.64 R36, [R1+0x5978] ;  /* 0x0059780001247983 */ /* 0x000ee80000300a00 */
[----:B------:R-:W3:Y:S04]  /*8b9b0*/  LDL.LU.64 R6, [R1+0x5970] ;  /* 0x0059700001067983 */ /* 0x000ee80000300a00 */
[----:B------:R-:W-:Y:S04]  /*8b9c0*/  STL.64 [R1+0x220], R8 ;  /* 0x0002200801007387 */ /* 0x000fe80000100a00 */
[----:B------:R0:W-:Y:S04]  /*8b9d0*/  STL.64 [R1+0x228], R10 ;  /* 0x0002280a01007387 */ /* 0x0001e80000100a00 */
[----:B0-----:R-:W3:Y:S04]  /*8b9e0*/  LDL.LU.64 R10, [R1+0x5968] ;  /* 0x00596800010a7983 */ /* 0x001ee80000300a00 */
[----:B------:R-:W3:Y:S01]  /*8b9f0*/  LDL.LU.64 R8, [R1+0x5960] ;  /* 0x0059600001087983 */ /* 0x000ee20000300a00 */
[C---:B----4-:R-:W-:Y:S03]  /*8ba00*/  HMMA.16816.F32 R16, R44.reuse, R18, R12 ;  /* 0x000000122c10723c */ /* 0x050fe6000000180c */
[----:B------:R-:W4:Y:S04]  /*8ba10*/  LDL.LU.64 R14, [R1+0x5958] ;  /* 0x00595800010e7983 */ /* 0x000f280000300a00 */
[----:B------:R-:W4:Y:S01]  /*8ba20*/  LDL.LU.64 R12, [R1+0x5950] ;  /* 0x00595000010c7983 */ /* 0x000f220000300a00 */
[----:B--2---:R-:W-:-:S15]  /*8ba30*/  HMMA.16816.F32 R56, R44, R58, R20 ;  /* 0x0000003a2c38723c */ /* 0x004fde0000001814 */
[----:B------:R-:W-:Y:S04]  /*8ba40*/  STL.64 [R1+0x210], R16 ;  /* 0x0002101001007387 */ /* 0x000fe80000100a00 */
[----:B------:R0:W-:Y:S04]  /*8ba50*/  STL.64 [R1+0x218], R18 ;  /* 0x0002181201007387 */ /* 0x0001e80000100a00 */
[----:B0-----:R-:W2:Y:S04]  /*8ba60*/  LDL.LU.64 R18, [R1+0x5948] ;  /* 0x0059480001127983 */ /* 0x001ea80000300a00 */
[----:B------:R-:W4:Y:S04]  /*8ba70*/  LDL.LU.64 R16, [R1+0x5940] ;  /* 0x0059400001107983 */ /* 0x000f280000300a00 */
[----:B------:R-:W2:Y:S04]  /*8ba80*/  LDL.LU.64 R22, [R1+0x5938] ;  /* 0x0059380001167983 */ /* 0x000ea80000300a00 */
[----:B------:R-:W4:Y:S04]  /*8ba90*/  LDL.LU.64 R20, [R1+0x5930] ;  /* 0x0059300001147983 */ /* 0x000f280000300a00 */
[----:B------:R-:W-:Y:S04]  /*8baa0*/  STL.64 [R1+0x200], R56 ;  /* 0x0002003801007387 */ /* 0x000fe80000100a00 */
[----:B------:R0:W-:Y:S04]  /*8bab0*/  STL.64 [R1+0x208], R58 ;  /* 0x0002083a01007387 */ /* 0x0001e80000100a00 */
[----:B0-----:R-:W3:Y:S04]  /*8bac0*/  LDL.LU.64 R58, [R1+0x5928] ;  /* 0x00592800013a7983 */ /* 0x001ee80000300a00 */
[----:B------:R-:W2:Y:S01]  /*8bad0*/  LDL.LU R56, [R1+0x5920] ;  /* 0x0059200001387983 */ /* 0x000ea20000300800 */
[----:B---3--:R-:W-:-:S15]  /*8bae0*/  HMMA.16816.F32 R52, R44, R58, R52 ;  /* 0x0000003a2c34723c */ /* 0x008fde0000001834 */
[----:B------:R-:W-:-:S08]  /*8baf0*/  NOP ;  /* 0x0000000000007918 */ /* 0x000fd00000000000 */
[----:B------:R-:W-:Y:S04]  /*8bb00*/  STL.64 [R1+0x1f0], R52 ;  /* 0x0001f03401007387 */ /* 0x000fe80000100a00 */
[----:B------:R0:W-:Y:S04]  /*8bb10*/  STL.64 [R1+0x1f8], R54 ;  /* 0x0001f83601007387 */ /* 0x0001e80000100a00 */
[----:B0-----:R-:W3:Y:S04]  /*8bb20*/  LDL.LU.64 R54, [R1+0x5918] ;  /* 0x0059180001367983 */ /* 0x001ee80000300a00 */
[----:B------:R-:W4:Y:S01]  /*8bb30*/  LDL.LU.64 R52, [R1+0x5910] ;  /* 0x0059100001347983 */ /* 0x000f220000300a00 */
[----:B---3--:R-:W-:-:S15]  /*8bb40*/  HMMA.16816.F32 R48, R44, R54, R48 ;  /* 0x000000362c30723c */ /* 0x008fde0000001830 */
[----:B------:R-:W-:-:S08]  /*8bb50*/  NOP ;  /* 0x0000000000007918 */ /* 0x000fd00000000000 */
[----:B------:R-:W-:Y:S04]  /*8bb60*/  STL.64 [R1+0x1e0], R48 ;  /* 0x0001e03001007387 */ /* 0x000fe80000100a00 */
[----:B------:R0:W-:Y:S04]  /*8bb70*/  STL.64 [R1+0x1e8], R50 ;  /* 0x0001e83201007387 */ /* 0x0001e80000100a00 */
[----:B0-----:R-:W3:Y:S04]  /*8bb80*/  LDL.LU.64 R50, [R1+0x5908] ;  /* 0x0059080001327983 */ /* 0x001ee80000300a00 */
[----:B------:R-:W2:Y:S01]  /*8bb90*/  LDL.LU.64 R48, [R1+0x5900] ;  /* 0x0059000001307983 */ /* 0x000ea20000300a00 */
        /* <DEDUP_REMOVED lines=17> */
[----:B------:R-:W3:Y:S01]  /*8bcb0*/  LDL.LU.64 R24, [R1+0x58d0] ;  /* 0x0058d00001187983 */ /* 0x000ee20000300a00 */
[----:B----4-:R-:W-:-:S02]  /*8bcc0*/  IMAD.MOV.U32 R57, RZ, RZ, R53 ;  /* 0x000000ffff397224 */ /* 0x010fc400078e0035 */
[----:B--2---:R-:W-:Y:S02]  /*8bcd0*/  IMAD.MOV.U32 R53, RZ, RZ, R49 ;  /* 0x000000ffff357224 */ /* 0x004fe400078e0031 */
[----:B------:R-:W-:Y:S02]  /*8bce0*/  IMAD.MOV.U32 R49, RZ, RZ, R33 ;  /* 0x000000ffff317224 */ /* 0x000fe400078e0021 */
[----:B------:R-:W-:Y:S01]  /*8bcf0*/  IMAD.MOV.U32 R33, RZ, RZ, R29 ;  /* 0x000000ffff217224 */ /* 0x000fe200078e001d */
[----:B------:R-:W-:Y:S01]  /*8bd00*/  HMMA.16816.F32 R4, R44, R6, R40 ;  /* 0x000000062c04723c */ /* 0x000fe20000001828 */
[----:B------:R-:W-:Y:S01]  /*8bd10*/  IMAD.MOV.U32 R31, RZ, RZ, R2 ;  /* 0x000000ffff1f7224 */ /* 0x000fe200078e0002 */
[----:B------:R-:W0:Y:S01]  /*8bd20*/  LDSM.16.MT88.4 R40, [R0+UR4+0x12000] ;  /* 0x012000040028783b */ /* 0x000e220008004200 */
[----:B------:R-:W-:Y:S02]  /*8bd30*/  IMAD.MOV.U32 R34, RZ, RZ, R21 ;  /* 0x000000ffff227224 */ /* 0x000fe400078e0015 */
[----:B------:R-:W-:-:S02]  /*8bd40*/  IMAD.MOV.U32 R35, RZ, RZ, R20 ;  /* 0x000000ffff237224 */ /* 0x000fc400078e0014 */
[----:B------:R-:W-:Y:S02]  /*8bd50*/  IMAD.MOV.U32 R50, RZ, RZ, R17 ;  /* 0x000000ffff327224 */ /* 0x000fe400078e0011 */
[----:B------:R-:W-:Y:S02]  /*8bd60*/  IMAD.MOV.U32 R51, RZ, RZ, R16 ;  /* 0x000000ffff337224 */ /* 0x000fe400078e0010 */
[----:B------:R-:W-:Y:S02]  /*8bd70*/  IMAD.MOV.U32 R54, RZ, RZ, R13 ;  /* 0x000000ffff367224 */ /* 0x000fe400078e000d */
[----:B------:R-:W-:Y:S02]  /*8bd80*/  IMAD.MOV.U32 R55, RZ, RZ, R12 ;  /* 0x000000ffff377224 */ /* 0x000fe400078e000c */
[----:B------:R-:W-:Y:S02]  /*8bd90*/  IMAD.MOV.U32 R58, RZ, RZ, R9 ;  /* 0x000000ffff3a7224 */ /* 0x000fe400078e0009 */
[----:B------:R-:W-:Y:S01]  /*8bda0*/  IMAD.MOV.U32 R59, RZ, RZ, R8 ;  /* 0x000000ffff3b7224 */ /* 0x000fe200078e0008 */
[C---:B------:R-:W-:Y:S06]  /*8bdb0*/  HMMA.16816.F32 R20, R44.reuse, R22, R32 ;  /* 0x000000162c14723c */ /* 0x040fec0000001820 */
[C---:B------:R-:W-:Y:S06]  /*8bdc0*/  HMMA.16816.F32 R16, R44.reuse, R18, R48 ;  /* 0x000000122c10723c */ /* 0x040fec0000001830 */
[C---:B------:R-:W-:Y:S06]  /*8bdd0*/  HMMA.16816.F32 R12, R44.reuse, R14, R52 ;  /* 0x0000000e2c0c723c */ /* 0x040fec0000001834 */
[----:B------:R-:W-:Y:S01]  /*8bde0*/  HMMA.16816.F32 R8, R44, R10, R56 ;  /* 0x0000000a2c08723c */ /* 0x000fe20000001838 */
[----:B------:R-:W-:Y:S04]  /*8bdf0*/  LDSM.16.M88.4 R52, [R61+UR4+0xa080] ;  /* 0x00a080043d34783b */ /* 0x000fe80008000200 */
[----:B------:R-:W-:Y:S04]  /*8be00*/  LDSM.16.M88.4 R56, [R61+UR4+0x9880] ;  /* 0x009880043d38783b */ /* 0x000fe80008000200 */
[----:B------:R-:W-:Y:S04]  /*8be10*/  LDSM.16.M88.4 R48, [R61+UR4+0xa880] ;  /* 0x00a880043d30783b */ /* 0x000fe80008000200 */
[----:B------:R-:W-:Y:S01]  /*8be20*/  LDSM.16.M88.4 R32, [R61+UR4+0xb080] ;  /* 0x00b080043d20783b */ /* 0x000fe20008000200 */
[----:B---3--:R-:W-:-:S02]  /*8be30*/  IMAD.MOV.U32 R29, RZ, RZ, R25 ;  /* 0x000000ffff1d7224 */ /* 0x008fc400078e0019 */
[----:B------:R-:W-:-:S07]  /*8be40*/  IMAD.MOV.U32 R30, RZ, RZ, R24 ;  /* 0x000000ffff1e7224 */ /* 0x000fce00078e0018 */
[----:B------:R-:W-:Y:S01]  /*8be50*/  HMMA.16816.F32 R24, R44, R26, R28 ;  /* 0x0000001a2c18723c */ /* 0x000fe2000000181c */
[----:B------:R-:W-:-:S15]  /*8be60*/  LDSM.16.M88.4 R28, [R61+UR4+0xb880] ;  /* 0x00b880043d1c783b */ /* 0x000fde0008000200 */
[----:B------:R-:W-:-:S07]  /*8be70*/  NOP ;  /* 0x0000000000007918 */ /* 0x000fce0000000000 */
        /* <DEDUP_REMOVED lines=10> */
[----:B0-----:R-:W-:Y:S04]  /*8bf20*/  STL.64 [R1+0x58b8], R42 ;  /* 0x0058b82a01007387 */ /* 0x001fe80000100a00 */
[----:B------:R-:W0:Y:S04]  /*8bf30*/  LDSM.16.M88.4 R8, [R61+UR4+0x80] ;  /* 0x000080043d08783b */ /* 0x000e280008000200 */
[----:B------:R-:W-:Y:S04]  /*8bf40*/  STL.64 [R1+0x130], R4 ;  /* 0x0001300401007387 */ /* 0x000fe80000100a00 */
[----:B------:R-:W-:Y:S04]  /*8bf50*/  STL.64 [R1+0x138], R6 ;  /* 0x0001380601007387 */ /* 0x000fe80000100a00 */
[----:B------:R-:W1:Y:S04]  /*8bf60*/  LDSM.16.M88.4 R4, [R61+UR4+0x880] ;  /* 0x000880043d04783b */ /* 0x000e680008000200 */
[----:B------:R-:W-:Y:S04]  /*8bf70*/  STL.64 [R1+0x58b0], R40 ;  /* 0x0058b02801007387 */ /* 0x000fe80000100a00 */
[----:B------:R-:W-:Y:S04]  /*8bf80*/  LDSM.16.M88.4 R12, [R61+UR4+0x2080] ;  /* 0x002080043d0c783b */ /* 0x000fe80008000200 */
[----:B------:R-:W-:Y:S04]  /*8bf90*/  LDSM.16.M88.4 R24, [R61+UR4+0xc080] ;  /* 0x00c080043d18783b */ /* 0x000fe80008000200 */
[----:B------:R-:W-:Y:S04]  /*8bfa0*/  LDSM.16.M88.4 R20, [R61+UR4+0xc880] ;  /* 0x00c880043d14783b */ /* 0x000fe80008000200 */
[----:B------:R-:W-:Y:S04]  /*8bfb0*/  LDSM.16.M88.4 R16, [R61+UR4+0xd080] ;  /* 0x00d080043d10783b */ /* 0x000fe80008000200 */
[----:B0-----:R-:W-:Y:S04]  /*8bfc0*/  STL.64 [R1+0x120], R8 ;  /* 0x0001200801007387 */ /* 0x001fe80000100a00 */
[----:B------:R-:W-:Y:S04]  /*8bfd0*/  STL.64 [R1+0x128], R10 ;  /* 0x0001280a01007387 */ /* 0x000fe80000100a00 */
[----:B------:R-:W0:Y:S04]  /*8bfe0*/  LDSM.16.M88.4 R8, [R61+UR4+0x1080] ;  /* 0x001080043d08783b */ /* 0x000e280008000200 */
[----:B-1----:R-:W-:Y:S01]  /*8bff0*/  STL.64 [R1+0x110], R4 ;  /* 0x0001100401007387 */ /* 0x002fe20000100a00 */
[----:B------:R-:W-:-:S03]  /*8c000*/  MOV R2, R4 ;  /* 0x0000000400027202 */ /* 0x000fc60000000f00 */
[----:B------:R-:W-:Y:S01]  /*8c010*/  STL.64 [R1+0x118], R6 ;  /* 0x0001180601007387 */ /* 0x000fe20000100a00 */
[----:B------:R-:W-:-:S03]  /*8c020*/  IMAD.MOV.U32 R0, RZ, RZ, R5 ;  /* 0x000000ffff007224 */ /* 0x000fc600078e0005 */
[----:B------:R-:W1:Y:S04]  /*8c030*/  LDSM.16.M88.4 R4, [R61+UR4+0x1880] ;  /* 0x001880043d04783b */ /* 0x000e680008000200 */
[----:B0-----:R-:W-:Y:S04]  /*8c040*/  STL.64 [R1+0x100], R8 ;  /* 0x0001000801007387 */ /* 0x001fe80000100a00 */
[----:B------:R-:W-:Y:S04]  /*8c050*/  STL.64 [R1+0x108], R10 ;  /* 0x0001080a01007387 */ /* 0x000fe80000100a00 */
[----:B------:R-:W0:Y:S04]  /*8c060*/  LDSM.16.M88.4 R8, [R61+UR4+0x2880] ;  /* 0x002880043d08783b */ /* 0x000e280008000200 */
[----:B-1----:R-:W-:Y:S04]  /*8c070*/  STL.64 [R1+0xf0], R4 ;  /* 0x0000f00401007387 */ /* 0x002fe80000100a00 */
        /* <DEDUP_REMOVED lines=43> */
[----:B------:R-:W-:Y:S04]  /*8c330*/  STL [R1+0x519c], R58 ;  /* 0x00519c3a01007387 */ /* 0x000fe80000100800 */
[----:B------:R-:W0:Y:S04]  /*8c340*/  LDSM.16.M88.4 R8, [R61+UR4+0xe080] ;  /* 0x00e080043d08783b */ /* 0x000e280008000200 */
[----:B-1----:R-:W-:Y:S04]  /*8c350*/  STL.64 [R1], R4 ;  /* 0x0000000401007387 */ /* 0x002fe80000100a00 */
[----:B------:R-:W-:Y:S04]  /*8c360*/  STL.64 [R1+0x8], R6 ;  /* 0x0000080601007387 */ /* 0x000fe80000100a00 */
[----:B------:R-:W1:Y:S04]  /*8c370*/  LDSM.16.M88.4 R4, [R61+UR4+0xe880] ;  /* 0x00e880043d04783b */ /* 0x000e680008000200 */
[----:B------:R-:W-:Y:S04]  /*8c380*/  STL [R1+0x5198], R59 ;  /* 0x0051983b01007387 */ /* 0x000fe80000100800 */
[----:B------:R-:W-:Y:S04]  /*8c390*/  STL.64 [R1+0x5788], R56 ;  /* 0x0057883801007387 */ /* 0x000fe80000100a00 */
[----:B------:R-:W-:Y:S04]  /*8c3a0*/  STL.64 [R1+0x5780], R54 ;  /* 0x0057803601007387 */ /* 0x000fe80000100a00 */
[----:B------:R-:W-:Y:S04]  /*8c3b0*/  STL.64 [R1+0x5778], R52 ;  /* 0x0057783401007387 */ /* 0x000fe80000100a00 */
[----:B------:R-:W-:Y:S04]  /*8c3c0*/  STL [R1+0x515c], R50 ;  /* 0x00515c3201007387 */ /* 0x000fe80000100800 */
[----:B------:R-:W-:Y:S04]  /*8c3d0*/  STL [R1+0x5158], R51 ;  /* 0x0051583301007387 */ /* 0x000fe80000100800 */
        /* <DEDUP_REMOVED lines=12> */
[----:B------:R-:W-:Y:S04]  /*8c4a0*/  STL [R1+0x5114], R18 ;  /* 0x0051141201007387 */ /* 0x000fe80000100800 */
[----:B------:R-:W-:Y:S04]  /*8c4b0*/  STL [R1+0x5110], R19 ;  /* 0x0051101301007387 */ /* 0x000fe80000100800 */
[----:B------:R-:W-:Y:S04]  /*8c4c0*/  STL.64 [R1+0x58a8], R16 ;  /* 0x0058a81001007387 */ /* 0x000fe80000100a00 */
[----:B--2---:R-:W-:Y:S04]  /*8c4d0*/  STL [R1+0x510c], R14 ;  /* 0x00510c0e01007387 */ /* 0x004fe80000100800 */
[----:B------:R-:W-:Y:S04]  /*8c4e0*/  STL [R1+0x5108], R15 ;  /* 0x0051080f01007387 */ /* 0x000fe80000100800 */
[----:B------:R-:W-:Y:S04]  /*8c4f0*/  STL.64 [R1+0x58c0], R12 ;  /* 0x0058c00c01007387 */ /* 0x000fe80000100a00 */
[----:B0-----:R-:W-:Y:S04]  /*8c500*/  STL [R1+0x5254], R10 ;  /* 0x0052540a01007387 */ /* 0x001fe80000100800 */
[----:B------:R-:W-:Y:S04]  /*8c510*/  STL [R1+0x5250], R11 ;  /* 0x0052500b01007387 */ /* 0x000fe80000100800 */
[----:B-1----:R-:W-:Y:S04]  /*8c520*/  STL [R1+0x51f4], R6 ;  /* 0x0051f40601007387 */ /* 0x002fe80000100800 */
[----:B------:R-:W-:Y:S04]  /*8c530*/  STL [R1+0x51f0], R7 ;  /* 0x0051f00701007387 */ /* 0x000fe80000100800 */
[----:B------:R-:W-:Y:S04]  /*8c540*/  STL.64 [R1+0x57b0], R4 ;  /* 0x0057b00401007387 */ /* 0x000fe80000100a00 */
[----:B------:R-:W0:Y:S04]  /*8c550*/  LDSM.16.M88.4 R4, [R61+UR4+0xf080] ;  /* 0x00f080043d04783b */ /* 0x000e280008000200 */
[----:B0-----:R-:W-:Y:S04]  /*8c560*/  STL.64 [R1+0x180], R4 ;  /* 0x0001800401007387 */ /* 0x001fe80000100a00 */
[----:B------:R-:W-:Y:S04]  /*8c570*/  STL.64 [R1+0x188], R6 ;  /* 0x0001880601007387 */ /* 0x000fe80000100a00 */
[----:B------:R-:W0:Y:S01]  /*8c580*/  LDSM.16.M88.4 R4, [R61+UR4+0xf880] ;  /* 0x00f880043d04783b */ /* 0x000e220008000200 */
[----:B------:R-:W-:-:S03]  /*8c590*/  IMAD.MOV.U32 R58, RZ, RZ, R60 ;  /* 0x000000ffff3a7224 */ /* 0x000fc600078e003c */
[----:B------:R-:W2:Y:S04]  /*8c5a0*/  LDL.LU R60, [R1+0x58c8] ;  /* 0x0058c800013c7983 */ /* 0x000ea80000300800 */
[----:B0-----:R0:W-:Y:S04]  /*8c5b0*/  STL.64 [R1+0x170], R4 ;  /* 0x0001700401007387 */ /* 0x0011e80000100a00 */
[----:B------:R1:W-:Y:S04]  /*8c5c0*/  STL.64 [R1+0x178], R6 ;  /* 0x0001780601007387 */ /* 0x0003e80000100a00 */
[----:B------:R-:W3:Y:S04]  /*8c5d0*/  LDL.LU R12, [R1+0x940] ;  /* 0x00094000010c7983 */ /* 0x000ee80000300800 */
[----:B------:R-:W3:Y:S04]  /*8c5e0*/  LDL.LU R13, [R1+0x944] ;  /* 0x00094400010d7983 */ /* 0x000ee80000300800 */
[----:B------:R-:W3:Y:S04]  /*8c5f0*/  LDL.LU R14, [R1+0x948] ;  /* 0x00094800010e7983 */ /* 0x000ee80000300800 */
[----:B------:R-:W3:Y:S01]  /*8c600*/  LDL.LU R15, [R1+0x94c] ;  /* 0x00094c00010f7983 */ /* 0x000ee20000300800 */
[----:B------:R-:W4:Y:S03]  /*8c610*/  S2R R39, SR_TID.X ;  /* 0x0000000000277919 */ /* 0x000f260000002100 */
[----:B------:R-:W2:Y:S04]  /*8c620*/  LDL.LU R52, [R1+0x910] ;  /* 0x0009100001347983 */ /* 0x000ea80000300800 */
[----:B------:R-:W2:Y:S04]  /*8c630*/  LDL.LU R53, [R1+0x914] ;  /* 0x0009140001357983 */ /* 0x000ea80000300800 */
[----:B------:R-:W2:Y:S04]  /*8c640*/  LDL.LU R54, [R1+0x918] ;  /* 0x0009180001367983 */ /* 0x000ea80000300800 */
[----:B------:R-:W2:Y:S04]  /*8c650*/  LDL.LU R55, [R1+0x91c] ;  /* 0x00091c0001377983 */ /* 0x000ea80000300800 */
[----:B------:R4:W-:Y:S01]  /*8c660*/  STL [R1+0x3f98], R61 ;  /* 0x003f983d01007387 */ /* 0x0009e20000100800 */
[----:B------:R-:W-:-:S02]  /*8c670*/  IMAD.MOV.U32 R59, RZ, RZ, R38 ;  /* 0x000000ffff3b7224 */ /* 0x000fc400078e0026 */
[----:B------:R-:W-:Y:S02]  /*8c680*/  IMAD.MOV.U32 R42, RZ, RZ, R37 ;  /* 0x000000ffff2a7224 */ /* 0x000fe400078e0025 */
[----:B------:R-:W-:Y:S01]  /*8c690*/  IMAD.MOV.U32 R43, RZ, RZ, R36 ;  /* 0x000000ffff2b7224 */ /* 0x000fe200078e0024 */
        /* <DEDUP_REMOVED lines=12> */
[----:B------:R-:W2:Y:S04]  /*8c760*/  LDL.LU R24, [R1+0x8e0] ;  /* 0x0008e00001187983 */ /* 0x000ea80000300800 */
[----:B------:R-:W2:Y:S04]  /*8c770*/  LDL.LU R25, [R1+0x8e4] ;  /* 0x0008e40001197983 */ /* 0x000ea80000300800 */
[----:B------:R-:W2:Y:S04]  /*8c780*/  LDL.LU R26, [R1+0x8e8] ;  /* 0x0008e800011a7983 */ /* 0x000ea80000300800 */
[----:B------:R-:W2:Y:S04]  /*8c790*/  LDL.LU R27, [R1+0x8ec] ;  /* 0x0008ec00011b7983 */ /* 0x000ea80000300800 */
[----:B------:R-:W2:Y:S04]  /*8c7a0*/  LDL.64 R28, [R1+0x100] ;  /* 0x00010000011c7983 */ /* 0x000ea80000100a00 */
[----:B------:R-:W2:Y:S01]  /*8c7b0*/  LDL.64 R48, [R1+0xf0] ;  /* 0x0000f00001307983 */ /* 0x000ea20000100a00 */
[C---:B----4-:R-:W-:Y:S01]  /*8c7c0*/  LOP3.LUT R22, R39.reuse, 0x7, RZ, 0xc0, !PT ;  /* 0x0000000727167812 */ /* 0x050fe200078ec0ff */
[----:B------:R-:W-:-:S02]  /*8c7d0*/  IMAD.SHL.U32 R23, R39, 0x40, RZ ;  /* 0x0000004027177824 */ /* 0x000fc400078e00ff */
[----:B------:R-:W-:Y:S02]  /*8c7e0*/  IMAD.SHL.U32 R39, R39, 0x2, RZ ;  /* 0x0000000227277824 */ /* 0x000fe400078e00ff */
[----:B------:R-:W-:-:S05]  /*8c7f0*/  IMAD R22, R22, 0x90, RZ ;  /* 0x0000009016167824 */ /* 0x000fca00078e02ff */
[----:B------:R-:W-:-:S04]  /*8c800*/  LOP3.LUT R61, R22, 0x10, R39, 0x78, !PT ;  /* 0x00000010163d7812 */ /* 0x000fc800078e7827 */
[----:B------:R-:W-:-:S04]  /*8c810*/  LOP3.LUT R61, R61, 0x400, R23, 0xf8, !PT ;  /* 0x000004003d3d7812 */ /* 0x000fc800078ef817 */
[----:B------:R-:W-:-:S05]  /*8c820*/  LOP3.LUT R61, R61, 0x20, RZ, 0x3c, !PT ;  /* 0x000000203d3d7812 */ /* 0x000fca00078e3cff */
[----:B------:R-:W0:Y:S04]  /*8c830*/  LDSM.16.MT88.4 R36, [R61+UR4+0x12000] ;  /* 0x012000043d24783b */ /* 0x000e280008004200 */
[----:B------:R-:W-:Y:S04]  /*8c840*/  STL [R1+0x5740], R22 ;  /* 0x0057401601007387 */ /* 0x000fe80000100800 */
[----:B------:R-:W-:Y:S04]  /*8c850*/  STL [R1+0x5744], R23 ;  /* 0x0057441701007387 */ /* 0x000fe80000100800 */
[----:B0-----:R-:W-:Y:S04]  /*8c860*/  STL.64 [R1+0x5750], R38 ;  /* 0x0057502601007387 */ /* 0x001fe80000100a00 */
[----:B------:R0:W-:Y:S04]  /*8c870*/  STL.64 [R1+0x5748], R36 ;  /* 0x0057482401007387 */ /* 0x0001e80000100a00 */
[----:B0-----:R-:W4:Y:S04]  /*8c880*/  LDL.64 R36, [R1+0x120] ;  /* 0x0001200001247983 */ /* 0x001f280000100a00 */
[----:B------:R-:W-:Y:S01]  /*8c890*/  STL [R1+0x5258], R61 ;  /* 0x0052583d01007387 */ /* 0x000fe20000100800 */
[----:B---3--:R-:W-:Y:S03]  /*8c8a0*/  HMMA.16816.F32 R40, R44, R42, R12 ;  /* 0x0000002a2c28723c */ /* 0x008fe6000000180c */
[----:B------:R-:W3:-:S15]  /*8c8b0*/  LDL.LU.64 R12, [R1+0x58c0] ;  /* 0x0058c000010c7983 */ /* 0x000ede0000300a00 */
[----:B------:R-:W-:-:S05]  /*8c8c0*/  NOP ;  /* 0x0000000000007918 */ /* 0x000fca0000000000 */
[----:B------:R-:W-:Y:S04]  /*8c8d0*/  STL.64 [R1+0x940], R40 ;  /* 0x0009402801007387 */ /* 0x000fe80000100a00 */
[----:B------:R0:W-:Y:S04]  /*8c8e0*/  STL.64 [R1+0x948], R42 ;  /* 0x0009482a01007387 */ /* 0x0001e80000100a00 */
[----:B0-----:R-:W4:Y:S04]  /*8c8f0*/  LDL.LU.64 R42, [R1+0x58b8] ;  /* 0x0058b800012a7983 */ /* 0x001f280000300a00 */
[----:B------:R-:W4:Y:S01]  /*8c900*/  LDL.LU.64 R40, [R1+0x58b0] ;  /* 0x0058b00001287983 */ /* 0x000f220000300a00 */
[----:B--2---:R-:W-:-:S15]  /*8c910*/  HMMA.16816.F32 R52, R44, R58, R52 ;  /* 0x0000003a2c34723c */ /* 0x004fde0000001834 */
[----:B------:R-:W-:-:S08]  /*8c920*/  NOP ;  /* 0x0000000000007918 */ /* 0x000fd00000000000 */
[----:B------:R0:W-:Y:S04]  /*8c930*/  STL.64 [R1+0x910], R52 ;  /* 0x0009103401007387 */ /* 0x0001e80000100a00 */
[----:B------:R1:W-:Y:S04]  /*8c940*/  STL [R1+0x91c], R55 ;  /* 0x00091c3701007387 */ /* 0x0003e80000100800 */
[----:B0-----:R-:W2:Y:S04]  /*8c950*/  LDL.LU R52, [R1+0x8c0] ;  /* 0x0008c00001347983 */ /* 0x001ea80000300800 */
[----:B------:R-:W2:Y:S04]  /*8c960*/  LDL.LU R53, [R1+0x8c4] ;  /* 0x0008c40001357983 */ /* 0x000ea80000300800 */
[----:B------:R-:W2:Y:S01]  /*8c970*/  LDL.64 R56, [R1+0xe0] ;  /* 0x0000e00001387983 */ /* 0x000ea20000100a00 */
[----:B------:R-:W-:-:S05]  /*8c980*/  IMAD.MOV.U32 R61, RZ, RZ, R54 ;  /* 0x000000ffff3d7224 */ /* 0x000fca00078e0036 */
[----:B------:R-:W-:Y:S01]  /*8c990*/  STL [R1+0x5270], R61 ;  /* 0x0052703d01007387 */ /* 0x000fe20000100800 */
[----:B------:R-:W-:Y:S02]  /*8c9a0*/  IMAD.MOV.U32 R44, RZ, RZ, R2 ;  /* 0x000000ffff2c7224 */ /* 0x000fe400078e0002 */
[----:B------:R-:W-:Y:S02]  /*8c9b0*/  IMAD.MOV.U32 R45, RZ, RZ, R0 ;  /* 0x000000ffff2d7224 */ /* 0x000fe400078e0000 */
[----:B------:R-:W-:Y:S02]  /*8c9c0*/  IMAD.MOV.U32 R54, RZ, RZ, R60 ;  /* 0x000000ffff367224 */ /* 0x000fe400078e003c */
[----:B-1----:R-:W-:Y:S01]  /*8c9d0*/  IMAD.MOV.U32 R55, RZ, RZ, R3 ;  /* 0x000000ffff377224 */ /* 0x002fe200078e0003 */
[----:B----4-:R-:W-:-:S15]  /*8c9e0*/  HMMA.16816.F32 R16, R40, R36, R16 ;  /* 0x000000242810723c */ /* 0x010fde0000001810 */
[----:B------:R-:W-:-:S08]  /*8c9f0*/  NOP ;  /* 0x0000000000007918 */ /* 0x000fd00000000000 */
[----:B------:R0:W-:Y:S04]  /*8ca00*/  STL.64 [R1+0x900], R16 ;  /* 0x0009001001007387 */ /* 0x0001e80000100a00 */
[----:B------:R-:W-:Y:S04]  /*8ca10*/  STL.64 [R1+0x908], R18 ;  /* 0x0009081201007387 */ /* 0x000fe80000100a00 */
[----:B0-----:R-:W4:Y:S01]  /*8ca20*/  LDL.LU.64 R16, [R1+0x58a8] ;  /* 0x0058a80001107983 */ /* 0x001f220000300a00 */
[----:B------:R-:W-:Y:S01]  /*8ca30*/  HMMA.16816.F32 R4, R40, R44, R4 ;  /* 0x0000002c2804723c */ /* 0x000fe20000001804 */
[----:B------:R-:W-:-:S02]  /*8ca40*/  IMAD.MOV.U32 R15, RZ, RZ, R36 ;  /* 0x000000ffff0f7224 */ /* 0x000fc400078e0024 */
[----:B------:R-:W-:-:S05]  /*8ca50*/  IMAD.MOV.U32 R14, RZ, RZ, R37 ;  /* 0x000000ffff0e7224 */ /* 0x000fca00078e0025 */
[----:B------:R-:W-:-:S15]  /*8ca60*/  STL.64 [R1+0x5760], R14 ;  /* 0x0057600e01007387 */ /* 0x000fde0000100a00 */
[----:B------:R-:W-:-:S01]  /*8ca70*/  NOP ;  /* 0x0000000000007918 */ /* 0x000fc20000000000 */
[----:B------:R-:W-:Y:S02]  /*8ca80*/  IMAD.MOV.U32 R60, RZ, RZ, R4 ;  /* 0x000000ffff3c7224 */ /* 0x000fe400078e0004 */
[----:B------:R-:W-:Y:S02]  /*8ca90*/  IMAD.MOV.U32 R3, RZ, RZ, R5 ;  /* 0x000000ffff037224 */ /* 0x000fe400078e0005 */
[----:B------:R-:W-:Y:S01]  /*8caa0*/  IMAD.MOV.U32 R2, RZ, RZ, R6 ;  /* 0x000000ffff027224 */ /* 0x000fe200078e0006 */
[----:B------:R-:W-:Y:S02]  /*8cab0*/  MOV R0, R7 ;  /* 0x0000000700007202 */ /* 0x000fe40000000f00 */
[C---:B------:R-:W-:Y:S01]  /*8cac0*/  HMMA.16816.F32 R4, R40.reuse, R28, R24 ;  /* 0x0000001c2804723c */ /* 0x040fe20000001818 */
[----:B---3--:R-:W-:Y:S04]  /*8cad0*/  STL.64 [R1+0x5758], R12 ;  /* 0x0057580c01007387 */ /* 0x008fe80000100a00 */
[----:B------:R-:W-:Y:S04]  /*8cae0*/  STL.64 [R1+0x5730], R44 ;  /* 0x0057302c01007387 */ /* 0x000fe80000100a00 */
[----:B------:R-:W-:Y:S04]  /*8caf0*/  STL [R1+0x54b4], R0 ;  /* 0x0054b40001007387 */ /* 0x000fe80000100800 */
[----:B------:R-:W-:Y:S04]  /*8cb00*/  STL [R1+0x54b0], R2 ;  /* 0x0054b00201007387 */ /* 0x000fe80000100800 */
[----:B------:R-:W-:Y:S04]  /*8cb10*/  STL [R1+0x5490], R3 ;  /* 0x0054900301007387 */ /* 0x000fe80000100800 */
[----:B------:R-:W-:Y:S04]  /*8cb20*/  STL [R1+0x5274], R60 ;  /* 0x0052743c01007387 */ /* 0x000fe80000100800 */
[----:B------:R-:W-:Y:S04]  /*8cb30*/  STL.64 [R1+0x8e0], R4 ;  /* 0x0008e00401007387 */ /* 0x000fe80000100a00 */
[----:B------:R0:W-:Y:S02]  /*8cb40*/  STL.64 [R1+0x8e8], R6 ;  /* 0x0008e80601007387 */ /* 0x0001e40000100a00 */
[----:B0-----:R-:W-:Y:S06]  /*8cb50*/  HMMA.16816.F32 R4, R40, R48, R32 ;  /* 0x000000302804723c */ /* 0x001fec0000001820 */
[----:B------:R-:W-:-:S02]  /*8cb60*/  IMAD.MOV.U32 R44, RZ, RZ, R48 ;  /* 0x000000ffff2c7224 */ /* 0x000fc400078e0030 */
[----:B------:R-:W-:Y:S02]  /*8cb70*/  IMAD.MOV.U32 R18, RZ, RZ, R28 ;  /* 0x000000ffff127224 */ /* 0x000fe400078e001c */
[----:B------:R-:W-:-:S13]  /*8cb80*/  IMAD.MOV.U32 R19, RZ, RZ, R49 ;  /* 0x000000ffff137224 */ /* 0x000fda00078e0031 */
[----:B------:R2:W-:Y:S01]  /*8cb90*/  STL.64 [R1+0x8d0], R4 ;  /* 0x0008d00401007387 */ /* 0x0005e20000100a00 */
[----:B------:R-:W-:Y:S02]  /*8cba0*/  IMAD.MOV.U32 R10, RZ, RZ, R6 ;  /* 0x000000ffff0a7224 */ /* 0x000fe400078e0006 */
[----:B------:R-:W-:Y:S02]  /*8cbb0*/  IMAD.MOV.U32 R11, RZ, RZ, R7 ;  /* 0x000000ffff0b7224 */ /* 0x000fe400078e0007 */
[----:B--2---:R-:W-:Y:S01]  /*8cbc0*/  HMMA.16816.F32 R4, R40, R56, R52 ;  /* 0x000000382804723c */ /* 0x004fe20000001834 */
[----:B------:R-:W-:Y:S04]  /*8cbd0*/  STL [R1+0x5898], R44 ;  /* 0x0058982c01007387 */ /* 0x000fe80000100800 */
[----:B------:R-:W-:Y:S04]  /*8cbe0*/  STL.64 [R1+0x57c0], R10 ;  /* 0x0057c00a01007387 */ /* 0x000fe80000100a00 */
[----:B------:R-:W-:Y:S01]  /*8cbf0*/  STL.64 [R1+0x57b8], R8 ;  /* 0x0057b80801007387 */ /* 0x000fe20000100a00 */
[----:B------:R-:W-:-:S02]  /*8cc00*/  IMAD.MOV.U32 R23, RZ, RZ, R56 ;  /* 0x000000ffff177224 */ /* 0x000fc400078e0038 */
[----:B------:R-:W-:Y:S01]  /*8cc10*/  IMAD.MOV.U32 R22, RZ, RZ, R57 ;  /* 0x000000ffff167224 */ /* 0x000fe200078e0039 */
[----:B------:R-:W-:Y:S04]  /*8cc20*/  STL.64 [R1+0x5770], R18 ;  /* 0x0057701201007387 */ /* 0x000fe80000100a00 */
[----:B----4-:R0:W-:Y:S06]  /*8cc30*/  STL.64 [R1+0x5768], R16 ;  /* 0x0057681001007387 */ /* 0x0101ec0000100a00 */
[----:B------:R-:W-:Y:S04]  /*8cc40*/  STL.64 [R1+0x8c0], R4 ;  /* 0x0008c00401007387 */ /* 0x000fe80000100a00 */
[----:B------:R-:W-:Y:S04]  /*8cc50*/  STL.64 [R1+0x8c8], R6 ;  /* 0x0008c80601007387 */ /* 0x000fe80000100a00 */
[----:B------:R-:W-:Y:S04]  /*8cc60*/  STL.64 [R1+0x57d0], R22 ;  /* 0x0057d01601007387 */ /* 0x000fe80000100a00 */
[----:B------:R-:W-:Y:S04]  /*8cc70*/  STL.64 [R1+0x57c8], R20 ;  /* 0x0057c81401007387 */ /* 0x000fe80000100a00 */
[----:B------:R-:W2:Y:S04]  /*8cc80*/  LDL.LU R12, [R1+0x7c0] ;  /* 0x0007c000010c7983 */ /* 0x000ea80000300800 */
        /* <DEDUP_REMOVED lines=11> */
[----:B------:R-:W3:Y:S04]  /*8cd40*/  LDL R56, [R1] ;  /* 0x0000000001387983 */ /* 0x000ee80000100800 */
[----:B------:R-:W3:Y:S01]  /*8cd50*/  LDL R57, [R1+0x4] ;  /* 0x0000040001397983 */ /* 0x000ee20000100800 */
[----:B------:R-:W-:-:S03]  /*8cd60*/  IMAD.MOV.U32 R3, RZ, RZ, R29 ;  /* 0x000000ffff037224 */ /* 0x000fc600078e001d */
[----:B---3--:R3:W-:Y:S04]  /*8cd70*/  STL.64 [R1+0x57f8], R56 ;  /* 0x0057f83801007387 */ /* 0x0087e80000100a00 */
[----:B------:R-:W4:Y:S04]  /*8cd80*/  LDL.LU R28, [R1+0x7f0] ;  /* 0x0007f000011c7983 */ /* 0x000f280000300800 */
[----:B------:R-:W4:Y:S04]  /*8cd90*/  LDL.LU R29, [R1+0x7f4] ;  /* 0x0007f400011d7983 */ /* 0x000f280000300800 */
[----:B------:R-:W2:Y:S04]  /*8cda0*/  LDL.LU R30, [R1+0x7f8] ;  /* 0x0007f800011e7983 */ /* 0x000ea80000300800 */
[----:B------:R-:W2:Y:S04]  /*8cdb0*/  LDL.LU R31, [R1+0x7fc] ;  /* 0x0007fc00011f7983 */ /* 0x000ea80000300800 */
[----:B--2---:R-:W-:Y:S04]  /*8cdc0*/  STL.64 [R1+0x5808], R30 ;  /* 0x0058081e01007387 */ /* 0x004fe80000100a00 */
[----:B----4-:R2:W-:Y:S04]  /*8cdd0*/  STL.64 [R1+0x5800], R28 ;  /* 0x0058001c01007387 */ /* 0x0105e80000100a00 */
[----:B------:R-:W4:Y:S04]  /*8cde0*/  LDL R24, [R1+0x20] ;  /* 0x0000200001187983 */ /* 0x000f280000100800 */
[----:B------:R-:W4:Y:S04]  /*8cdf0*/  LDL R25, [R1+0x24] ;  /* 0x0000240001197983 */ /* 0x000f280000100800 */
[----:B----4-:R4:W-:Y:S04]  /*8ce00*/  STL.64 [R1+0x5810], R24 ;  /* 0x0058101801007387 */ /* 0x0109e80000100a00 */
[----:B0-----:R-:W3:Y:S04]  /*8ce10*/  LDL R16, [R1+0x40] ;  /* 0x0000400001107983 */ /* 0x001ee80000100800 */
[----:B------:R-:W3:Y:S04]  /*8ce20*/  LDL R17, [R1+0x44] ;  /* 0x0000440001117983 */ /* 0x000ee80000100800 */
[----:B---3--:R0:W-:Y:S04]  /*8ce30*/  STL.64 [R1+0x5818], R16 ;  /* 0x0058181001007387 */ /* 0x0081e80000100a00 */
[----:B-1----:R-:W3:Y:S04]  /*8ce40*/  LDL.LU R12, [R1+0x820] ;  /* 0x00082000010c7983 */ /* 0x002ee80000300800 */
[----:B------:R-:W3:Y:S04]  /*8ce50*/  LDL.LU R13, [R1+0x824] ;  /* 0x00082400010d7983 */ /* 0x000ee80000300800 */
[----:B------:R-:W2:Y:S04]  /*8ce60*/  LDL.LU R14, [R1+0x828] ;  /* 0x00082800010e7983 */ /* 0x000ea80000300800 */
[----:B------:R-:W2:Y:S04]  /*8ce70*/  LDL.LU R15, [R1+0x82c] ;  /* 0x00082c00010f7983 */ /* 0x000ea80000300800 */
[----:B--2---:R-:W-:Y:S04]  /*8ce80*/  STL.64 [R1+0x5828], R14 ;  /* 0x0058280e01007387 */ /* 0x004fe80000100a00 */
[----:B---3--:R-:W-:Y:S04]  /*8ce90*/  STL.64 [R1+0x5820], R12 ;  /* 0x0058200c01007387 */ /* 0x008fe80000100a00 */
[----:B------:R-:W2:Y:S04]  /*8cea0*/  LDL R52, [R1+0x50] ;  /* 0x0000500001347983 */ /* 0x000ea80000100800 */
[----:B------:R-:W2:Y:S04]  /*8ceb0*/  LDL R53, [R1+0x54] ;  /* 0x0000540001357983 */ /* 0x000ea80000100800 */
[----:B--2---:R1:W-:Y:S04]  /*8cec0*/  STL.64 [R1+0x5830], R52 ;  /* 0x0058303401007387 */ /* 0x0043e80000100a00 */
[----:B------:R-:W2:Y:S04]  /*8ced0*/  LDL.LU R56, [R1+0x830] ;  /* 0x0008300001387983 */ /* 0x000ea80000300800 */
[----:B------:R-:W2:Y:S04]  /*8cee0*/  LDL.LU R57, [R1+0x834] ;  /* 0x0008340001397983 */ /* 0x000ea80000300800 */
[----:B------:R-:W3:Y:S04]  /*8cef0*/  LDL.LU R58, [R1+0x838] ;  /* 0x00083800013a7983 */ /* 0x000ee80000300800 */
[----:B------:R-:W3:Y:S04]  /*8cf00*/  LDL.LU R59, [R1+0x83c] ;  /* 0x00083c00013b7983 */ /* 0x000ee80000300800 */
[----:B---3--:R-:W-:Y:S04]  /*8cf10*/  STL.64 [R1+0x5840], R58 ;  /* 0x0058403a01007387 */ /* 0x008fe80000100a00 */
[----:B--2---:R-:W-:Y:S04]  /*8cf20*/  STL.64 [R1+0x5838], R56 ;  /* 0x0058383801007387 */ /* 0x004fe80000100a00 */
[----:B------:R-:W2:Y:S04]  /*8cf30*/  LDL R28, [R1+0x60] ;  /* 0x00006000011c7983 */ /* 0x000ea80000100800 */
[----:B------:R-:W2:Y:S04]  /*8cf40*/  LDL R29, [R1+0x64] ;  /* 0x00006400011d7983 */ /* 0x000ea80000100800 */
[----:B--2---:R-:W-:Y:S04]  /*8cf50*/  STL.64 [R1+0x5848], R28 ;  /* 0x0058481c01007387 */ /* 0x004fe80000100a00 */
[----:B----4-:R-:W2:Y:S04]  /*8cf60*/  LDL.LU R24, [R1+0x840] ;  /* 0x0008400001187983 */ /* 0x010ea80000300800 */
[----:B------:R-:W2:Y:S04]  /*8cf70*/  LDL.LU R25, [R1+0x844] ;  /* 0x0008440001197983 */ /* 0x000ea80000300800 */
[----:B------:R-:W3:Y:S04]  /*8cf80*/  LDL.LU R26, [R1+0x848] ;  /* 0x00084800011a7983 */ /* 0x000ee80000300800 */
[----:B------:R-:W3:Y:S04]  /*8cf90*/  LDL.LU R27, [R1+0x84c] ;  /* 0x00084c00011b7983 */ /* 0x000ee80000300800 */
[----:B---3--:R-:W-:Y:S04]  /*8cfa0*/  STL.64 [R1+0x5858], R26 ;  /* 0x0058581a01007387 */ /* 0x008fe80000100a00 */
[----:B--2---:R-:W-:Y:S04]  /*8cfb0*/  STL.64 [R1+0x5850], R24 ;  /* 0x0058501801007387 */ /* 0x004fe80000100a00 */
[----:B0-----:R-:W2:Y:S04]  /*8cfc0*/  LDL R16, [R1+0x70] ;  /* 0x0000700001107983 */ /* 0x001ea80000100800 */
[----:B------:R-:W2:Y:S04]  /*8cfd0*/  LDL R17, [R1+0x74] ;  /* 0x0000740001117983 */ /* 0x000ea80000100800 */
[----:B--2---:R0:W-:Y:S04]  /*8cfe0*/  STL.64 [R1+0x5860], R16 ;  /* 0x0058601001007387 */ /* 0x0041e80000100a00 */
[----:B-1----:R-:W2:Y:S04]  /*8cff0*/  LDL R52, [R1+0x80] ;  /* 0x0000800001347983 */ /* 0x002ea80000100800 */
[----:B------:R-:W2:Y:S04]  /*8d000*/  LDL R53, [R1+0x84] ;  /* 0x0000840001357983 */ /* 0x000ea80000100800 */
[----:B--2---:R-:W-:Y:S04]  /*8d010*/  STL.64 [R1+0x5868], R52 ;  /* 0x0058683401007387 */ /* 0x004fe80000100a00 */
[----:B------:R-:W2:Y:S04]  /*8d020*/  LDL R36, [R1+0x90] ;  /* 0x0000900001247983 */ /* 0x000ea80000100800 */
[----:B------:R-:W2:Y:S04]  /*8d030*/  LDL R37, [R1+0x94] ;  /* 0x0000940001257983 */ /* 0x000ea80000100800 */
[----:B--2---:R1:W-:Y:S04]  /*8d040*/  STL.64 [R1+0x5870], R36 ;  /* 0x0058702401007387 */ /* 0x0043e80000100a00 */
[----:B0-----:R-:W2:Y:S04]  /*8d050*/  LDL.LU R16, [R1+0x880] ;  /* 0x0008800001107983 */ /* 0x001ea80000300800 */
[----:B------:R-:W2:Y:S04]  /*8d060*/  LDL.LU R17, [R1+0x884] ;  /* 0x0008840001117983 */ /* 0x000ea80000300800 */
[----:B------:R-:W3:Y:S04]  /*8d070*/  LDL.LU R18, [R1+0x888] ;  /* 0x0008880001127983 */ /* 0x000ee80000300800 */
[----:B------:R-:W3:Y:S04]  /*8d080*/  LDL.LU R19, [R1+0x88c] ;  /* 0x00088c0001137983 */ /* 0x000ee80000300800 */
[----:B---3--:R-:W-:Y:S04]  /*8d090*/  STL.64 [R1+0x5880], R18 ;  /* 0x0058801201007387 */ /* 0x008fe80000100a00 */
[----:B--2---:R0:W-:Y:S04]  /*8d0a0*/  STL.64 [R1+0x5878], R16 ;  /* 0x0058781001007387 */ /* 0x0041e80000100a00 */
[----:B-1----:R-:W2:Y:S04]  /*8d0b0*/  LDL.LU R36, [R1+0x890] ;  /* 0x0008900001247983 */ /* 0x002ea80000300800 */
        /* <DEDUP_REMOVED lines=8> */
[----:B0-----:R-:W2:Y:S04]  /*8d140*/  LDL.LU R16, [R1+0x8b0] ;  /* 0x0008b00001107983 */ /* 0x001ea80000300800 */
[----:B------:R-:W2:Y:S04]  /*8d150*/  LDL.LU R17, [R1+0x8b4] ;  /* 0x0008b40001117983 */ /* 0x000ea80000300800 */
[----:B------:R-:W2:Y:S04]  /*8d160*/  LDL.LU R18, [R1+0x8b8] ;  /* 0x0008b80001127983 */ /* 0x000ea80000300800 */
[----:B------:R-:W2:Y:S04]  /*8d170*/  LDL.LU R19, [R1+0x8bc] ;  /* 0x0008bc0001137983 */ /* 0x000ea80000300800 */
[----:B------:R-:W2:Y:S04]  /*8d180*/  LDL.64 R44, [R1+0xd0] ;  /* 0x0000d000012c7983 */ /* 0x000ea80000100a00 */
[----:B------:R-:W3:Y:S04]  /*8d190*/  LDL.LU R36, [R1+0x8a0] ;  /* 0x0008a00001247983 */ /* 0x000ee80000300800 */
[----:B------:R-:W3:Y:S04]  /*8d1a0*/  LDL.LU R37, [R1+0x8a4] ;  /* 0x0008a40001257983 */ /* 0x000ee80000300800 */
[----:B------:R-:W3:Y:S04]  /*8d1b0*/  LDL.LU R38, [R1+0x8a8] ;  /* 0x0008a80001267983 */ /* 0x000ee80000300800 */
[----:B------:R-:W3:Y:S04]  /*8d1c0*/  LDL.LU R39, [R1+0x8ac] ;  /* 0x0008ac0001277983 */ /* 0x000ee80000300800 */
        /* <DEDUP_REMOVED lines=27> */
[----:B------:R-:W4:Y:S01]  /*8d380*/  LDL.LU R51, [R1+0x7ec] ;  /* 0x0007ec0001337983 */ /* 0x000f220000300800 */
[----:B--2---:R-:W-:-:S15]  /*8d390*/  HMMA.16816.F32 R16, R40, R44, R16 ;  /* 0x0000002c2810723c */ /* 0x004fde0000001810 */
[----:B------:R-:W-:-:S08]  /*8d3a0*/  NOP ;  /* 0x0000000000007918 */ /* 0x000fd00000000000 */
[----:B------:R0:W-:Y:S04]  /*8d3b0*/  STL.64 [R1+0x8b0], R16 ;  /* 0x0008b01001007387 */ /* 0x0001e80000100a00 */
[----:B------:R3:W-:Y:S04]  /*8d3c0*/  STL.64 [R1+0x8b8], R18 ;  /* 0x0008b81201007387 */ /* 0x0007e80000100a00 */
[----:B0-----:R-:W3:Y:S01]  /*8d3d0*/  LDL.LU.64 R16, [R1+0x58a0] ;  /* 0x0058a00001107983 */ /* 0x001ee20000300a00 */
[----:B------:R-:W-:-:S03]  /*8d3e0*/  IMAD.MOV.U32 R60, RZ, RZ, R44 ;  /* 0x000000ffff3c7224 */ /* 0x000fc600078e002c */
[----:B------:R-:W2:Y:S01]  /*8d3f0*/  LDL.LU R44, [R1+0x5898] ;  /* 0x00589800012c7983 */ /* 0x000ea20000300800 */
[----:B---3--:R-:W-:Y:S03]  /*8d400*/  HMMA.16816.F32 R16, R40, R16, R36 ;  /* 0x000000102810723c */ /* 0x008fe60000001824 */
[----:B------:R-:W3:Y:S04]  /*8d410*/  LDL.LU.64 R38, [R1+0x5890] ;  /* 0x0058900001267983 */ /* 0x000ee80000300a00 */
[----:B------:R-:W3:-:S15]  /*8d420*/  LDL.LU.64 R36, [R1+0x5888] ;  /* 0x0058880001247983 */ /* 0x000ede0000300a00 */
[----:B------:R-:W-:-:S01]  /*8d430*/  NOP ;  /* 0x0000000000007918 */ /* 0x000fc20000000000 */
[----:B------:R-:W-:Y:S04]  /*8d440*/  STL.64 [R1+0x8a0], R16 ;  /* 0x0008a01001007387 */ /* 0x000fe80000100a00 */
[----:B------:R0:W-:Y:S04]  /*8d450*/  STL.64 [R1+0x8a8], R18 ;  /* 0x0008a81201007387 */ /* 0x0001e80000100a00 */
[----:B0-----:R-:W2:Y:S04]  /*8d460*/  LDL.LU.64 R18, [R1+0x5880] ;  /* 0x0058800001127983 */ /* 0x001ea80000300a00 */
[----:B------:R-:W2:Y:S01]  /*8d470*/  LDL.LU.64 R16, [R1+0x5878] ;  /* 0x0058780001107983 */ /* 0x000ea20000300a00 */
[----:B----4-:R-:W-:-:S02]  /*8d480*/  IMAD.MOV.U32 R47, RZ, RZ, R52 ;  /* 0x000000ffff2f7224 */ /* 0x010fc400078e0034 */
[----:B------:R-:W-:Y:S01]  /*8d490*/  IMAD.MOV.U32 R46, RZ, RZ, R53 ;  /* 0x000000ffff2e7224 */ /* 0x000fe200078e0035 */
[----:B---3--:R-:W-:-:S15]  /*8d4a0*/  HMMA.16816.F32 R36, R40, R52, R36 ;  /* 0x000000342824723c */ /* 0x008fde0000001824 */
[----:B------:R-:W-:-:S08]  /*8d4b0*/  NOP ;  /* 0x0000000000007918 */ /* 0x000fd00000000000 */
[----:B------:R0:W-:Y:S04]  /*8d4c0*/  STL.64 [R1+0x890], R36 ;  /* 0x0008902401007387 */ /* 0x0001e80000100a00 */
[----:B------:R-:W-:Y:S04]  /*8d4d0*/  STL.64 [R1+0x898], R38 ;  /* 0x0008982601007387 */ /* 0x000fe80000100a00 */
[----:B0-----:R-:W3:Y:S04]  /*8d4e0*/  LDL.LU.64 R36, [R1+0x5870] ;  /* 0x0058700001247983 */ /* 0x001ee80000300a00 */
[----:B------:R-:W4:Y:S01]  /*8d4f0*/  LDL.LU.64 R52, [R1+0x5868] ;  /* 0x0058680001347983 */ /* 0x000f220000300a00 */
[----:B--2---:R-:W-:Y:S06]  /*8d500*/  HMMA.16816.F32 R16, R40, R24, R16 ;  /* 0x000000182810723c */ /* 0x004fec0000001810 */
[----:B------:R-:W-:-:S02]  /*8d510*/  IMAD.MOV.U32 R2, RZ, RZ, R24 ;  /* 0x000000ffff027224 */ /* 0x000fc400078e0018 */
[----:B------:R-:W-:-:S15]  /*8d520*/  IMAD.MOV.U32 R0, RZ, RZ, R25 ;  /* 0x000000ffff007224 */ /* 0x000fde00078e0019 */
[----:B------:R0:W-:Y:S04]  /*8d530*/  STL.64 [R1+0x880], R16 ;  /* 0x0008801001007387 */ /* 0x0001e80000100a00 */
[----:B------:R-:W-:Y:S04]  /*8d540*/  STL.64 [R1+0x888], R18 ;  /* 0x0008881201007387 */ /* 0x000fe80000100a00 */
[----:B0-----:R-:W2:Y:S04]  /*8d550*/  LDL.LU.64 R16, [R1+0x5860] ;  /* 0x0058600001107983 */ /* 0x001ea80000300a00 */
[----:B------:R-:W2:Y:S04]  /*8d560*/  LDL.LU.64 R26, [R1+0x5858] ;  /* 0x00585800011a7983 */ /* 0x000ea80000300a00 */
[----:B------:R-:W2:Y:S01]  /*8d570*/  LDL.LU.64 R24, [R1+0x5850] ;  /* 0x0058500001187983 */ /* 0x000ea20000300a00 */
[C---:B---3--:R-:W-:Y:S03]  /*8d580*/  HMMA.16816.F32 R36, R40.reuse, R36, R28 ;  /* 0x000000242824723c */ /* 0x048fe6000000181c */
[----:B------:R-:W3:Y:S03]  /*8d590*/  LDL.LU.64 R28, [R1+0x5848] ;  /* 0x00584800011c7983 */ /* 0x000ee60000300a00 */
[----:B----4-:R-:W-:-:S15]  /*8d5a0*/  HMMA.16816.F32 R52, R40, R52, R56 ;  /* 0x000000342834723c */ /* 0x010fde0000001838 */
[----:B------:R-:W-:-:S02]  /*8d5b0*/  NOP ;  /* 0x0000000000007918 */ /* 0x000fc40000000000 */
[----:B------:R0:W-:Y:S04]  /*8d5c0*/  STL.64 [R1+0x870], R36 ;  /* 0x0008702401007387 */ /* 0x0001e80000100a00 */
[----:B------:R1:W-:Y:S04]  /*8d5d0*/  STL.64 [R1+0x878], R38 ;  /* 0x0008782601007387 */ /* 0x0003e80000100a00 */
[----:B0-----:R-:W4:Y:S04]  /*8d5e0*/  LDL.LU R36, [R1+0x7b0] ;  /* 0x0007b00001247983 */ /* 0x001f280000300800 */
[----:B------:R-:W4:Y:S04]  /*8d5f0*/  LDL.LU R37, [R1+0x7b4] ;  /* 0x0007b40001257983 */ /* 0x000f280000300800 */
[----:B-1----:R-:W4:Y:S04]  /*8d600*/  LDL.LU R38, [R1+0x7b8] ;  /* 0x0007b80001267983 */ /* 0x002f280000300800 */
[----:B------:R-:W4:Y:S04]  /*8d610*/  LDL.LU R39, [R1+0x7bc] ;  /* 0x0007bc0001277983 */ /* 0x000f280000300800 */
[----:B------:R-:W4:Y:S04]  /*8d620*/  LDL.LU.64 R58, [R1+0x5840] ;  /* 0x00584000013a7983 */ /* 0x000f280000300a00 */
[----:B------:R-:W4:Y:S04]  /*8d630*/  LDL.LU.64 R56, [R1+0x5838] ;  /* 0x0058380001387983 */ /* 0x000f280000300a00 */
[----:B------:R0:W-:Y:S04]  /*8d640*/  STL.64 [R1+0x860], R52 ;  /* 0x0008603401007387 */ /* 0x0001e80000100a00 */
[----:B------:R-:W-:Y:S04]  /*8d650*/  STL.64 [R1+0x868], R54 ;  /* 0x0008683601007387 */ /* 0x000fe80000100a00 */
[----:B0-----:R-:W4:Y:S01]  /*8d660*/  LDL.LU.64 R52, [R1+0x5830] ;  /* 0x0058300001347983 */ /* 0x001f220000300a00 */
[----:B--2---:R-:W-:Y:S03]  /*8d670*/  HMMA.16816.F32 R16, R40, R16, R12 ;  /* 0x000000102810723c */ /* 0x004fe6000000180c */
[----:B------:R-:W2:Y:S04]  /*8d680*/  LDL.LU.64 R14, [R1+0x5828] ;  /* 0x00582800010e7983 */ /* 0x000ea80000300a00 */
[----:B------:R-:W2:-:S15]  /*8d690*/  LDL.LU.64 R12, [R1+0x5820] ;  /* 0x00582000010c7983 */ /* 0x000e9e0000300a00 */
[----:B------:R-:W-:-:S01]  /*8d6a0*/  NOP ;  /* 0x0000000000007918 */ /* 0x000fc20000000000 */
[----:B------:R0:W-:Y:S04]  /*8d6b0*/  STL.64 [R1+0x850], R16 ;  /* 0x0008501001007387 */ /* 0x0001e80000100a00 */
[----:B------:R-:W-:Y:S04]  /*8d6c0*/  STL.64 [R1+0x858], R18 ;  /* 0x0008581201007387 */ /* 0x000fe80000100a00 */
[----:B0-----:R-:W2:Y:S01]  /*8d6d0*/  LDL.LU.64 R16, [R1+0x5818] ;  /* 0x0058180001107983 */ /* 0x001ea20000300a00 */
[----:B---3--:R-:W-:Y:S03]  /*8d6e0*/  HMMA.16816.F32 R28, R40, R28, R24 ;  /* 0x0000001c281c723c */ /* 0x008fe60000001818 */
[----:B------:R-:W3:-:S15]  /*8d6f0*/  LDL.LU.64 R24, [R1+0x5810] ;  /* 0x0058100001187983 */ /* 0x000ede0000300a00 */
[----:B------:R-:W-:-:S05]  /*8d700*/  NOP ;  /* 0x0000000000007918 */ /* 0x000fca0000000000 */
[----:B------:R-:W-:Y:S04]  /*8d710*/  STL.64 [R1+0x840], R28 ;  /* 0x0008401c01007387 */ /* 0x000fe80000100a00 */
[----:B------:R0:W-:Y:S04]  /*8d720*/  STL.64 [R1+0x848], R30 ;  /* 0x0008481e01007387 */ /* 0x0001e80000100a00 */
[----:B0-----:R-:W3:Y:S04]  /*8d730*/  LDL.LU.64 R30, [R1+0x5808] ;  /* 0x00580800011e7983 */ /* 0x001ee80000300a00 */
[----:B------:R-:W3:Y:S01]  /*8d740*/  LDL.LU.64 R28, [R1+0x5800] ;  /* 0x00580000011c7983 */ /* 0x000ee20000300a00 */
[C---:B----4-:R-:W-:Y:S03]  /*8d750*/  HMMA.16816.F32 R52, R40.reuse, R52, R56 ;  /* 0x000000342834723c */ /* 0x050fe60000001838 */
[----:B------:R-:W4:Y:S03]  /*8d760*/  LDL.LU.64 R56, [R1+0x57f8] ;  /* 0x0057f80001387983 */ /* 0x000f260000300a00 */
[C---:B------:R-:W-:Y:S06]  /*8d770*/  HMMA.16816.F32 R20, R40.reuse, R8, R20 ;  /* 0x000000082814723c */ /* 0x040fec0000001814 */
[----:B------:R-:W-:Y:S01]  /*8d780*/  IMAD.MOV.U32 R61, RZ, RZ, R9 ;  /* 0x000000ffff3d7224 */ /* 0x000fe200078e0009 */
[C---:B--2---:R-:W-:Y:S10]  /*8d790*/  HMMA.16816.F32 R16, R40.reuse, R16, R12 ;  /* 0x000000102810723c */ /* 0x044ff4000000180c */
[----:B------:R-:W-:Y:S04]  /*8d7a0*/  STL.64 [R1+0x830], R52 ;  /* 0x0008303401007387 */ /* 0x000fe80000100a00 */
[----:B------:R0:W-:Y:S04]  /*8d7b0*/  STL.64 [R1+0x838], R54 ;  /* 0x0008383601007387 */ /* 0x0001e80000100a00 */
[----:B0-----:R-:W2:Y:S04]  /*8d7c0*/  LDL.LU.64 R54, [R1+0x57f0] ;  /* 0x0057f00001367983 */ /* 0x001ea80000300a00 */
[----:B------:R-:W2:Y:S04]  /*8d7d0*/  LDL.LU.64 R52, [R1+0x57e8] ;  /* 0x0057e80001347983 */ /* 0x000ea80000300a00 */
[----:B------:R-:W2:Y:S04]  /*8d7e0*/  LDL.LU.64 R14, [R1+0x57e0] ;  /* 0x0057e000010e7983 */ /* 0x000ea80000300a00 */
[----:B------:R-:W2:Y:S04]  /*8d7f0*/  LDL.LU.64 R12, [R1+0x57d8] ;  /* 0x0057d800010c7983 */ /* 0x000ea80000300a00 */
        /* <DEDUP_REMOVED lines=8> */
[----:B0-----:R-:W2:Y:S04]  /*8d880*/  LDL.LU.64 R22, [R1+0x57d0] ;  /* 0x0057d00001167983 */ /* 0x001ea80000300a00 */
[----:B------:R-:W2:Y:S04]  /*8d890*/  LDL.LU.64 R20, [R1+0x57c8] ;  /* 0x0057c80001147983 */ /* 0x000ea80000300a00 */
[----:B------:R-:W2:Y:S04]  /*8d8a0*/  LDL.LU.64 R10, [R1+0x57c0] ;  /* 0x0057c000010a7983 */ /* 0x000ea80000300a00 */
[----:B------:R-:W2:Y:S04]  /*8d8b0*/  LDL.LU.64 R8, [R1+0x57b8] ;  /* 0x0057b80001087983 */ /* 0x000ea80000300a00 */
[----:B------:R0:W-:Y:S02]  /*8d8c0*/  STL [R1+0x56f8], R61 ;  /* 0x0056f83d01007387 */ /* 0x0001e40000100800 */
[----:B0-----:R-:W-:Y:S01]  /*8d8d0*/  IMAD.MOV.U32 R61, RZ, RZ, R33 ;  /* 0x000000ffff3d7224 */ /* 0x001fe200078e0021 */
[C---:B---3--:R-:W-:Y:S01]  /*8d8e0*/  HMMA.16816.F32 R24, R40.reuse, R24, R4 ;  /* 0x000000182818723c */ /* 0x048fe20000001804 */
[----:B------:R-:W3:Y:S05]  /*8d8f0*/  LDL.LU.64 R4, [R1+0x57b0] ;  /* 0x0057b00001047983 */ /* 0x000eea0000300a00 */
[----:B------:R-:W-:-:S15]  /*8d900*/  HMMA.16816.F32 R28, R40, R32, R28 ;  /* 0x00000020281c723c */ /* 0x000fde000000181c */
[----:B------:R-:W-:-:S02]  /*8d910*/  NOP ;  /* 0x0000000000007918 */ /* 0x000fc40000000000 */
[----:B------:R0:W-:Y:S01]  /*8d920*/  STL.64 [R1+0x800], R24 ;  /* 0x0008001801007387 */ /* 0x0001e20000100a00 */
[C---:B----4-:R-:W-:Y:S03]  /*8d930*/  HMMA.16816.F32 R56, R40.reuse, R56, R48 ;  /* 0x000000382838723c */ /* 0x050fe60000001830 */
[----:B------:R-:W-:Y:S04]  /*8d940*/  STL.64 [R1+0x808], R26 ;  /* 0x0008081a01007387 */ /* 0x000fe80000100a00 */
[----:B0-----:R-:W4:Y:S04]  /*8d950*/  LDL.LU.64 R24, [R1+0x57a8] ;  /* 0x0057a80001187983 */ /* 0x001f280000300a00 */
[----:B------:R0:W-:Y:S04]  /*8d960*/  STL.64 [R1+0x7f0], R28 ;  /* 0x0007f01c01007387 */ /* 0x0001e80000100a00 */
[----:B------:R-:W-:Y:S04]  /*8d970*/  STL.64 [R1+0x7f8], R30 ;  /* 0x0007f81e01007387 */ /* 0x000fe80000100a00 */
[----:B0-----:R-:W3:Y:S04]  /*8d980*/  LDL.LU.64 R28, [R1+0x57a0] ;  /* 0x0057a000011c7983 */ /* 0x001ee80000300a00 */
[----:B------:R-:W4:Y:S04]  /*8d990*/  LDL.LU.64 R32, [R1+0x5798] ;  /* 0x0057980001207983 */ /* 0x000f280000300a00 */
[----:B------:R-:W3:Y:S04]  /*8d9a0*/  LDL.LU.64 R48, [R1+0x5790] ;  /* 0x0057900001307983 */ /* 0x000ee80000300a00 */
[----:B------:R0:W-:Y:S04]  /*8d9b0*/  STL.64 [R1+0x7e0], R56 ;  /* 0x0007e03801007387 */ /* 0x0001e80000100a00 */
[----:B------:R-:W-:Y:S04]  /*8d9c0*/  STL.64 [R1+0x7e8], R58 ;  /* 0x0007e83a01007387 */ /* 0x000fe80000100a00 */
[----:B0-----:R-:W2:Y:S02]  /*8d9d0*/  LDL.LU.64 R56, [R1+0x5788] ;  /* 0x0057880001387983 */ /* 0x001ea40000300a00 */
        /* <DEDUP_REMOVED lines=8> */
[----:B------:R0:W-:Y:S01]  /*8da60*/  STL.64 [R1+0x7c0], R12 ;  /* 0x0007c00c01007387 */ /* 0x0001e20000100a00 */
[----:B------:R-:W-:Y:S02]  /*8da70*/  IMAD.MOV.U32 R6, RZ, RZ, R14 ;  /* 0x000000ffff067224 */ /* 0x000fe400078e000e */
[----:B------:R-:W-:Y:S01]  /*8da80*/  IMAD.MOV.U32 R7, RZ, RZ, R15 ;  /* 0x000000ffff077224 */ /* 0x000fe200078e000f */
[----:B0-----:R-:W4:Y:S04]  /*8da90*/  LDL.LU R12, [R1+0x790] ;  /* 0x00079000010c7983 */ /* 0x001f280000300800 */
[----:B------:R-:W4:Y:S04]  /*8daa0*/  LDL.LU R13, [R1+0x794] ;  /* 0x00079400010d7983 */ /* 0x000f280000300800 */
[----:B------:R-:W4:Y:S04]  /*8dab0*/  LDL.LU R14, [R1+0x798] ;  /* 0x00079800010e7983 */ /* 0x000f280000300800 */
[----:B------:R-:W4:Y:S01]  /*8dac0*/  LDL.LU R15, [R1+0x79c] ;  /* 0x00079c00010f7983 */ /* 0x000f220000300800 */
[C---:B---3--:R-:W-:Y:S06]  /*8dad0*/  HMMA.16816.F32 R36, R40.reuse, R48, R36 ;  /* 0x000000302824723c */ /* 0x048fec0000001824 */
[----:B------:R-:W-:Y:S01]  /*8dae0*/  HMMA.16816.F32 R16, R40, R32, R16 ;  /* 0x000000202810723c */ /* 0x000fe20000001810 */
[----:B--2---:R-:W-:Y:S04]  /*8daf0*/  STL.64 [R1+0x5630], R54 ;  /* 0x0056303601007387 */ /* 0x004fe80000100a00 */
[----:B------:R0:W-:Y:S04]  /*8db00*/  STL.64 [R1+0x5628], R52 ;  /* 0x0056283401007387 */ /* 0x0001e80000100a00 */
[----:B0-----:R-:W2:Y:S04]  /*8db10*/  LDL.LU R52, [R1+0x730] ;  /* 0x0007300001347983 */ /* 0x001ea80000300800 */
[----:B------:R-:W2:Y:S04]  /*8db20*/  LDL.LU R53, [R1+0x734] ;  /* 0x0007340001357983 */ /* 0x000ea80000300800 */
[----:B------:R-:W2:Y:S04]  /*8db30*/  LDL.LU R54, [R1+0x738] ;  /* 0x0007380001367983 */ /* 0x000ea80000300800 */
[----:B------:R-:W2:Y:S01]  /*8db40*/  LDL.LU R55, [R1+0x73c] ;  /* 0x00073c0001377983 */ /* 0x000ea20000300800 */
[----:B------:R-:W-:Y:S01]  /*8db50*/  MOV R35, R36 ;  /* 0x0000002400237202 */ /* 0x000fe20000000f00 */
[----:B------:R-:W-:-:S02]  /*8db60*/  IMAD.MOV.U32 R27, RZ, RZ, R37 ;  /* 0x000000ffff1b7224 */ /* 0x000fc400078e0025 */
[----:B------:R-:W3:Y:S01]  /*8db70*/  LDL.LU R36, [R1+0x780] ;  /* 0x0007800001247983 */ /* 0x000ee20000300800 */
[----:B------:R-:W-:-:S03]  /*8db80*/  IMAD.MOV.U32 R30, RZ, RZ, R38 ;  /* 0x000000ffff1e7224 */ /* 0x000fc600078e0026 */
[----:B------:R-:W3:Y:S01]  /*8db90*/  LDL.LU R37, [R1+0x784] ;  /* 0x0007840001257983 */ /* 0x000ee20000300800 */
[----:B------:R-:W-:Y:S02]  /*8dba0*/  IMAD.MOV.U32 R50, RZ, RZ, R18 ;  /* 0x000000ffff327224 */ /* 0x000fe400078e0012 */
[----:B------:R-:W-:Y:S02]  /*8dbb0*/  IMAD.MOV.U32 R51, RZ, RZ, R19 ;  /* 0x000000ffff337224 */ /* 0x000fe400078e0013 */
[----:B------:R-:W-:Y:S01]  /*8dbc0*/  IMAD.MOV.U32 R31, RZ, RZ, R39 ;  /* 0x000000ffff1f7224 */ /* 0x000fe200078e0027 */
[----:B------:R-:W3:Y:S04]  /*8dbd0*/  LDL.LU R38, [R1+0x788] ;  /* 0x0007880001267983 */ /* 0x000ee80000300800 */
[----:B------:R-:W3:Y:S01]  /*8dbe0*/  LDL.LU R39, [R1+0x78c] ;  /* 0x00078c0001277983 */ /* 0x000ee20000300800 */
[----:B------:R-:W-:-:S02]  /*8dbf0*/  IMAD.MOV.U32 R26, RZ, RZ, R16 ;  /* 0x000000ffff1a7224 */ /* 0x000fc400078e0010 */
[----:B------:R-:W-:Y:S01]  /*8dc00*/  IMAD.MOV.U32 R34, RZ, RZ, R17 ;  /* 0x000000ffff227224 */ /* 0x000fe200078e0011 */
[----:B------:R-:W2:Y:S04]  /*8dc10*/  LDL.LU.64 R18, [R1+0x5770] ;  /* 0x0057700001127983 */ /* 0x000ea80000300a00 */
[----:B------:R-:W2:Y:S04]  /*8dc20*/  LDL.LU.64 R16, [R1+0x5768] ;  /* 0x0057680001107983 */ /* 0x000ea80000300a00 */
        /* <DEDUP_REMOVED lines=14> */
[----:B------:R-:W-:Y:S01]  /*8dd10*/  STL [R1+0x790], R12 ;  /* 0x0007900c01007387 */ /* 0x000fe20000100800 */
[----:B------:R-:W-:Y:S02]  /*8dd20*/  IMAD.MOV.U32 R58, RZ, RZ, R13 ;  /* 0x000000ffff3a7224 */ /* 0x000fe400078e000d */
[----:B------:R-:W-:Y:S01]  /*8dd30*/  IMAD.MOV.U32 R59, RZ, RZ, R14 ;  /* 0x000000ffff3b7224 */ /* 0x000fe200078e000e */
[----:B------:R0:W-:Y:S04]  /*8dd40*/  STL [R1+0x79c], R15 ;  /* 0x00079c0f01007387 */ /* 0x0001e80000100800 */
[----:B0-----:R-:W4:Y:S04]  /*8dd50*/  LDL.LU.64 R14, [R1+0x5760] ;  /* 0x00576000010e7983 */ /* 0x001f280000300a00 */
        /* <DEDUP_REMOVED lines=18> */
[----:B------:R-:W3:Y:S04]  /*8de80*/  LDL.LU.64 R36, [R1+0x5748] ;  /* 0x0057480001247983 */ /* 0x000ee80000300a00 */
[----:B------:R-:W-:Y:S04]  /*8de90*/  STL.64 [R1+0x5650], R26 ;  /* 0x0056501a01007387 */ /* 0x000fe80000100a00 */
[----:B------:R2:W-:Y:S04]  /*8dea0*/  STL.64 [R1+0x5648], R24 ;  /* 0x0056481801007387 */ /* 0x0005e80000100a00 */
[----:B------:R-:W-:Y:S01]  /*8deb0*/  STL.64 [R1+0x5700], R20 ;  /* 0x0057001401007387 */ /* 0x000fe20000100a00 */
[C---:B----4-:R-:W-:Y:S06]  /*8dec0*/  HMMA.16816.F32 R28, R40.reuse, R20, R28 ;  /* 0x00000014281c723c */ /* 0x050fec000000181c */
[----:B--2---:R-:W-:-:S15]  /*8ded0*/  HMMA.16816.F32 R24, R40, R16, R56 ;  /* 0x000000102818723c */ /* 0x004fde0000001838 */
[----:B------:R-:W-:-:S02]  /*8dee0*/  NOP ;  /* 0x0000000000007918 */ /* 0x000fc40000000000 */
[----:B------:R-:W-:Y:S04]  /*8def0*/  STL.64 [R1+0x770], R28 ;  /* 0x0007701c01007387 */ /* 0x000fe80000100a00 */
[----:B------:R0:W-:Y:S02]  /*8df00*/  STL.64 [R1+0x778], R30 ;  /* 0x0007781e01007387 */ /* 0x0001e40000100a00 */
[C---:B0-----:R-:W-:Y:S02]  /*8df10*/  HMMA.16816.F32 R28, R40.reuse, R12, R32 ;  /* 0x0000000c281c723c */ /* 0x041fe40000001820 */
[----:B------:R-:W-:Y:S04]  /*8df20*/  STL.64 [R1+0x5708], R16 ;  /* 0x0057081001007387 */ /* 0x000fe80000100a00 */
[----:B------:R-:W-:Y:S04]  /*8df30*/  STL.64 [R1+0x760], R24 ;  /* 0x0007601801007387 */ /* 0x000fe80000100a00 */
[----:B------:R0:W-:Y:S04]  /*8df40*/  STL.64 [R1+0x768], R26 ;  /* 0x0007681a01007387 */ /* 0x0001e80000100a00 */
[----:B------:R-:W-:Y:S01]  /*8df50*/  STL.64 [R1+0x5720], R12 ;  /* 0x0057200c01007387 */ /* 0x000fe20000100a00 */
[C---:B0-----:R-:W-:Y:S08]  /*8df60*/  HMMA.16816.F32 R24, R40.reuse, R8, R48 ;  /* 0x000000082818723c */ /* 0x041ff00000001830 */
[----:B------:R-:W-:Y:S04]  /*8df70*/  STL.64 [R1+0x750], R28 ;  /* 0x0007501c01007387 */ /* 0x000fe80000100a00 */
[----:B------:R-:W-:Y:S04]  /*8df80*/  STL.64 [R1+0x758], R30 ;  /* 0x0007581e01007387 */ /* 0x000fe80000100a00 */
[----:B------:R-:W-:Y:S04]  /*8df90*/  STL.64 [R1+0x5660], R10 ;  /* 0x0056600a01007387 */ /* 0x000fe80000100a00 */
[----:B------:R0:W-:Y:S02]  /*8dfa0*/  STL.64 [R1+0x5658], R8 ;  /* 0x0056580801007387 */ /* 0x0001e40000100a00 */
[----:B0-----:R-:W-:Y:S02]  /*8dfb0*/  HMMA.16816.F32 R8, R40, R4, R52 ;  /* 0x000000042808723c */ /* 0x001fe40000001834 */
[----:B------:R0:W-:Y:S04]  /*8dfc0*/  STL.64 [R1+0x740], R24 ;  /* 0x0007401801007387 */ /* 0x0001e80000100a00 */
[----:B------:R1:W-:Y:S04]  /*8dfd0*/  STL.64 [R1+0x748], R26 ;  /* 0x0007481a01007387 */ /* 0x0003e80000100a00 */
[----:B0-----:R-:W2:-:S13]  /*8dfe0*/  LDL.LU R24, [R1+0x6d0] ;  /* 0x0006d00001187983 */ /* 0x001e9a0000300800 */
[----:B------:R0:W-:Y:S04]  /*8dff0*/  STL.64 [R1+0x730], R8 ;  /* 0x0007300801007387 */ /* 0x0001e80000100a00 */
[----:B------:R-:W-:Y:S04]  /*8e000*/  STL.64 [R1+0x738], R10 ;  /* 0x0007380a01007387 */ /* 0x000fe80000100a00 */
[----:B------:R-:W2:Y:S04]  /*8e010*/  LDL.LU R25, [R1+0x6d4] ;  /* 0x0006d40001197983 */ /* 0x000ea80000300800 */
[----:B-1----:R-:W4:Y:S04]  /*8e020*/  LDL.LU R26, [R1+0x6d8] ;  /* 0x0006d800011a7983 */ /* 0x002f280000300800 */
[----:B------:R-:W4:Y:S01]  /*8e030*/  LDL.LU R27, [R1+0x6dc] ;  /* 0x0006dc00011b7983 */ /* 0x000f220000300800 */
[----:B0-----:R-:W-:-:S02]  /*8e040*/  IMAD.MOV.U32 R8, RZ, RZ, R60 ;  /* 0x000000ffff087224 */ /* 0x001fc400078e003c */
[----:B------:R-:W-:Y:S01]  /*8e050*/  IMAD.MOV.U32 R9, RZ, RZ, R45 ;  /* 0x000000ffff097224 */ /* 0x000fe200078e002d */
[----:B----4-:R-:W-:Y:S04]  /*8e060*/  STL.64 [R1+0x5718], R26 ;  /* 0x0057181a01007387 */ /* 0x010fe80000100a00 */
[----:B--2---:R0:W-:Y:S04]  /*8e070*/  STL.64 [R1+0x5710], R24 ;  /* 0x0057101801007387 */ /* 0x0041e80000100a00 */
[----:B------:R-:W2:Y:S04]  /*8e080*/  LDL R52, [R1+0x170] ;  /* 0x0001700001347983 */ /* 0x000ea80000100800 */
[----:B------:R-:W2:Y:S04]  /*8e090*/  LDL R53, [R1+0x174] ;  /* 0x0001740001357983 */ /* 0x000ea80000100800 */
        /* <DEDUP_REMOVED lines=8> */
[----:B------:R-:W4:Y:S04]  /*8e120*/  LDL.64 R32, [R1+0x180] ;  /* 0x0001800001207983 */ /* 0x000f280000100a00 */
[----:B------:R-:W-:Y:S04]  /*8e130*/  STL.64 [R1+0x5728], R8 ;  /* 0x0057280801007387 */ /* 0x000fe80000100a00 */
[----:B------:R-:W3:Y:S01]  /*8e140*/  LDL.LU.64 R28, [R1+0xc0] ;  /* 0x0000c000011c7983 */ /* 0x000ee20000300a00 */
[----:B0-----:R-:W-:-:S02]  /*8e150*/  IMAD.MOV.U32 R25, RZ, RZ, R3 ;  /* 0x000000ffff197224 */ /* 0x001fc400078e0003 */
[----:B------:R-:W-:Y:S02]  /*8e160*/  IMAD.MOV.U32 R20, RZ, RZ, R44 ;  /* 0x000000ffff147224 */ /* 0x000fe400078e002c */
[----:B------:R-:W-:Y:S02]  /*8e170*/  IMAD.MOV.U32 R45, RZ, RZ, R14 ;  /* 0x000000ffff2d7224 */ /* 0x000fe400078e000e */
[----:B------:R-:W-:Y:S02]  /*8e180*/  IMAD.MOV.U32 R44, RZ, RZ, R15 ;  /* 0x000000ffff2c7224 */ /* 0x000fe400078e000f */
[----:B------:R-:W-:Y:S02]  /*8e190*/  IMAD.MOV.U32 R24, RZ, RZ, R18 ;  /* 0x000000ffff187224 */ /* 0x000fe400078e0012 */
[----:B------:R-:W-:Y:S01]  /*8e1a0*/  IMAD.MOV.U32 R21, RZ, RZ, R19 ;  /* 0x000000ffff157224 */ /* 0x000fe200078e0013 */
[----:B----4-:R-:W-:Y:S01]  /*8e1b0*/  HMMA.16816.F32 R56, R40, R32, R56 ;  /* 0x000000202838723c */ /* 0x010fe20000001838 */
[----:B---3--:R-:W-:Y:S04]  /*8e1c0*/  STL.64 [R1+0x5738], R28 ;  /* 0x0057381c01007387 */ /* 0x008fe80000100a00 */
[----:B------:R-:W-:Y:S04]  /*8e1d0*/  STL.64 [R1+0x5670], R6 ;  /* 0x0056700601007387 */ /* 0x000fe80000100a00 */
[----:B------:R0:W-:Y:S01]  /*8e1e0*/  STL.64 [R1+0x5668], R4 ;  /* 0x0056680401007387 */ /* 0x0001e20000100a00 */
[----:B------:R-:W-:Y:S01]  /*8e1f0*/  MOV R60, R32 ;  /* 0x00000020003c7202 */ /* 0x000fe20000000f00 */
[----:B------:R-:W-:-:S02]  /*8e200*/  IMAD.MOV.U32 R3, RZ, RZ, R33 ;  /* 0x000000ffff037224 */ /* 0x000fc400078e0021 */
[----:B--2---:R-:W-:Y:S01]  /*8e210*/  HMMA.16816.F32 R32, R40, R52, R48 ;  /* 0x000000342820723c */ /* 0x004fe20000001830 */
[----:B0-----:R-:W2:Y:S04]  /*8e220*/  LDL.LU R4, [R1+0x6e0] ;  /* 0x0006e00001047983 */ /* 0x001ea80000300800 */
[----:B------:R-:W2:Y:S04]  /*8e230*/  LDL.LU R5, [R1+0x6e4] ;  /* 0x0006e40001057983 */ /* 0x000ea80000300800 */
[----:B------:R-:W2:Y:S04]  /*8e240*/  LDL.LU R6, [R1+0x6e8] ;  /* 0x0006e80001067983 */ /* 0x000ea80000300800 */
[----:B------:R-:W2:Y:S04]  /*8e250*/  LDL.LU R7, [R1+0x6ec] ;  /* 0x0006ec0001077983 */ /* 0x000ea80000300800 */
        /* <DEDUP_REMOVED lines=16> */
[----:B------:R0:W-:Y:S04]  /*8e360*/  STL.64 [R1+0x720], R56 ;  /* 0x0007203801007387 */ /* 0x0001e80000100a00 */
[----:B------:R1:W-:Y:S01]  /*8e370*/  STL.64 [R1+0x728], R58 ;  /* 0x0007283a01007387 */ /* 0x0003e20000100a00 */
[----:B------:R-:W-:-:S03]  /*8e380*/  IMAD.MOV.U32 R40, RZ, RZ, R23 ;  /* 0x000000ffff287224 */ /* 0x000fc600078e0017 */
[----:B------:R-:W2:Y:S04]  /*8e390*/  LDL.LU R23, [R1+0x5744] ;  /* 0x0057440001177983 */ /* 0x000ea80000300800 */
[----:B------:R1:W-:Y:S04]  /*8e3a0*/  STL.64 [R1+0x360], R32 ;  /* 0x0003602001007387 */ /* 0x0003e80000100a00 */
[----:B------:R-:W-:Y:S01]  /*8e3b0*/  STL.64 [R1+0x368], R34 ;  /* 0x0003682201007387 */ /* 0x000fe20000100a00 */
[----:B------:R-:W-:-:S03]  /*8e3c0*/  IMAD.MOV.U32 R41, RZ, RZ, R22 ;  /* 0x000000ffff297224 */ /* 0x000fc600078e0016 */
[----:B------:R-:W3:Y:S04]  /*8e3d0*/  LDL.LU R22, [R1+0x5740] ;  /* 0x0057400001167983 */ /* 0x000ee80000300800 */
[----:B0-----:R-:W4:Y:S04]  /*8e3e0*/  LDL.LU R56, [R1+0x6c0] ;  /* 0x0006c00001387983 */ /* 0x001f280000300800 */
[----:B------:R-:W4:Y:S04]  /*8e3f0*/  LDL.LU R57, [R1+0x6c4] ;  /* 0x0006c40001397983 */ /* 0x000f280000300800 */
[----:B-1----:R-:W4:Y:S04]  /*8e400*/  LDL.LU R58, [R1+0x6c8] ;  /* 0x0006c800013a7983 */ /* 0x002f280000300800 */
[----:B------:R-:W4:Y:S01]  /*8e410*/  LDL.LU R59, [R1+0x6cc] ;  /* 0x0006cc00013b7983 */ /* 0x000f220000300800 */
[----:B------:R-:W-:-:S03]  /*8e420*/  IMAD.MOV.U32 R32, RZ, RZ, R47 ;  /* 0x000000ffff207224 */ /* 0x000fc600078e002f */
[----:B------:R-:W4:Y:S01]  /*8e430*/  LDL.LU R48, [R1+0x6b0] ;  /* 0x0006b00001307983 */ /* 0x000f220000300800 */
[----:B------:R-:W0:Y:S01]  /*8e440*/  S2R R47, SR_TID.X ;  /* 0x00000000002f7919 */ /* 0x000e220000002100 */
[----:B------:R-:W-:Y:S02]  /*8e450*/  IMAD.MOV.U32 R33, RZ, RZ, R46 ;  /* 0x000000ffff217224 */ /* 0x000fe400078e002e */
[----:B------:R-:W4:Y:S04]  /*8e460*/  LDL.LU R49, [R1+0x6b4] ;  /* 0x0006b40001317983 */ /* 0x000f280000300800 */
[----:B------:R-:W4:Y:S04]  /*8e470*/  LDL.LU R50, [R1+0x6b8] ;  /* 0x0006b80001327983 */ /* 0x000f280000300800 */
[----:B------:R-:W4:Y:S01]  /*8e480*/  LDL.LU R51, [R1+0x6bc] ;  /* 0x0006bc0001337983 */ /* 0x000f220000300800 */
[----:B0-----:R-:W-:-:S05]  /*8e490*/  IMAD.SHL.U32 R47, R47, 0x2, RZ ;  /* 0x000000022f2f7824 */ /* 0x001fca00078e00ff */
[----:B---3--:R-:W-:Y:S02]  /*8e4a0*/  LOP3.LUT R22, R22, 0x10, R47, 0x78, !PT ;  /* 0x0000001016167812 */ /* 0x008fe400078e782f */
[----:B------:R-:W-:Y:S01]  /*8e4b0*/  HMMA.16816.F32 R44, R36, R44, R28 ;  /* 0x0000002c242c723c */ /* 0x000fe2000000181c */
[----:B------:R-:W3:-:S15]  /*8e4c0*/  LDL.LU.64 R28, [R1+0x5738] ;  /* 0x00573800011c7983 */ /* 0x000ede0000300a00 */
[----:B------:R-:W-:-:S07]  /*8e4d0*/  NOP ;  /* 0x0000000000007918 */ /* 0x000fce0000000000 */
[----:B------:R0:W-:Y:S04]  /*8e4e0*/  STL.64 [R1+0x350], R44 ;  /* 0x0003502c01007387 */ /* 0x0001e80000100a00 */
[----:B------:R4:W-:Y:S04]  /*8e4f0*/  STL.64 [R1+0x358], R46 ;  /* 0x0003582e01007387 */ /* 0x0009e80000100a00 */
[----:B0-----:R-:W4:Y:S01]  /*8e500*/  LDL.LU.64 R44, [R1+0x5730] ;  /* 0x00573000012c7983 */ /* 0x001f220000300a00 */
[----:B--2---:R-:W-:-:S04]  /*8e510*/  LOP3.LUT R22, R22, 0x400, R23, 0xf8, !PT ;  /* 0x0000040016167812 */ /* 0x004fc800078ef817 */
[----:B------:R-:W-:Y:S01]  /*8e520*/  LOP3.LUT R22, R22, 0x40, RZ, 0x3c, !PT ;  /* 0x0000004016167812 */ /* 0x000fe200078e3cff */
[----:B------:R-:W-:-:S15]  /*8e530*/  HMMA.16816.F32 R24, R36, R24, R12 ;  /* 0x000000182418723c */ /* 0x000fde000000180c */
[----:B------:R-:W-:-:S09]  /*8e540*/  NOP ;  /* 0x0000000000007918 */ /* 0x000fd20000000000 */
[----:B------:R-:W-:Y:S02]  /*8e550*/  IMAD.MOV.U32 R14, RZ, RZ, R26 ;  /* 0x000000ffff0e7224 */ /* 0x000fe400078e001a */
[----:B------:R-:W-:Y:S01]  /*8e560*/  IMAD.MOV.U32 R15, RZ, RZ, R27 ;  /* 0x000000ffff0f7224 */ /* 0x000fe200078e001b */
[----:B----4-:R-:W-:Y:S01]  /*8e570*/  HMMA.16816.F32 R44, R36, R44, R8 ;  /* 0x0000002c242c723c */ /* 0x010fe20000001808 */
[----:B------:R-:W2:-:S15]  /*8e580*/  LDL.LU.64 R8, [R1+0x5728] ;  /* 0x0057280001087983 */ /* 0x000e9e0000300a00 */
[----:B------:R-:W-:-:S07]  /*8e590*/  NOP ;  /* 0x0000000000007918 */ /* 0x000fce0000000000 */
[----:B------:R-:W-:Y:S04]  /*8e5a0*/  STL.64 [R1+0x340], R44 ;  /* 0x0003402c01007387 */ /* 0x000fe80000100a00 */
[----:B------:R-:W-:Y:S04]  /*8e5b0*/  STL.64 [R1+0x348], R46 ;  /* 0x0003482e01007387 */ /* 0x000fe80000100a00 */
[----:B------:R-:W0:Y:S04]  /*8e5c0*/  LDSM.16.MT88.4 R44, [R22+UR4+0x12000] ;  /* 0x01200004162c783b */ /* 0x000e280008004200 */
[----:B0-----:R-:W-:Y:S04]  /*8e5d0*/  STL.64 [R1+0x55e8], R46 ;  /* 0x0055e82e01007387 */ /* 0x001fe80000100a00 */
[----:B------:R0:W-:Y:S04]  /*8e5e0*/  STL.64 [R1+0x55e0], R44 ;  /* 0x0055e02c01007387 */ /* 0x0001e80000100a00 */
[----:B0-----:R-:W4:Y:S04]  /*8e5f0*/  LDL.LU R44, [R1+0x6f0] ;  /* 0x0006f000012c7983 */ /* 0x001f280000300800 */
[----:B------:R-:W4:Y:S04]  /*8e600*/  LDL.LU R45, [R1+0x6f4] ;  /* 0x0006f400012d7983 */ /* 0x000f280000300800 */
[----:B------:R-:W4:Y:S04]  /*8e610*/  LDL.LU R46, [R1+0x6f8] ;  /* 0x0006f800012e7983 */ /* 0x000f280000300800 */
[----:B------:R-:W4:Y:S04]  /*8e620*/  LDL.LU R47, [R1+0x6fc] ;  /* 0x0006fc00012f7983 */ /* 0x000f280000300800 */
[----:B------:R-:W4:Y:S04]  /*8e630*/  LDL.LU.64 R12, [R1+0x5720] ;  /* 0x00572000010c7983 */ /* 0x000f280000300a00 */
[----:B------:R0:W-:Y:S04]  /*8e640*/  STL.64 [R1+0x710], R24 ;  /* 0x0007101801007387 */ /* 0x0001e80000100a00 */
[----:B------:R-:W3:Y:S04]  /*8e650*/  LDL.LU.64 R26, [R1+0x5718] ;  /* 0x00571800011a7983 */ /* 0x000ee80000300a00 */
[----:B0-----:R-:W3:Y:S01]  /*8e660*/  LDL.LU.64 R24, [R1+0x5710] ;  /* 0x0057100001187983 */ /* 0x001ee20000300a00 */
[----:B------:R-:W-:Y:S03]  /*8e670*/  HMMA.16816.F32 R20, R36, R20, R16 ;  /* 0x000000142414723c */ /* 0x000fe60000001810 */
[----:B------:R-:W-:Y:S04]  /*8e680*/  STL [R1+0x511c], R15 ;  /* 0x00511c0f01007387 */ /* 0x000fe80000100800 */
[----:B------:R-:W-:Y:S04]  /*8e690*/  STL [R1+0x5118], R14 ;  /* 0x0051180e01007387 */ /* 0x000fe80000100800 */
[----:B------:R-:W4:-:S12]  /*8e6a0*/  LDL.LU.64 R16, [R1+0x5708] ;  /* 0x0057080001107983 */ /* 0x000f180000300a00 */
[----:B------:R0:W-:Y:S04]  /*8e6b0*/  STL.64 [R1+0x700], R20 ;  /* 0x0007001401007387 */ /* 0x0001e80000100a00 */
[----:B------:R1:W-:Y:S04]  /*8e6c0*/  STL.64 [R1+0x708], R22 ;  /* 0x0007081601007387 */ /* 0x0003e80000100a00 */
[----:B0-----:R-:W4:Y:S01]  /*8e6d0*/  LDL.LU.64 R20, [R1+0x5700] ;  /* 0x0057000001147983 */ /* 0x001f220000300a00 */
[----:B------:R-:W-:Y:S02]  /*8e6e0*/  IMAD.MOV.U32 R52, RZ, RZ, R2 ;  /* 0x000000ffff347224 */ /* 0x000fe400078e0002 */
[----:B------:R-:W-:Y:S01]  /*8e6f0*/  IMAD.MOV.U32 R53, RZ, RZ, R0 ;  /* 0x000000ffff357224 */ /* 0x000fe200078e0000 */
[C---:B--2---:R-:W-:Y:S06]  /*8e700*/  HMMA.16816.F32 R8, R36.reuse, R8, R4 ;  /* 0x000000082408723c */ /* 0x044fec0000001804 */
[C---:B---3--:R-:W-:Y:S06]  /*8e710*/  HMMA.16816.F32 R4, R36.reuse, R28, R24 ;  /* 0x0000001c2404723c */ /* 0x048fec0000001818 */
[----:B----4-:R-:W-:-:S15]  /*8e720*/  HMMA.16816.F32 R40, R36, R40, R44 ;  /* 0x000000282428723c */ /* 0x010fde000000182c */
[----:B------:R-:W-:-:S03]  /*8e730*/  NOP ;  /* 0x0000000000007918 */ /* 0x000fc60000000000 */
[----:B------:R-:W-:Y:S02]  /*8e740*/  IMAD.MOV.U32 R15, RZ, RZ, R4 ;  /* 0x000000ffff0f7224 */ /* 0x000fe400078e0004 */
[----:B------:R-:W-:Y:S02]  /*8e750*/  IMAD.MOV.U32 R14, RZ, RZ, R5 ;  /* 0x000000ffff0e7224 */ /* 0x000fe400078e0005 */
[----:B------:R-:W-:Y:S02]  /*8e760*/  IMAD.MOV.U32 R18, RZ, RZ, R6 ;  /* 0x000000ffff127224 */ /* 0x000fe400078e0006 */
[----:B------:R-:W-:Y:S02]  /*8e770*/  IMAD.MOV.U32 R19, RZ, RZ, R7 ;  /* 0x000000ffff137224 */ /* 0x000fe400078e0007 */
[----:B------:R-:W-:Y:S01]  /*8e780*/  HMMA.16816.F32 R4, R36, R32, R56 ;  /* 0x000000202404723c */ /* 0x000fe20000001838 */
[----:B------:R-:W-:Y:S04]  /*8e790*/  STL.64 [R1+0x6f0], R40 ;  /* 0x0006f02801007387 */ /* 0x000fe80000100a00 */
[----:B------:R-:W-:Y:S04]  /*8e7a0*/  STL.64 [R1+0x6f8], R42 ;  /* 0x0006f82a01007387 */ /* 0x000fe80000100a00 */
[----:B------:R-:W-:Y:S04]  /*8e7b0*/  STL.64 [R1+0x6e0], R8 ;  /* 0x0006e00801007387 */ /* 0x000fe80000100a00 */
[----:B------:R-:W-:Y:S04]  /*8e7c0*/  STL.64 [R1+0x6e8], R10 ;  /* 0x0006e80a01007387 */ /* 0x000fe80000100a00 */
[----:B------:R-:W-:Y:S04]  /*8e7d0*/  STL [R1+0x5134], R19 ;  /* 0x0051341301007387 */ /* 0x000fe80000100800 */
[----:B------:R-:W-:Y:S04]  /*8e7e0*/  STL [R1+0x5130], R18 ;  /* 0x0051301201007387 */ /* 0x000fe80000100800 */
[----:B------:R-:W-:Y:S04]  /*8e7f0*/  STL [R1+0x512c], R14 ;  /* 0x00512c0e01007387 */ /* 0x000fe80000100800 */
[----:B------:R-:W-:Y:S04]  /*8e800*/  STL [R1+0x5128], R15 ;  /* 0x0051280f01007387 */ /* 0x000fe80000100800 */
[----:B------:R-:W-:Y:S04]  /*8e810*/  STL.64 [R1+0x5678], R12 ;  /* 0x0056780c01007387 */ /* 0x000fe80000100a00 */
[----:B------:R0:W-:Y:S01]  /*8e820*/  STL.64 [R1+0x6c0], R4 ;  /* 0x0006c00401007387 */ /* 0x0001e20000100a00 */
[----:B-1----:R-:W-:Y:S01]  /*8e830*/  IMAD.MOV.U32 R22, RZ, RZ, R6 ;  /* 0x000000ffff167224 */ /* 0x002fe200078e0006 */
[----:B------:R-:W-:-:S02]  /*8e840*/  MOV R23, R7 ;  /* 0x0000000700177202 */ /* 0x000fc40000000f00 */
[----:B0-----:R-:W-:Y:S03]  /*8e850*/  HMMA.16816.F32 R4, R36, R52, R48 ;  /* 0x000000342404723c */ /* 0x001fe60000001830 */
[----:B------:R-:W-:Y:S04]  /*8e860*/  STL.64 [R1+0x5688], R22 ;  /* 0x0056881601007387 */ /* 0x000fe80000100a00 */
[----:B------:R-:W-:-:S15]  /*8e870*/  STL.64 [R1+0x5680], R20 ;  /* 0x0056801401007387 */ /* 0x000fde0000100a00 */
[----:B------:R-:W-:-:S02]  /*8e880*/  NOP ;  /* 0x0000000000007918 */ /* 0x000fc40000000000 */
[----:B------:R-:W-:Y:S02]  /*8e890*/  IMAD.MOV.U32 R19, RZ, RZ, R6 ;  /* 0x000000ffff137224 */ /* 0x000fe400078e0006 */
[----:B------:R-:W-:Y:S01]  /*8e8a0*/  IMAD.MOV.U32 R18, RZ, RZ, R7 ;  /* 0x000000ffff127224 */ /* 0x000fe200078e0007 */
[----:B------:R-:W-:Y:S04]  /*8e8b0*/  STL.64 [R1+0x6b0], R4 ;  /* 0x0006b00401007387 */ /* 0x000fe80000100a00 */
[----:B------:R-:W-:Y:S04]  /*8e8c0*/  STL.64 [R1+0x5698], R18 ;  /* 0x0056981201007387 */ /* 0x000fe80000100a00 */
[----:B------:R-:W-:Y:S04]  /*8e8d0*/  STL.64 [R1+0x5690], R16 ;  /* 0x0056901001007387 */ /* 0x000fe80000100a00 */
[----:B------:R-:W2:Y:S04]  /*8e8e0*/  LDL R56, [R1] ;  /* 0x0000000001387983 */ /* 0x000ea80000100800 */
[----:B------:R-:W2:Y:S04]  /*8e8f0*/  LDL R57, [R1+0x4] ;  /* 0x0000040001397983 */ /* 0x000ea80000100800 */
[----:B--2---:R-:W-:Y:S04]  /*8e900*/  STL.64 [R1+0x56a0], R56 ;  /* 0x0056a03801007387 */ /* 0x004fe80000100a00 */
[----:B------:R-:W2:Y:S04]  /*8e910*/  LDL.LU R24, [R1+0x610] ;  /* 0x0006100001187983 */ /* 0x000ea80000300800 */
[----:B------:R-:W2:Y:S04]  /*8e920*/  LDL.LU R25, [R1+0x614] ;  /* 0x0006140001197983 */ /* 0x000ea80000300800 */
[----:B------:R-:W3:Y:S04]  /*8e930*/  LDL.LU R26, [R1+0x618] ;  /* 0x00061800011a7983 */ /* 0x000ee80000300800 */
[----:B------:R-:W3:Y:S04]  /*8e940*/  LDL.LU R27, [R1+0x61c] ;  /* 0x00061c00011b7983 */ /* 0x000ee80000300800 */
[----:B---3--:R-:W-:Y:S04]  /*8e950*/  STL.64 [R1+0x56b0], R26 ;  /* 0x0056b01a01007387 */ /* 0x008fe80000100a00 */
[----:B--2---:R0:W-:Y:S04]  /*8e960*/  STL.64 [R1+0x56a8], R24 ;  /* 0x0056a81801007387 */ /* 0x0041e80000100a00 */
[----:B------:R-:W2:Y:S04]  /*8e970*/  LDL R32, [R1+0x40] ;  /* 0x0000400001207983 */ /* 0x000ea80000100800 */
[----:B------:R-:W2:Y:S01]  /*8e980*/  LDL R33, [R1+0x44] ;  /* 0x0000440001217983 */ /* 0x000ea20000100800 */
[----:B------:R-:W-:-:S02]  /*8e990*/  IMAD.MOV.U32 R2, RZ, RZ, R28 ;  /* 0x000000ffff027224 */ /* 0x000fc400078e001c */
[----:B------:R-:W-:Y:S01]  /*8e9a0*/  IMAD.MOV.U32 R0, RZ, RZ, R29 ;  /* 0x000000ffff007224 */ /* 0x000fe200078e001d */
        /* <DEDUP_REMOVED lines=8> */
[----:B------:R-:W2:Y:S04]  /*8ea30*/  LDL R41, [R1+0x54] ;  /* 0x0000540001297983 */ /* 0x000ea80000100800 */
[----:B--2---:R2:W-:Y:S04]  /*8ea40*/  STL.64 [R1+0x56d0], R40 ;  /* 0x0056d02801007387 */ /* 0x0045e80000100a00 */
[----:B0-----:R-:W3:Y:S04]  /*8ea50*/  LDL R24, [R1+0x60] ;  /* 0x0000600001187983 */ /* 0x001ee80000100800 */
[----:B------:R-:W3:Y:S04]  /*8ea60*/  LDL R25, [R1+0x64] ;  /* 0x0000640001197983 */ /* 0x000ee80000100800 */
[----:B---3--:R0:W-:Y:S04]  /*8ea70*/  STL.64 [R1+0x56d8], R24 ;  /* 0x0056d81801007387 */ /* 0x0081e80000100a00 */
[----:B------:R-:W3:Y:S04]  /*8ea80*/  LDL R48, [R1+0x70] ;  /* 0x0000700001307983 */ /* 0x000ee80000100800 */
[----:B------:R-:W3:Y:S04]  /*8ea90*/  LDL R49, [R1+0x74] ;  /* 0x0000740001317983 */ /* 0x000ee80000100800 */
[----:B---3--:R3:W-:Y:S04]  /*8eaa0*/  STL.64 [R1+0x56e0], R48 ;  /* 0x0056e03001007387 */ /* 0x0087e80000100a00 */
[----:B-1----:R-:W4:Y:S04]  /*8eab0*/  LDL.LU R28, [R1+0x680] ;  /* 0x00068000011c7983 */ /* 0x002f280000300800 */
[----:B------:R-:W4:Y:S04]  /*8eac0*/  LDL.LU R29, [R1+0x684] ;  /* 0x00068400011d7983 */ /* 0x000f280000300800 */
[----:B------:R-:W2:Y:S04]  /*8ead0*/  LDL.LU R30, [R1+0x688] ;  /* 0x00068800011e7983 */ /* 0x000ea80000300800 */
[----:B------:R-:W2:Y:S04]  /*8eae0*/  LDL.LU R31, [R1+0x68c] ;  /* 0x00068c00011f7983 */ /* 0x000ea80000300800 */
[----:B--2---:R-:W-:Y:S04]  /*8eaf0*/  STL.64 [R1+0x56f0], R30 ;  /* 0x0056f01e01007387 */ /* 0x004fe80000100a00 */
[----:B----4-:R1:W-:Y:S04]  /*8eb00*/  STL.64 [R1+0x56e8], R28 ;  /* 0x0056e81c01007387 */ /* 0x0103e80000100a00 */
[----:B------:R-:W2:Y:S04]  /*8eb10*/  LDL R40, [R1+0x80] ;  /* 0x0000800001287983 */ /* 0x000ea80000100800 */
[----:B------:R-:W2:Y:S04]  /*8eb20*/  LDL R41, [R1+0x84] ;  /* 0x0000840001297983 */ /* 0x000ea80000100800 */
[----:B0-----:R-:W2:Y:S04]  /*8eb30*/  LDL.LU R24, [R1+0x690] ;  /* 0x0006900001187983 */ /* 0x001ea80000300800 */
[----:B------:R-:W2:Y:S04]  /*8eb40*/  LDL.LU R25, [R1+0x694] ;  /* 0x0006940001197983 */ /* 0x000ea80000300800 */
[----:B------:R-:W2:Y:S04]  /*8eb50*/  LDL.LU R26, [R1+0x698] ;  /* 0x00069800011a7983 */ /* 0x000ea80000300800 */
[----:B------:R-:W2:Y:S04]  /*8eb60*/  LDL.LU R27, [R1+0x69c] ;  /* 0x00069c00011b7983 */ /* 0x000ea80000300800 */
[----:B---3--:R-:W3:Y:S04]  /*8eb70*/  LDL R48, [R1+0x90] ;  /* 0x0000900001307983 */ /* 0x008ee80000100800 */
[----:B------:R-:W3:Y:S04]  /*8eb80*/  LDL R49, [R1+0x94] ;  /* 0x0000940001317983 */ /* 0x000ee80000100800 */
[----:B-1----:R-:W3:Y:S04]  /*8eb90*/  LDL.LU R28, [R1+0x6a0] ;  /* 0x0006a000011c7983 */ /* 0x002ee80000300800 */
[----:B------:R-:W3:Y:S04]  /*8eba0*/  LDL.LU R29, [R1+0x6a4] ;  /* 0x0006a400011d7983 */ /* 0x000ee80000300800 */
        /* <DEDUP_REMOVED lines=10> */
[----:B------:R-:W4:Y:S01]  /*8ec50*/  LDL R8, [R1+0x10] ;  /* 0x0000100001087983 */ /* 0x000f220000100800 */
[----:B------:R-:W-:-:S03]  /*8ec60*/  IMAD.MOV.U32 R9, RZ, RZ, R61 ;  /* 0x000000ffff097224 */ /* 0x000fc600078e003d */
        /* <DEDUP_REMOVED lines=20> */
[----:B---3--:R-:W-:Y:S03]  /*8edb0*/  HMMA.16816.F32 R48, R36, R48, R28 ;  /* 0x000000302430723c */ /* 0x008fe6000000181c */
[----:B------:R-:W3:Y:S04]  /*8edc0*/  LDL.LU.64 R30, [R1+0x56f0] ;  /* 0x0056f000011e7983 */ /* 0x000ee80000300a00 */
[----:B------:R-:W3:-:S15]  /*8edd0*/  LDL.LU.64 R28, [R1+0x56e8] ;  /* 0x0056e800011c7983 */ /* 0x000ede0000300a00 */
[----:B------:R-:W-:-:S01]  /*8ede0*/  NOP ;  /* 0x0000000000007918 */ /* 0x000fc20000000000 */
[----:B------:R0:W-:Y:S04]  /*8edf0*/  STL.64 [R1+0x6a0], R48 ;  /* 0x0006a03001007387 */ /* 0x0001e80000100a00 */
[----:B------:R-:W-:Y:S04]  /*8ee00*/  STL.64 [R1+0x6a8], R50 ;  /* 0x0006a83201007387 */ /* 0x000fe80000100a00 */
[----:B0-----:R-:W3:Y:S01]  /*8ee10*/  LDL.LU.64 R48, [R1+0x56e0] ;  /* 0x0056e00001307983 */ /* 0x001ee20000300a00 */
[----:B--2---:R-:W-:Y:S03]  /*8ee20*/  HMMA.16816.F32 R40, R36, R40, R24 ;  /* 0x000000282428723c */ /* 0x004fe60000001818 */
[----:B------:R-:W4:-:S15]  /*8ee30*/  LDL.LU.64 R24, [R1+0x56d8] ;  /* 0x0056d80001187983 */ /* 0x000f1e0000300a00 */
[----:B------:R-:W-:-:S05]  /*8ee40*/  NOP ;  /* 0x0000000000007918 */ /* 0x000fca0000000000 */
[----:B------:R0:W-:Y:S04]  /*8ee50*/  STL.64 [R1+0x690], R40 ;  /* 0x0006902801007387 */ /* 0x0001e80000100a00 */
[----:B------:R-:W-:Y:S04]  /*8ee60*/  STL.64 [R1+0x698], R42 ;  /* 0x0006982a01007387 */ /* 0x000fe80000100a00 */
[----:B0-----:R-:W2:Y:S01]  /*8ee70*/  LDL.LU.64 R40, [R1+0x56d0] ;  /* 0x0056d00001287983 */ /* 0x001ea20000300a00 */
[C---:B---3--:R-:W-:Y:S03]  /*8ee80*/  HMMA.16816.F32 R48, R36.reuse, R48, R28 ;  /* 0x000000302430723c */ /* 0x048fe6000000181c */
[----:B------:R-:W3:Y:S04]  /*8ee90*/  LDL.LU.64 R30, [R1+0x56c8] ;  /* 0x0056c800011e7983 */ /* 0x000ee80000300a00 */
[----:B------:R-:W3:Y:S01]  /*8eea0*/  LDL.LU.64 R28, [R1+0x56c0] ;  /* 0x0056c000011c7983 */ /* 0x000ee20000300a00 */
[----:B----4-:R-:W-:-:S15]  /*8eeb0*/  HMMA.16816.F32 R24, R36, R24, R32 ;  /* 0x000000182418723c */ /* 0x010fde0000001820 */
[----:B------:R0:W-:Y:S04]  /*8eec0*/  STL.64 [R1+0x680], R48 ;  /* 0x0006803001007387 */ /* 0x0001e80000100a00 */
[----:B------:R1:W-:Y:S04]  /*8eed0*/  STL.64 [R1+0x688], R50 ;  /* 0x0006883201007387 */ /* 0x0003e80000100a00 */
[----:B0-----:R-:W4:Y:S04]  /*8eee0*/  LDL.LU R48, [R1+0x5f0] ;  /* 0x0005f00001307983 */ /* 0x001f280000300800 */
[----:B------:R-:W4:Y:S04]  /*8eef0*/  LDL.LU R49, [R1+0x5f4] ;  /* 0x0005f40001317983 */ /* 0x000f280000300800 */
[----:B-1----:R-:W4:Y:S04]  /*8ef00*/  LDL.LU R50, [R1+0x5f8] ;  /* 0x0005f80001327983 */ /* 0x002f280000300800 */
[----:B------:R-:W4:Y:S04]  /*8ef10*/  LDL.LU R51, [R1+0x5fc] ;  /* 0x0005fc0001337983 */ /* 0x000f280000300800 */
[----:B------:R-:W3:Y:S01]  /*8ef20*/  LDL.LU.64 R32, [R1+0x56b8] ;  /* 0x0056b80001207983 */ /* 0x000ee20000300a00 */
[----:B--2---:R-:W-:Y:S03]  /*8ef30*/  HMMA.16816.F32 R40, R36, R40, R44 ;  /* 0x000000282428723c */ /* 0x004fe6000000182c */
[----:B------:R-:W-:Y:S04]  /*8ef40*/  STL.64 [R1+0x670], R24 ;  /* 0x0006701801007387 */ /* 0x000fe80000100a00 */
[----:B------:R0:W-:Y:S04]  /*8ef50*/  STL.64 [R1+0x678], R26 ;  /* 0x0006781a01007387 */ /* 0x0001e80000100a00 */
[----:B0-----:R-:W2:Y:S04]  /*8ef60*/  LDL.LU.64 R26, [R1+0x56b0] ;  /* 0x0056b000011a7983 */ /* 0x001ea80000300a00 */
[----:B------:R-:W2:Y:S01]  /*8ef70*/  LDL.LU.64 R24, [R1+0x56a8] ;  /* 0x0056a80001187983 */ /* 0x000ea20000300a00 */
[----:B------:R-:W-:-:S07]  /*8ef80*/  IMAD.MOV.U32 R17, RZ, RZ, R61 ;  /* 0x000000ffff117224 */ /* 0x000fce00078e003d */
[C---:B------:R-:W-:Y:S06]  /*8ef90*/  HMMA.16816.F32 R16, R36.reuse, R16, R56 ;  /* 0x000000102410723c */ /* 0x040fec0000001838 */
[----:B---3--:R-:W-:Y:S01]  /*8efa0*/  HMMA.16816.F32 R28, R36, R32, R28 ;  /* 0x00000020241c723c */ /* 0x008fe2000000181c */
[----:B------:R-:W3:Y:S04]  /*8efb0*/  LDL.LU R32, [R1+0x5e0] ;  /* 0x0005e00001207983 */ /* 0x000ee80000300800 */
[----:B------:R-:W-:Y:S04]  /*8efc0*/  STL.64 [R1+0x660], R40 ;  /* 0x0006602801007387 */ /* 0x000fe80000100a00 */
[----:B------:R-:W-:-:S14]  /*8efd0*/  STL.64 [R1+0x668], R42 ;  /* 0x0006682a01007387 */ /* 0x000fdc0000100a00 */
        /* <DEDUP_REMOVED lines=17> */
[----:B------:R-:W2:Y:S01]  /*8f0f0*/  LDL.LU.64 R56, [R1+0x56a0] ;  /* 0x0056a00001387983 */ /* 0x000ea20000300a00 */
[C---:B------:R-:W-:Y:S06]  /*8f100*/  HMMA.16816.F32 R12, R36.reuse, R12, R20 ;  /* 0x0000000c240c723c */ /* 0x040fec0000001814 */
[C---:B------:R-:W-:Y:S01]  /*8f110*/  HMMA.16816.F32 R8, R36.reuse, R8, R4 ;  /* 0x000000082408723c */ /* 0x040fe20000001804 */
[----:B------:R-:W-:Y:S04]  /*8f120*/  STL.64 [R1+0x640], R16 ;  /* 0x0006401001007387 */ /* 0x000fe80000100a00 */
[----:B------:R0:W-:Y:S04]  /*8f130*/  STL.64 [R1+0x648], R18 ;  /* 0x0006481201007387 */ /* 0x0001e80000100a00 */
[----:B0-----:R-:W3:Y:S04]  /*8f140*/  LDL.LU.64 R18, [R1+0x5698] ;  /* 0x0056980001127983 */ /* 0x001ee80000300a00 */
[----:B------:R-:W3:Y:S04]  /*8f150*/  LDL.LU.64 R16, [R1+0x5690] ;  /* 0x0056900001107983 */ /* 0x000ee80000300a00 */
[----:B------:R-:W3:Y:S04]  /*8f160*/  LDL.LU.64 R22, [R1+0x5688] ;  /* 0x0056880001167983 */ /* 0x000ee80000300a00 */
[----:B------:R-:W3:Y:S04]  /*8f170*/  LDL.LU.64 R20, [R1+0x5680] ;  /* 0x0056800001147983 */ /* 0x000ee80000300a00 */
[----:B------:R0:W-:Y:S04]  /*8f180*/  STL.64 [R1+0x630], R12 ;  /* 0x0006300c01007387 */ /* 0x0001e80000100a00 */
[----:B------:R-:W-:Y:S04]  /*8f190*/  STL.64 [R1+0x638], R14 ;  /* 0x0006380e01007387 */ /* 0x000fe80000100a00 */
[----:B0-----:R-:W3:Y:S04]  /*8f1a0*/  LDL.LU.64 R12, [R1+0x5678] ;  /* 0x00567800010c7983 */ /* 0x001ee80000300a00 */
[----:B------:R-:W3:Y:S04]  /*8f1b0*/  LDL.LU.64 R6, [R1+0x5670] ;  /* 0x0056700001067983 */ /* 0x000ee80000300a00 */
[----:B------:R-:W3:Y:S04]  /*8f1c0*/  LDL.LU.64 R4, [R1+0x5668] ;  /* 0x0056680001047983 */ /* 0x000ee80000300a00 */
[----:B------:R-:W-:Y:S04]  /*8f1d0*/  STL.64 [R1+0x620], R8 ;  /* 0x0006200801007387 */ /* 0x000fe80000100a00 */
[----:B------:R0:W-:Y:S04]  /*8f1e0*/  STL.64 [R1+0x628], R10 ;  /* 0x0006280a01007387 */ /* 0x0001e80000100a00 */
[----:B0-----:R-:W3:Y:S04]  /*8f1f0*/  LDL.LU.64 R10, [R1+0x5660] ;  /* 0x00566000010a7983 */ /* 0x001ee80000300a00 */
[----:B------:R-:W3:Y:S01]  /*8f200*/  LDL.LU.64 R8, [R1+0x5658] ;  /* 0x0056580001087983 */ /* 0x000ee20000300a00 */
[----:B--2---:R-:W-:Y:S03]  /*8f210*/  HMMA.16816.F32 R56, R36, R56, R24 ;  /* 0x000000382438723c */ /* 0x004fe60000001818 */
[----:B------:R-:W2:Y:S04]  /*8f220*/  LDL.LU.64 R26, [R1+0x5650] ;  /* 0x00565000011a7983 */ /* 0x000ea80000300a00 */
[----:B------:R-:W2:-:S15]  /*8f230*/  LDL.LU.64 R24, [R1+0x5648] ;  /* 0x0056480001187983 */ /* 0x000e9e0000300a00 */
[----:B------:R-:W-:-:S01]  /*8f240*/  NOP ;  /* 0x0000000000007918 */ /* 0x000fc20000000000 */
        /* <DEDUP_REMOVED lines=51> */
[----:B------:R-:W4:Y:S04]  /*8f580*/  LDL.LU R35, [R1+0x5cc] ;  /* 0x0005cc0001237983 */ /* 0x000f280000300800 */
[----:B---3--:R-:W-:Y:S04]  /*8f590*/  STL.64 [R1+0x5558], R30 ;  /* 0x0055581e01007387 */ /* 0x008fe80000100a00 */
[----:B--2---:R0:W-:Y:S01]  /*8f5a0*/  STL.64 [R1+0x5550], R28 ;  /* 0x0055501c01007387 */ /* 0x0041e20000100a00 */
[C---:B----4-:R-:W-:Y:S06]  /*8f5b0*/  HMMA.16816.F32 R32, R36.reuse, R28, R32 ;  /* 0x0000001c2420723c */ /* 0x050fec0000001820 */
[----:B0-----:R-:W-:-:S15]  /*8f5c0*/  HMMA.16816.F32 R28, R36, R24, R48 ;  /* 0x00000018241c723c */ /* 0x001fde0000001830 */
[----:B------:R-:W-:-:S02]  /*8f5d0*/  NOP ;  /* 0x0000000000007918 */ /* 0x000fc40000000000 */
[----:B------:R-:W-:Y:S04]  /*8f5e0*/  STL.64 [R1+0x5c0], R32 ;  /* 0x0005c02001007387 */ /* 0x000fe80000100a00 */
[----:B------:R-:W-:Y:S04]  /*8f5f0*/  STL.64 [R1+0x5c8], R34 ;  /* 0x0005c82201007387 */ /* 0x000fe80000100a00 */
[----:B------:R-:W-:Y:S04]  /*8f600*/  STL.64 [R1+0x5548], R26 ;  /* 0x0055481a01007387 */ /* 0x000fe80000100a00 */
[----:B------:R0:W-:Y:S04]  /*8f610*/  STL.64 [R1+0x5540], R24 ;  /* 0x0055401801007387 */ /* 0x0001e80000100a00 */
[----:B------:R-:W-:Y:S04]  /*8f620*/  STL.64 [R1+0x5b0], R28 ;  /* 0x0005b01c01007387 */ /* 0x000fe80000100a00 */
[----:B------:R-:W-:Y:S04]  /*8f630*/  STL.64 [R1+0x5b8], R30 ;  /* 0x0005b81e01007387 */ /* 0x000fe80000100a00 */
[----:B------:R-:W-:Y:S04]  /*8f640*/  STL.64 [R1+0x5538], R22 ;  /* 0x0055381601007387 */ /* 0x000fe80000100a00 */
[----:B------:R1:W-:Y:S01]  /*8f650*/  STL.64 [R1+0x5530], R20 ;  /* 0x0055301401007387 */ /* 0x0003e20000100a00 */
[C---:B0-----:R-:W-:Y:S06]  /*8f660*/  HMMA.16816.F32 R24, R36.reuse, R20, R52 ;  /* 0x000000142418723c */ /* 0x041fec0000001834 */
[----:B-1----:R-:W-:-:S15]  /*8f670*/  HMMA.16816.F32 R20, R36, R16, R56 ;  /* 0x000000102414723c */ /* 0x002fde0000001838 */
[----:B------:R-:W-:-:S02]  /*8f680*/  NOP ;  /* 0x0000000000007918 */ /* 0x000fc40000000000 */
[----:B------:R-:W-:Y:S04]  /*8f690*/  STL.64 [R1+0x5a0], R24 ;  /* 0x0005a01801007387 */ /* 0x000fe80000100a00 */
[----:B------:R-:W-:Y:S04]  /*8f6a0*/  STL.64 [R1+0x5a8], R26 ;  /* 0x0005a81a01007387 */ /* 0x000fe80000100a00 */
[----:B------:R-:W-:Y:S04]  /*8f6b0*/  STL.64 [R1+0x5528], R18 ;  /* 0x0055281201007387 */ /* 0x000fe80000100a00 */
[----:B------:R0:W-:Y:S04]  /*8f6c0*/  STL.64 [R1+0x5520], R16 ;  /* 0x0055201001007387 */ /* 0x0001e80000100a00 */
        /* <DEDUP_REMOVED lines=8> */
[----:B------:R-:W2:Y:S04]  /*8f750*/  LDL.LU R52, [R1+0x550] ;  /* 0x0005500001347983 */ /* 0x000ea80000300800 */
[----:B------:R0:W-:Y:S04]  /*8f760*/  STL.64 [R1+0x570], R12 ;  /* 0x0005700c01007387 */ /* 0x0001e80000100a00 */
[----:B------:R1:W-:Y:S04]  /*8f770*/  STL.64 [R1+0x578], R14 ;  /* 0x0005780e01007387 */ /* 0x0003e80000100a00 */
[----:B------:R-:W2:Y:S04]  /*8f780*/  LDL.LU R53, [R1+0x554] ;  /* 0x0005540001357983 */ /* 0x000ea80000300800 */
[----:B------:R-:W2:Y:S04]  /*8f790*/  LDL.LU R54, [R1+0x558] ;  /* 0x0005580001367983 */ /* 0x000ea80000300800 */
[----:B------:R-:W2:Y:S04]  /*8f7a0*/  LDL.LU R55, [R1+0x55c] ;  /* 0x00055c0001377983 */ /* 0x000ea80000300800 */
[----:B0-----:R-:W3:Y:S04]  /*8f7b0*/  LDL.LU R12, [R1+0x930] ;  /* 0x00093000010c7983 */ /* 0x001ee80000300800 */
[----:B------:R-:W3:Y:S04]  /*8f7c0*/  LDL.LU R13, [R1+0x934] ;  /* 0x00093400010d7983 */ /* 0x000ee80000300800 */
[----:B-1----:R-:W3:Y:S04]  /*8f7d0*/  LDL.LU R14, [R1+0x938] ;  /* 0x00093800010e7983 */ /* 0x002ee80000300800 */
[----:B------:R-:W3:Y:S04]  /*8f7e0*/  LDL.LU R15, [R1+0x93c] ;  /* 0x00093c00010f7983 */ /* 0x000ee80000300800 */
[----:B------:R-:W4:Y:S04]  /*8f7f0*/  LDL.LU R44, [R1+0x920] ;  /* 0x00092000012c7983 */ /* 0x000f280000300800 */
[----:B------:R-:W4:Y:S04]  /*8f800*/  LDL.LU R45, [R1+0x924] ;  /* 0x00092400012d7983 */ /* 0x000f280000300800 */
[----:B------:R-:W4:Y:S04]  /*8f810*/  LDL.LU R46, [R1+0x928] ;  /* 0x00092800012e7983 */ /* 0x000f280000300800 */
[----:B------:R-:W4:Y:S01]  /*8f820*/  LDL.LU R47, [R1+0x92c] ;  /* 0x00092c00012f7983 */ /* 0x000f220000300800 */
[----:B------:R-:W0:Y:S03]  /*8f830*/  S2R R43, SR_TID.X ;  /* 0x00000000002b7919 */ /* 0x000e260000002100 */
[----:B------:R-:W2:Y:S01]  /*8f840*/  LDL.LU.64 R56, [R1+0x120] ;  /* 0x0001200001387983 */ /* 0x000ea20000300a00 */
[C---:B0-----:R-:W-:Y:S01]  /*8f850*/  LOP3.LUT R61, R43.reuse, 0x7, RZ, 0xc0, !PT ;  /* 0x000000072b3d7812 */ /* 0x041fe200078ec0ff */
[----:B------:R-:W-:-:S04]  /*8f860*/  IMAD.SHL.U32 R42, R43, 0x2, RZ ;  /* 0x000000022b2a7824 */ /* 0x000fc800078e00ff */
[----:B------:R-:W-:Y:S02]  /*8f870*/  IMAD R61, R61, 0x90, RZ ;  /* 0x000000903d3d7824 */ /* 0x000fe400078e02ff */
[----:B------:R-:W-:-:S03]  /*8f880*/  IMAD.SHL.U32 R43, R43, 0x40, RZ ;  /* 0x000000402b2b7824 */ /* 0x000fc600078e00ff */
[----:B------:R-:W-:-:S04]  /*8f890*/  LOP3.LUT R61, R61, 0x10, R42, 0x78, !PT ;  /* 0x000000103d3d7812 */ /* 0x000fc800078e782a */
[----:B------:R-:W-:-:S04]  /*8f8a0*/  LOP3.LUT R61, R61, 0x400, R43, 0xf8, !PT ;  /* 0x000004003d3d7812 */ /* 0x000fc800078ef82b */
[----:B------:R-:W-:-:S05]  /*8f8b0*/  LOP3.LUT R61, R61, 0x60, RZ, 0x3c, !PT ;  /* 0x000000603d3d7812 */ /* 0x000fca00078e3cff */
[----:B------:R-:W0:Y:S04]  /*8f8c0*/  LDSM.16.MT88.4 R40, [R61+UR4+0x12000] ;  /* 0x012000043d28783b */ /* 0x000e280008004200 */
[----:B------:R-:W-:Y:S04]  /*8f8d0*/  STL.64 [R1+0x55a8], R10 ;  /* 0x0055a80a01007387 */ /* 0x000fe80000100a00 */
[----:B------:R1:W-:Y:S04]  /*8f8e0*/  STL.64 [R1+0x55a0], R8 ;  /* 0x0055a00801007387 */ /* 0x0003e80000100a00 */
        /* <DEDUP_REMOVED lines=19> */
[----:B0-----:R-:W-:Y:S04]  /*8fa20*/  STL.64 [R1+0x54a0], R42 ;  /* 0x0054a02a01007387 */ /* 0x001fe80000100a00 */
[----:B------:R0:W-:Y:S04]  /*8fa30*/  STL.64 [R1+0x5498], R40 ;  /* 0x0054982801007387 */ /* 0x0001e80000100a00 */
[----:B0-----:R-:W2:Y:S01]  /*8fa40*/  LDL.LU.64 R40, [R1+0x170] ;  /* 0x0001700001287983 */ /* 0x001ea20000300a00 */
[----:B---3--:R-:W-:-:S15]  /*8fa50*/  HMMA.16816.F32 R12, R36, R4, R12 ;  /* 0x00000004240c723c */ /* 0x008fde000000180c */
[----:B------:R-:W-:-:S08]  /*8fa60*/  NOP ;  /* 0x0000000000007918 */ /* 0x000fd00000000000 */
[----:B------:R0:W-:Y:S04]  /*8fa70*/  STL.64 [R1+0x930], R12 ;  /* 0x0009300c01007387 */ /* 0x0001e80000100a00 */
[----:B------:R-:W-:Y:S04]  /*8fa80*/  STL.64 [R1+0x938], R14 ;  /* 0x0009380e01007387 */ /* 0x000fe80000100a00 */
[----:B0-----:R-:W3:Y:S04]  /*8fa90*/  LDL.LU.64 R12, [R1+0x55f0] ;  /* 0x0055f000010c7983 */ /* 0x001ee80000300a00 */
[----:B------:R-:W-:Y:S04]  /*8faa0*/  STL.64 [R1+0x55b8], R6 ;  /* 0x0055b80601007387 */ /* 0x000fe80000100a00 */
[----:B------:R0:W-:Y:S02]  /*8fab0*/  STL.64 [R1+0x55b0], R4 ;  /* 0x0055b00401007387 */ /* 0x0001e40000100a00 */
[----:B0-----:R-:W-:-:S02]  /*8fac0*/  IMAD.MOV.U32 R4, RZ, RZ, R60 ;  /* 0x000000ffff047224 */ /* 0x001fc400078e003c */
[----:B------:R-:W-:-:S07]  /*8fad0*/  IMAD.MOV.U32 R5, RZ, RZ, R3 ;  /* 0x000000ffff057224 */ /* 0x000fce00078e0003 */
[----:B----4-:R-:W-:Y:S01]  /*8fae0*/  HMMA.16816.F32 R4, R36, R4, R44 ;  /* 0x000000042404723c */ /* 0x010fe2000000182c */
[----:B------:R-:W4:Y:S04]  /*8faf0*/  LDL.LU.64 R46, [R1+0x55e8] ;  /* 0x0055e800012e7983 */ /* 0x000f280000300a00 */
[----:B------:R-:W4:-:S15]  /*8fb00*/  LDL.LU.64 R44, [R1+0x55e0] ;  /* 0x0055e000012c7983 */ /* 0x000f1e0000300a00 */
[----:B------:R-:W-:-:S03]  /*8fb10*/  NOP ;  /* 0x0000000000007918 */ /* 0x000fc60000000000 */
[----:B------:R-:W-:Y:S04]  /*8fb20*/  STL.64 [R1+0x920], R4 ;  /* 0x0009200401007387 */ /* 0x000fe80000100a00 */
[----:B------:R2:W-:Y:S02]  /*8fb30*/  STL.64 [R1+0x928], R6 ;  /* 0x0009280601007387 */ /* 0x0005e40000100a00 */
[----:B--2---:R-:W-:Y:S06]  /*8fb40*/  HMMA.16816.F32 R4, R36, R40, R8 ;  /* 0x000000282404723c */ /* 0x004fec0000001808 */
[----:B------:R-:W-:Y:S04]  /*8fb50*/  STL [R1+0x54bc], R40 ;  /* 0x0054bc2801007387 */ /* 0x000fe80000100800 */
[----:B------:R-:W-:-:S13]  /*8fb60*/  STL [R1+0x54b8], R41 ;  /* 0x0054b82901007387 */ /* 0x000fda0000100800 */
[----:B------:R-:W-:Y:S04]  /*8fb70*/  STL.64 [R1+0x560], R4 ;  /* 0x0005600401007387 */ /* 0x000fe80000100a00 */
[----:B------:R4:W-:Y:S01]  /*8fb80*/  STL.64 [R1+0x568], R6 ;  /* 0x0005680601007387 */ /* 0x0009e20000100a00 */
[----:B------:R-:W-:Y:S02]  /*8fb90*/  IMAD.MOV.U32 R42, RZ, RZ, R56 ;  /* 0x000000ffff2a7224 */ /* 0x000fe400078e0038 */
[----:B------:R-:W-:Y:S01]  /*8fba0*/  IMAD.MOV.U32 R38, RZ, RZ, R57 ;  /* 0x000000ffff267224 */ /* 0x000fe200078e0039 */
[----:B----4-:R-:W-:-:S15]  /*8fbb0*/  HMMA.16816.F32 R4, R44, R56, R52 ;  /* 0x000000382c04723c */ /* 0x010fde0000001834 */
[----:B------:R-:W-:-:S08]  /*8fbc0*/  NOP ;  /* 0x0000000000007918 */ /* 0x000fd00000000000 */
[----:B------:R-:W-:Y:S04]  /*8fbd0*/  STL.64 [R1+0x550], R4 ;  /* 0x0005500401007387 */ /* 0x000fe80000100a00 */
[----:B------:R0:W-:Y:S04]  /*8fbe0*/  STL.64 [R1+0x558], R6 ;  /* 0x0005580601007387 */ /* 0x0001e80000100a00 */
[----:B------:R-:W2:Y:S04]  /*8fbf0*/  LDL.LU R52, [R1+0x510] ;  /* 0x0005100001347983 */ /* 0x000ea80000300800 */
[----:B------:R-:W2:Y:S04]  /*8fc00*/  LDL.LU R53, [R1+0x514] ;  /* 0x0005140001357983 */ /* 0x000ea80000300800 */
[----:B------:R-:W2:Y:S04]  /*8fc10*/  LDL.LU R54, [R1+0x518] ;  /* 0x0005180001367983 */ /* 0x000ea80000300800 */
[----:B------:R-:W2:Y:S04]  /*8fc20*/  LDL.LU R55, [R1+0x51c] ;  /* 0x00051c0001377983 */ /* 0x000ea80000300800 */
[----:B------:R-:W2:Y:S01]  /*8fc30*/  LDL.LU.64 R56, [R1+0xe0] ;  /* 0x0000e00001387983 */ /* 0x000ea20000300a00 */
[----:B0-----:R-:W-:Y:S03]  /*8fc40*/  HMMA.16816.F32 R4, R44, R20, R16 ;  /* 0x000000142c04723c */ /* 0x001fe60000001810 */
[----:B------:R-:W-:Y:S04]  /*8fc50*/  STL [R1+0x54c4], R38 ;  /* 0x0054c42601007387 */ /* 0x000fe80000100800 */
[----:B------:R-:W-:Y:S01]  /*8fc60*/  STL [R1+0x54c0], R42 ;  /* 0x0054c02a01007387 */ /* 0x000fe20000100800 */
[----:B------:R-:W-:-:S02]  /*8fc70*/  IMAD.MOV.U32 R14, RZ, RZ, R21 ;  /* 0x000000ffff0e7224 */ /* 0x000fc400078e0015 */
[----:B------:R-:W-:-:S13]  /*8fc80*/  IMAD.MOV.U32 R15, RZ, RZ, R20 ;  /* 0x000000ffff0f7224 */ /* 0x000fda00078e0014 */
[----:B------:R-:W-:Y:S04]  /*8fc90*/  STL.64 [R1+0x540], R4 ;  /* 0x0005400401007387 */ /* 0x000fe80000100a00 */
[----:B------:R0:W-:Y:S02]  /*8fca0*/  STL.64 [R1+0x548], R6 ;  /* 0x0005480601007387 */ /* 0x0001e40000100a00 */
[----:B0-----:R-:W-:Y:S02]  /*8fcb0*/  HMMA.16816.F32 R4, R44, R28, R24 ;  /* 0x0000001c2c04723c */ /* 0x001fe40000001818 */
[----:B------:R-:W-:Y:S04]  /*8fcc0*/  STL [R1+0x54cc], R14 ;  /* 0x0054cc0e01007387 */ /* 0x000fe80000100800 */
[----:B------:R-:W-:Y:S04]  /*8fcd0*/  STL [R1+0x54c8], R15 ;  /* 0x0054c80f01007387 */ /* 0x000fe80000100800 */
[----:B---3--:R-:W-:Y:S01]  /*8fce0*/  STL.64 [R1+0x55d8], R12 ;  /* 0x0055d80c01007387 */ /* 0x008fe20000100a00 */
[----:B------:R-:W-:-:S02]  /*8fcf0*/  IMAD.MOV.U32 R36, RZ, RZ, R2 ;  /* 0x000000ffff247224 */ /* 0x000fc400078e0002 */
[----:B------:R-:W-:-:S10]  /*8fd00*/  IMAD.MOV.U32 R43, RZ, RZ, R29 ;  /* 0x000000ffff2b7224 */ /* 0x000fd400078e001d */
[----:B------:R-:W-:Y:S04]  /*8fd10*/  STL.64 [R1+0x530], R4 ;  /* 0x0005300401007387 */ /* 0x000fe80000100a00 */
[----:B------:R0:W-:Y:S02]  /*8fd20*/  STL.64 [R1+0x538], R6 ;  /* 0x0005380601007387 */ /* 0x0001e40000100a00 */
[----:B0-----:R-:W-:Y:S01]  /*8fd30*/  HMMA.16816.F32 R4, R44, R48, R32 ;  /* 0x000000302c04723c */ /* 0x001fe20000001820 */
[----:B------:R-:W-:Y:S01]  /*8fd40*/  IMAD.MOV.U32 R2, RZ, RZ, R28 ;  /* 0x000000ffff027224 */ /* 0x000fe200078e001c */
[----:B------:R-:W-:Y:S04]  /*8fd50*/  STL [R1+0x54d4], R43 ;  /* 0x0054d42b01007387 */ /* 0x000fe80000100800 */
[----:B------:R-:W-:Y:S01]  /*8fd60*/  STL [R1+0x54d0], R2 ;  /* 0x0054d00201007387 */ /* 0x000fe20000100800 */
[----:B------:R-:W-:Y:S01]  /*8fd70*/  MOV R3, R49 ;  /* 0x0000003100037202 */ /* 0x000fe20000000f00 */
[----:B------:R-:W-:-:S15]  /*8fd80*/  IMAD.MOV.U32 R39, RZ, RZ, R48 ;  /* 0x000000ffff277224 */ /* 0x000fde00078e0030 */
[----:B------:R0:W-:Y:S04]  /*8fd90*/  STL.64 [R1+0x520], R4 ;  /* 0x0005200401007387 */ /* 0x0001e80000100a00 */
[----:B------:R1:W-:Y:S04]  /*8fda0*/  STL.64 [R1+0x528], R6 ;  /* 0x0005280601007387 */ /* 0x0003e80000100a00 */
[----:B------:R-:W3:Y:S04]  /*8fdb0*/  LDL.LU.64 R12, [R1+0xd0] ;  /* 0x0000d000010c7983 */ /* 0x000ee80000300a00 */
        /* <DEDUP_REMOVED lines=8> */
[----:B------:R-:W4:Y:S04]  /*8fe40*/  LDL.LU.64 R8, [R1+0xb0] ;  /* 0x0000b00001087983 */ /* 0x000f280000300a00 */
[----:B------:R-:W4:Y:S04]  /*8fe50*/  LDL.LU R16, [R1+0x4d0] ;  /* 0x0004d00001107983 */ /* 0x000f280000300800 */
[----:B------:R-:W4:Y:S04]  /*8fe60*/  LDL.LU R17, [R1+0x4d4] ;  /* 0x0004d40001117983 */ /* 0x000f280000300800 */
[----:B------:R-:W4:Y:S04]  /*8fe70*/  LDL.LU R18, [R1+0x4d8] ;  /* 0x0004d80001127983 */ /* 0x000f280000300800 */
[----:B------:R-:W4:Y:S04]  /*8fe80*/  LDL.LU R19, [R1+0x4dc] ;  /* 0x0004dc0001137983 */ /* 0x000f280000300800 */
[----:B------:R-:W4:Y:S04]  /*8fe90*/  LDL.LU.64 R20, [R1+0xa0] ;  /* 0x0000a00001147983 */ /* 0x000f280000300a00 */
[----:B------:R-:W4:Y:S04]  /*8fea0*/  LDL.LU.64 R28, [R1+0x90] ;  /* 0x00009000011c7983 */ /* 0x000f280000300a00 */
[----:B------:R-:W-:Y:S04]  /*8feb0*/  STL [R1+0x54dc], R3 ;  /* 0x0054dc0301007387 */ /* 0x000fe80000100800 */
[----:B------:R-:W-:Y:S01]  /*8fec0*/  STL [R1+0x54d8], R39 ;  /* 0x0054d82701007387 */ /* 0x000fe20000100800 */
[----:B------:R-:W-:Y:S01]  /*8fed0*/  IMAD.MOV.U32 R37, RZ, RZ, R0 ;  /* 0x000000ffff257224 */ /* 0x000fe200078e0000 */
[----:B--2---:R-:W-:Y:S06]  /*8fee0*/  HMMA.16816.F32 R32, R44, R56, R52 ;  /* 0x000000382c20723c */ /* 0x004fec0000001834 */
[----:B------:R-:W-:-:S02]  /*8fef0*/  IMAD.MOV.U32 R0, RZ, RZ, R57 ;  /* 0x000000ffff007224 */ /* 0x000fc400078e0039 */
[----:B------:R-:W-:-:S15]  /*8ff00*/  IMAD.MOV.U32 R41, RZ, RZ, R56 ;  /* 0x000000ffff297224 */ /* 0x000fde00078e0038 */
[----:B------:R0:W-:Y:S04]  /*8ff10*/  STL.64 [R1+0x510], R32 ;  /* 0x0005102001007387 */ /* 0x0001e80000100a00 */
[----:B------:R1:W-:Y:S04]  /*8ff20*/  STL.64 [R1+0x518], R34 ;  /* 0x0005182201007387 */ /* 0x0003e80000100a00 */
[----:B0-----:R-:W2:Y:S04]  /*8ff30*/  LDL.LU R32, [R1+0x4b0] ;  /* 0x0004b00001207983 */ /* 0x001ea80000300800 */
[----:B------:R-:W2:Y:S04]  /*8ff40*/  LDL.LU R33, [R1+0x4b4] ;  /* 0x0004b40001217983 */ /* 0x000ea80000300800 */
[----:B-1----:R-:W2:Y:S04]  /*8ff50*/  LDL.LU R34, [R1+0x4b8] ;  /* 0x0004b80001227983 */ /* 0x002ea80000300800 */
[----:B------:R-:W2:Y:S04]  /*8ff60*/  LDL.LU R35, [R1+0x4bc] ;  /* 0x0004bc0001237983 */ /* 0x000ea80000300800 */
[----:B------:R-:W2:Y:S04]  /*8ff70*/  LDL.LU.64 R48, [R1+0x80] ;  /* 0x0000800001307983 */ /* 0x000ea80000300a00 */
[----:B------:R-:W2:Y:S04]  /*8ff80*/  LDL.LU R52, [R1+0x4a0] ;  /* 0x0004a00001347983 */ /* 0x000ea80000300800 */
[----:B------:R-:W2:Y:S04]  /*8ff90*/  LDL.LU R53, [R1+0x4a4] ;  /* 0x0004a40001357983 */ /* 0x000ea80000300800 */
[----:B------:R-:W2:Y:S04]  /*8ffa0*/  LDL.LU R54, [R1+0x4a8] ;  /* 0x0004a80001367983 */ /* 0x000ea80000300800 */
[----:B------:R-:W2:Y:S04]  /*8ffb0*/  LDL.LU R55, [R1+0x4ac] ;  /* 0x0004ac0001377983 */ /* 0x000ea80000300800 */
[----:B------:R-:W2:Y:S04]  /*8ffc0*/  LDL.LU.64 R56, [R1+0x70] ;  /* 0x0000700001387983 */ /* 0x000ea80000300a00 */
[----:B------:R-:W-:Y:S04]  /*8ffd0*/  STL [R1+0x54e4], R0 ;  /* 0x0054e40001007387 */ /* 0x000fe80000100800 */
[----:B------:R0:W-:Y:S04]  /*8ffe0*/  STL [R1+0x54e0], R41 ;  /* 0x0054e02901007387 */ /* 0x0001e80000100800 */
[----:B------:R-:W3:Y:S04]  /*8fff0*/  LDL.LU R40, [R1+0x500] ;  /* 0x0005000001287983 */ /* 0x000ee80000300800 */
[----:B0-----:R-:W3:Y:S04]  /*90000*/  LDL.LU R41, [R1+0x504] ;  /* 0x0005040001297983 */ /* 0x001ee80000300800 */
[----:B------:R-:W3:Y:S04]  /*90010*/  LDL.LU R42, [R1+0x508] ;  /* 0x00050800012a7983 */ /* 0x000ee80000300800 */
[----:B------:R-:W3:Y:S02]  /*90020*/  LDL.LU R43, [R1+0x50c] ;  /* 0x00050c00012b7983 */ /* 0x000ee40000300800 */
[----:B---3--:R-:W-:-:S15]  /*90030*/  HMMA.16816.F32 R40, R44, R12, R40 ;  /* 0x0000000c2c28723c */ /* 0x008fde0000001828 */
[----:B------:R-:W-:-:S08]  /*90040*/  NOP ;  /* 0x0000000000007918 */ /* 0x000fd00000000000 */
[----:B------:R0:W-:Y:S04]  /*90050*/  STL.64 [R1+0x500], R40 ;  /* 0x0005002801007387 */ /* 0x0001e80000100a00 */
[----:B------:R1:W-:Y:S01]  /*90060*/  STL.64 [R1+0x508], R42 ;  /* 0x0005082a01007387 */ /* 0x0003e20000100a00 */
[----:B0-----:R-:W-:Y:S02]  /*90070*/  IMAD.MOV.U32 R40, RZ, RZ, R13 ;  /* 0x000000ffff287224 */ /* 0x001fe400078e000d */
[----:B-1----:R-:W-:Y:S02]  /*90080*/  IMAD.MOV.U32 R42, RZ, RZ, R12 ;  /* 0x000000ffff2a7224 */ /* 0x002fe400078e000c */
[----:B------:R-:W3:Y:S04]  /*90090*/  LDL.LU.64 R12, [R1+0x55d8] ;  /* 0x0055d800010c7983 */ /* 0x000ee80000300a00 */
[----:B------:R0:W-:Y:S04]  /*900a0*/  STL [R1+0x54ec], R40 ;  /* 0x0054ec2801007387 */ /* 0x0001e80000100800 */
[----:B------:R1:W-:Y:S04]  /*900b0*/  STL [R1+0x54e8], R42 ;  /* 0x0054e82a01007387 */ /* 0x0003e80000100800 */
[----:B0-----:R-:W3:Y:S04]  /*900c0*/  LDL.LU R40, [R1+0x4f0] ;  /* 0x0004f00001287983 */ /* 0x001ee80000300800 */
[----:B------:R-:W3:Y:S04]  /*900d0*/  LDL.LU R41, [R1+0x4f4] ;  /* 0x0004f40001297983 */ /* 0x000ee80000300800 */
[----:B-1----:R-:W3:Y:S04]  /*900e0*/  LDL.LU R42, [R1+0x4f8] ;  /* 0x0004f800012a7983 */ /* 0x002ee80000300800 */
[----:B------:R-:W3:Y:S01]  /*900f0*/  LDL.LU R43, [R1+0x4fc] ;  /* 0x0004fc00012b7983 */ /* 0x000ee20000300800 */
[----:B----4-:R-:W-:Y:S03]  /*90100*/  HMMA.16816.F32 R4, R44, R8, R4 ;  /* 0x000000082c04723c */ /* 0x010fe60000001804 */
[----:B------:R-:W-:Y:S01]  /*90110*/  STL.64 [R1+0x5408], R36 ;  /* 0x0054082401007387 */ /* 0x000fe20000100a00 */
[----:B------:R-:W-:-:S02]  /*90120*/  IMAD.MOV.U32 R38, RZ, RZ, R21 ;  /* 0x000000ffff267224 */ /* 0x000fc400078e0015 */
[----:B------:R-:W-:Y:S02]  /*90130*/  IMAD.MOV.U32 R15, RZ, RZ, R20 ;  /* 0x000000ffff0f7224 */ /* 0x000fe400078e0014 */
[----:B------:R-:W-:Y:S02]  /*90140*/  IMAD.MOV.U32 R14, RZ, RZ, R29 ;  /* 0x000000ffff0e7224 */ /* 0x000fe400078e001d */
[----:B------:R-:W-:Y:S02]  /*90150*/  IMAD.MOV.U32 R2, RZ, RZ, R28 ;  /* 0x000000ffff027224 */ /* 0x000fe400078e001c */
[----:B--2---:R-:W-:Y:S01]  /*90160*/  IMAD.MOV.U32 R39, RZ, RZ, R48 ;  /* 0x000000ffff277224 */ /* 0x004fe200078e0030 */
[----:B---3--:R-:W-:-:S15]  /*90170*/  HMMA.16816.F32 R40, R44, R36, R40 ;  /* 0x000000242c28723c */ /* 0x008fde0000001828 */
[----:B------:R-:W-:-:S08]  /*90180*/  NOP ;  /* 0x0000000000007918 */ /* 0x000fd00000000000 */
[----:B------:R-:W-:Y:S04]  /*90190*/  STL.64 [R1+0x4f0], R40 ;  /* 0x0004f02801007387 */ /* 0x000fe80000100a00 */
[----:B------:R-:W-:Y:S04]  /*901a0*/  STL.64 [R1+0x4f8], R42 ;  /* 0x0004f82a01007387 */ /* 0x000fe80000100a00 */
        /* <DEDUP_REMOVED lines=9> */
[----:B0-----:R-:W-:Y:S02]  /*90240*/  HMMA.16816.F32 R4, R44, R28, R24 ;  /* 0x0000001c2c04723c */ /* 0x001fe40000001818 */
[----:B------:R-:W-:Y:S04]  /*90250*/  STL [R1+0x54fc], R38 ;  /* 0x0054fc2601007387 */ /* 0x000fe80000100800 */
[----:B------:R-:W-:-:S15]  /*90260*/  STL [R1+0x54f8], R15 ;  /* 0x0054f80f01007387 */ /* 0x000fde0000100800 */
[----:B------:R-:W-:-:S02]  /*90270*/  NOP ;  /* 0x0000000000007918 */ /* 0x000fc40000000000 */
[----:B------:R-:W-:Y:S04]  /*90280*/  STL.64 [R1+0x4c0], R4 ;  /* 0x0004c00401007387 */ /* 0x000fe80000100a00 */
[----:B------:R0:W-:Y:S02]  /*90290*/  STL.64 [R1+0x4c8], R6 ;  /* 0x0004c80601007387 */ /* 0x0001e40000100a00 */
[----:B0-----:R-:W-:Y:S02]  /*902a0*/  HMMA.16816.F32 R4, R44, R48, R32 ;  /* 0x000000302c04723c */ /* 0x001fe40000001820 */
[----:B------:R-:W-:Y:S04]  /*902b0*/  STL [R1+0x5504], R14 ;  /* 0x0055040e01007387 */ /* 0x000fe80000100800 */
[----:B------:R-:W-:Y:S04]  /*902c0*/  STL.64 [R1+0x55d0], R12 ;  /* 0x0055d00c01007387 */ /* 0x000fe80000100a00 */
[----:B------:R-:W-:Y:S01]  /*902d0*/  STL [R1+0x5500], R2 ;  /* 0x0055000201007387 */ /* 0x000fe20000100800 */
[----:B------:R-:W-:-:S12]  /*902e0*/  IMAD.MOV.U32 R43, RZ, RZ, R49 ;  /* 0x000000ffff2b7224 */ /* 0x000fd800078e0031 */
[----:B------:R-:W-:Y:S04]  /*902f0*/  STL.64 [R1+0x4b0], R4 ;  /* 0x0004b00401007387 */ /* 0x000fe80000100a00 */
[----:B------:R0:W-:Y:S02]  /*90300*/  STL.64 [R1+0x4b8], R6 ;  /* 0x0004b80601007387 */ /* 0x0001e40000100a00 */
[----:B0-----:R-:W-:Y:S02]  /*90310*/  HMMA.16816.F32 R4, R44, R56, R52 ;  /* 0x000000382c04723c */ /* 0x001fe40000001834 */
[----:B------:R-:W-:Y:S04]  /*90320*/  STL [R1+0x550c], R43 ;  /* 0x00550c2b01007387 */ /* 0x000fe80000100800 */
[----:B------:R0:W-:-:S15]  /*90330*/  STL [R1+0x5508], R39 ;  /* 0x0055082701007387 */ /* 0x0001de0000100800 */
[----:B------:R-:W-:-:S02]  /*90340*/  NOP ;  /* 0x0000000000007918 */ /* 0x000fc40000000000 */
[----:B------:R-:W-:Y:S04]  /*90350*/  STL.64 [R1+0x4a0], R4 ;  /* 0x0004a00401007387 */ /* 0x000fe80000100a00 */
[----:B------:R-:W-:Y:S04]  /*90360*/  STL.64 [R1+0x4a8], R6 ;  /* 0x0004a80601007387 */ /* 0x000fe80000100a00 */
[----:B------:R-:W2:Y:S04]  /*90370*/  LDL.LU R48, [R1+0x450] ;  /* 0x0004500001307983 */ /* 0x000ea80000300800 */
[----:B------:R-:W2:Y:S04]  /*90380*/  LDL.LU R49, [R1+0x454] ;  /* 0x0004540001317983 */ /* 0x000ea80000300800 */
[----:B------:R-:W3:Y:S04]  /*90390*/  LDL.LU R50, [R1+0x458] ;  /* 0x0004580001327983 */ /* 0x000ee80000300800 */
[----:B------:R-:W3:Y:S04]  /*903a0*/  LDL.LU R51, [R1+0x45c] ;  /* 0x00045c0001337983 */ /* 0x000ee80000300800 */
[----:B------:R-:W4:Y:S04]  /*903b0*/  LDL.LU.64 R24, [R1+0x60] ;  /* 0x0000600001187983 */ /* 0x000f280000300a00 */
[----:B------:R-:W4:Y:S04]  /*903c0*/  LDL.LU R36, [R1+0x480] ;  /* 0x0004800001247983 */ /* 0x000f280000300800 */
[----:B------:R-:W4:Y:S04]  /*903d0*/  LDL.LU R37, [R1+0x484] ;  /* 0x0004840001257983 */ /* 0x000f280000300800 */
[----:B------:R-:W4:Y:S04]  /*903e0*/  LDL.LU R38, [R1+0x488] ;  /* 0x0004880001267983 */ /* 0x000f280000300800 */
[----:B0-----:R-:W4:Y:S04]  /*903f0*/  LDL.LU R39, [R1+0x48c] ;  /* 0x00048c0001277983 */ /* 0x001f280000300800 */
[----:B------:R-:W4:Y:S04]  /*90400*/  LDL.LU.64 R20, [R1+0x50] ;  /* 0x0000500001147983 */ /* 0x000f280000300a00 */
[----:B------:R-:W4:Y:S04]  /*90410*/  LDL.LU R12, [R1+0x470] ;  /* 0x00047000010c7983 */ /* 0x000f280000300800 */
[----:B------:R-:W4:Y:S04]  /*90420*/  LDL.LU R13, [R1+0x474] ;  /* 0x00047400010d7983 */ /* 0x000f280000300800 */
[----:B------:R-:W4:Y:S04]  /*90430*/  LDL.LU R14, [R1+0x478] ;  /* 0x00047800010e7983 */ /* 0x000f280000300800 */
[----:B------:R-:W4:Y:S01]  /*90440*/  LDL.LU R15, [R1+0x47c] ;  /* 0x00047c00010f7983 */ /* 0x000f220000300800 */
[----:B------:R-:W-:-:S02]  /*90450*/  IMAD.MOV.U32 R41, RZ, RZ, R56 ;  /* 0x000000ffff297224 */ /* 0x000fc400078e0038 */
[----:B------:R-:W-:Y:S01]  /*90460*/  IMAD.MOV.U32 R3, RZ, RZ, R57 ;  /* 0x000000ffff037224 */ /* 0x000fe200078e0039 */
[----:B---3--:R-:W-:Y:S04]  /*90470*/  STL.64 [R1+0x55c8], R50 ;  /* 0x0055c83201007387 */ /* 0x008fe80000100a00 */
[----:B--2---:R0:W-:Y:S04]  /*90480*/  STL.64 [R1+0x55c0], R48 ;  /* 0x0055c03001007387 */ /* 0x0041e80000100a00 */
[----:B0-----:R-:W2:Y:S04]  /*90490*/  LDL.LU.64 R48, [R1+0x40] ;  /* 0x0000400001307983 */ /* 0x001ea80000300a00 */
[----:B------:R-:W3:Y:S04]  /*904a0*/  LDL.LU R4, [R1+0x460] ;  /* 0x0004600001047983 */ /* 0x000ee80000300800 */
[----:B------:R-:W3:Y:S04]  /*904b0*/  LDL.LU R5, [R1+0x464] ;  /* 0x0004640001057983 */ /* 0x000ee80000300800 */
[----:B------:R-:W3:Y:S04]  /*904c0*/  LDL.LU R6, [R1+0x468] ;  /* 0x0004680001067983 */ /* 0x000ee80000300800 */
[----:B------:R-:W3:Y:S04]  /*904d0*/  LDL.LU R7, [R1+0x46c] ;  /* 0x00046c0001077983 */ /* 0x000ee80000300800 */
[----:B------:R-:W3:Y:S04]  /*904e0*/  LDL.LU.64 R8, [R1+0x30] ;  /* 0x0000300001087983 */ /* 0x000ee80000300a00 */
[----:B------:R-:W3:Y:S04]  /*904f0*/  LDL.LU.64 R52, [R1+0x20] ;  /* 0x0000200001347983 */ /* 0x000ee80000300a00 */
        /* <DEDUP_REMOVED lines=9> */
[----:B------:R-:W3:Y:S04]  /*90590*/  LDL.LU.64 R28, [R1] ;  /* 0x00000000011c7983 */ /* 0x000ee80000300a00 */
[----:B------:R-:W-:Y:S04]  /*905a0*/  STL [R1+0x5514], R3 ;  /* 0x0055140301007387 */ /* 0x000fe80000100800 */
[----:B------:R0:W-:Y:S04]  /*905b0*/  STL [R1+0x5510], R41 ;  /* 0x0055102901007387 */ /* 0x0001e80000100800 */
[----:B------:R-:W2:Y:S04]  /*905c0*/  LDL.LU R40, [R1+0x490] ;  /* 0x0004900001287983 */ /* 0x000ea80000300800 */
[----:B0-----:R-:W2:Y:S04]  /*905d0*/  LDL.LU R41, [R1+0x494] ;  /* 0x0004940001297983 */ /* 0x001ea80000300800 */
[----:B------:R-:W2:Y:S04]  /*905e0*/  LDL.LU R42, [R1+0x498] ;  /* 0x00049800012a7983 */ /* 0x000ea80000300800 */
[----:B------:R-:W2:Y:S01]  /*905f0*/  LDL.LU R43, [R1+0x49c] ;  /* 0x00049c00012b7983 */ /* 0x000ea20000300800 */
[----:B----4-:R-:W-:Y:S01]  /*90600*/  IMAD.MOV.U32 R0, RZ, RZ, R25 ;  /* 0x000000ffff007224 */ /* 0x010fe200078e0019 */
[C---:B--2---:R-:W-:Y:S06]  /*90610*/  HMMA.16816.F32 R40, R44.reuse, R24, R40 ;  /* 0x000000182c28723c */ /* 0x044fec0000001828 */
[----:B------:R-:W-:-:S15]  /*90620*/  HMMA.16816.F32 R12, R44, R48, R12 ;  /* 0x000000302c0c723c */ /* 0x000fde000000180c */
[----:B------:R-:W-:-:S02]  /*90630*/  NOP ;  /* 0x0000000000007918 */ /* 0x000fc40000000000 */
[----:B------:R-:W-:Y:S04]  /*90640*/  STL.64 [R1+0x490], R40 ;  /* 0x0004902801007387 */ /* 0x000fe80000100a00 */
[----:B------:R0:W-:Y:S02]  /*90650*/  STL.64 [R1+0x498], R42 ;  /* 0x0004982a01007387 */ /* 0x0001e40000100a00 */
[----:B0-----:R-:W-:Y:S02]  /*90660*/  IMAD.MOV.U32 R42, RZ, RZ, R24 ;  /* 0x000000ffff2a7224 */ /* 0x001fe400078e0018 */
[----:B------:R-:W2:Y:S04]  /*90670*/  LDL.LU R24, [R1+0x420] ;  /* 0x0004200001187983 */ /* 0x000ea80000300800 */
[----:B------:R-:W2:Y:S04]  /*90680*/  LDL.LU R25, [R1+0x424] ;  /* 0x0004240001197983 */ /* 0x000ea80000300800 */
[----:B------:R-:W2:Y:S04]  /*90690*/  LDL.LU R26, [R1+0x428] ;  /* 0x00042800011a7983 */ /* 0x000ea80000300800 */
[----:B------:R-:W2:Y:S04]  /*906a0*/  LDL.LU R27, [R1+0x42c] ;  /* 0x00042c00011b7983 */ /* 0x000ea80000300800 */
[----:B------:R0:W-:Y:S02]  /*906b0*/  STL [R1+0x5518], R42 ;  /* 0x0055182a01007387 */ /* 0x0001e40000100800 */
[----:B0-----:R-:W-:Y:S07]  /*906c0*/  HMMA.16816.F32 R40, R44, R20, R36 ;  /* 0x000000142c28723c */ /* 0x001fee0000001824 */
[----:B------:R-:W-:-:S02]  /*906d0*/  IMAD.MOV.U32 R37, RZ, RZ, R20 ;  /* 0x000000ffff257224 */ /* 0x000fc400078e0014 */
[----:B------:R-:W-:-:S14]  /*906e0*/  IMAD.MOV.U32 R36, RZ, RZ, R49 ;  /* 0x000000ffff247224 */ /* 0x000fdc00078e0031 */
[----:B------:R0:W-:Y:S04]  /*906f0*/  STL.64 [R1+0x480], R40 ;  /* 0x0004802801007387 */ /* 0x0001e80000100a00 */
[----:B------:R-:W-:Y:S04]  /*90700*/  STL.64 [R1+0x488], R42 ;  /* 0x0004882a01007387 */ /* 0x000fe80000100a00 */
[----:B------:R-:W4:Y:S01]  /*90710*/  LDL.LU R20, [R1+0x410] ;  /* 0x0004100001147983 */ /* 0x000f220000300800 */
[----:B0-----:R-:W-:-:S03]  /*90720*/  MOV R40, R21 ;  /* 0x0000001500287202 */ /* 0x001fc60000000f00 */
[----:B------:R-:W4:Y:S04]  /*90730*/  LDL.LU R21, [R1+0x414] ;  /* 0x0004140001157983 */ /* 0x000f280000300800 */
[----:B------:R-:W4:Y:S04]  /*90740*/  LDL.LU R22, [R1+0x418] ;  /* 0x0004180001167983 */ /* 0x000f280000300800 */
[----:B------:R-:W4:Y:S04]  /*90750*/  LDL.LU R23, [R1+0x41c] ;  /* 0x00041c0001177983 */ /* 0x000f280000300800 */
[----:B------:R0:W-:Y:S04]  /*90760*/  STL.64 [R1+0x470], R12 ;  /* 0x0004700c01007387 */ /* 0x0001e80000100a00 */
[----:B------:R1:W-:Y:S04]  /*90770*/  STL.64 [R1+0x478], R14 ;  /* 0x0004780e01007387 */ /* 0x0003e80000100a00 */
[----:B0-----:R-:W4:Y:S01]  /*90780*/  LDL.LU.64 R12, [R1+0x55d0] ;  /* 0x0055d000010c7983 */ /* 0x001f220000300a00 */
[----:B-1----:R-:W-:-:S03]  /*90790*/  IMAD.MOV.U32 R15, RZ, RZ, R48 ;  /* 0x000000ffff0f7224 */ /* 0x002fc600078e0030 */
[----:B------:R-:W2:Y:S04]  /*907a0*/  LDL.LU.64 R50, [R1+0x55c8] ;  /* 0x0055c80001327983 */ /* 0x000ea80000300a00 */
[----:B------:R-:W2:Y:S01]  /*907b0*/  LDL.LU.64 R48, [R1+0x55c0] ;  /* 0x0055c00001307983 */ /* 0x000ea20000300a00 */
[C---:B---3--:R-:W-:Y:S06]  /*907c0*/  HMMA.16816.F32 R4, R44.reuse, R8, R4 ;  /* 0x000000082c04723c */ /* 0x048fec0000001804 */
[----:B------:R-:W-:Y:S01]  /*907d0*/  HMMA.16816.F32 R56, R44, R32, R56 ;  /* 0x000000202c38723c */ /* 0x000fe20000001838 */
[----:B------:R-:W-:-:S02]  /*907e0*/  IMAD.MOV.U32 R2, RZ, RZ, R8 ;  /* 0x000000ffff027224 */ /* 0x000fc400078e0008 */
[----:B------:R-:W-:Y:S02]  /*907f0*/  IMAD.MOV.U32 R38, RZ, RZ, R9 ;  /* 0x000000ffff267224 */ /* 0x000fe400078e0009 */
[----:B------:R-:W-:Y:S02]  /*90800*/  IMAD.MOV.U32 R39, RZ, RZ, R52 ;  /* 0x000000ffff277224 */ /* 0x000fe400078e0034 */
[----:B------:R-:W-:-:S10]  /*90810*/  IMAD.MOV.U32 R14, RZ, RZ, R53 ;  /* 0x000000ffff0e7224 */ /* 0x000fd400078e0035 */
[----:B------:R-:W-:Y:S04]  /*90820*/  STL.64 [R1+0x460], R4 ;  /* 0x0004600401007387 */ /* 0x000fe80000100a00 */
[----:B------:R0:W-:Y:S04]  /*90830*/  STL.64 [R1+0x468], R6 ;  /* 0x0004680601007387 */ /* 0x0001e80000100a00 */
[----:B0-----:R-:W3:Y:S04]  /*90840*/  LDL.LU.64 R6, [R1+0x55b8] ;  /* 0x0055b80001067983 */ /* 0x001ee80000300a00 */
[----:B------:R-:W3:Y:S04]  /*90850*/  LDL.LU.64 R4, [R1+0x55b0] ;  /* 0x0055b00001047983 */ /* 0x000ee80000300a00 */
[----:B------:R-:W3:Y:S04]  /*90860*/  LDL.LU.64 R10, [R1+0x55a8] ;  /* 0x0055a800010a7983 */ /* 0x000ee80000300a00 */
[----:B------:R-:W3:Y:S01]  /*90870*/  LDL.LU.64 R8, [R1+0x55a0] ;  /* 0x0055a00001087983 */ /* 0x000ee20000300a00 */
[----:B------:R-:W-:-:S02]  /*90880*/  IMAD.MOV.U32 R41, RZ, RZ, R32 ;  /* 0x000000ffff297224 */ /* 0x000fc400078e0020 */
[----:B------:R-:W-:Y:S01]  /*90890*/  IMAD.MOV.U32 R43, RZ, RZ, R33 ;  /* 0x000000ffff2b7224 */ /* 0x000fe200078e0021 */
[----:B--2---:R-:W-:-:S15]  /*908a0*/  HMMA.16816.F32 R48, R44, R52, R48 ;  /* 0x000000342c30723c */ /* 0x004fde0000001830 */
[----:B------:R-:W-:-:S08]  /*908b0*/  NOP ;  /* 0x0000000000007918 */ /* 0x000fd00000000000 */
        /* <DEDUP_REMOVED lines=8> */
[----:B0-----:R-:W3:Y:S04]  /*90940*/  LDL.LU.64 R58, [R1+0x5578] ;  /* 0x00557800013a7983 */ /* 0x001ee80000300a00 */
[----:B------:R-:W4:Y:S04]  /*90950*/  LDL.LU.64 R56, [R1+0x5570] ;  /* 0x0055700001387983 */ /* 0x000f280000300a00 */
[----:B------:R-:W2:Y:S04]  /*90960*/  LDL.LU R32, [R1+0x400] ;  /* 0x0004000001207983 */ /* 0x000ea80000300800 */
[----:B------:R-:W2:Y:S04]  /*90970*/  LDL.LU R33, [R1+0x404] ;  /* 0x0004040001217983 */ /* 0x000ea80000300800 */
[----:B------:R-:W2:Y:S04]  /*90980*/  LDL.LU R34, [R1+0x408] ;  /* 0x0004080001227983 */ /* 0x000ea80000300800 */
[----:B------:R-:W2:Y:S01]  /*90990*/  LDL.LU R35, [R1+0x40c] ;  /* 0x00040c0001237983 */ /* 0x000ea20000300800 */
[----:B------:R-:W-:Y:S06]  /*909a0*/  HMMA.16816.F32 R16, R44, R28, R16 ;  /* 0x0000001c2c10723c */ /* 0x000fec0000001810 */
[----:B------:R-:W-:-:S02]  /*909b0*/  IMAD.MOV.U32 R42, RZ, RZ, R28 ;  /* 0x000000ffff2a7224 */ /* 0x000fc400078e001c */
[----:B------:R-:W-:-:S15]  /*909c0*/  IMAD.MOV.U32 R3, RZ, RZ, R29 ;  /* 0x000000ffff037224 */ /* 0x000fde00078e001d */
[----:B------:R-:W-:Y:S04]  /*909d0*/  STL.64 [R1+0x430], R16 ;  /* 0x0004301001007387 */ /* 0x000fe80000100a00 */
[----:B------:R4:W-:Y:S04]  /*909e0*/  STL.64 [R1+0x438], R18 ;  /* 0x0004381201007387 */ /* 0x0009e80000100a00 */
[----:B------:R-:W3:Y:S04]  /*909f0*/  LDL.LU R28, [R1+0x3f0] ;  /* 0x0003f000011c7983 */ /* 0x000ee80000300800 */
[----:B------:R-:W3:Y:S04]  /*90a00*/  LDL.LU R29, [R1+0x3f4] ;  /* 0x0003f400011d7983 */ /* 0x000ee80000300800 */
[----:B------:R-:W3:Y:S04]  /*90a10*/  LDL.LU R30, [R1+0x3f8] ;  /* 0x0003f800011e7983 */ /* 0x000ee80000300800 */
[----:B------:R-:W3:Y:S01]  /*90a20*/  LDL.LU R31, [R1+0x3fc] ;  /* 0x0003fc00011f7983 */ /* 0x000ee20000300800 */
[C---:B----4-:R-:W-:Y:S03]  /*90a30*/  HMMA.16816.F32 R16, R44.reuse, R56, R24 ;  /* 0x000000382c10723c */ /* 0x050fe60000001818 */
[----:B------:R-:W4:Y:S03]  /*90a40*/  LDL.LU R24, [R1+0x3e0] ;  /* 0x0003e00001187983 */ /* 0x000f260000300800 */
[----:B--2---:R-:W-:-:S15]  /*90a50*/  HMMA.16816.F32 R32, R44, R48, R32 ;  /* 0x000000302c20723c */ /* 0x004fde0000001820 */
[----:B------:R-:W-:-:S02]  /*90a60*/  NOP ;  /* 0x0000000000007918 */ /* 0x000fc40000000000 */
[----:B------:R-:W-:Y:S04]  /*90a70*/  STL.64 [R1+0x420], R16 ;  /* 0x0004201001007387 */ /* 0x000fe80000100a00 */
[----:B------:R0:W-:Y:S04]  /*90a80*/  STL.64 [R1+0x428], R18 ;  /* 0x0004281201007387 */ /* 0x0001e80000100a00 */
[----:B------:R-:W4:Y:S04]  /*90a90*/  LDL.LU R25, [R1+0x3e4] ;  /* 0x0003e40001197983 */ /* 0x000f280000300800 */
[----:B------:R-:W4:Y:S04]  /*90aa0*/  LDL.LU R26, [R1+0x3e8] ;  /* 0x0003e800011a7983 */ /* 0x000f280000300800 */
[----:B------:R-:W4:Y:S01]  /*90ab0*/  LDL.LU R27, [R1+0x3ec] ;  /* 0x0003ec00011b7983 */ /* 0x000f220000300800 */
[C---:B0-----:R-:W-:Y:S03]  /*90ac0*/  HMMA.16816.F32 R16, R44.reuse, R52, R20 ;  /* 0x000000342c10723c */ /* 0x041fe60000001814 */
[----:B---3--:R-:W-:Y:S04]  /*90ad0*/  STL.64 [R1+0x52d0], R58 ;  /* 0x0052d03a01007387 */ /* 0x008fe80000100a00 */
[----:B------:R0:W-:Y:S04]  /*90ae0*/  STL.64 [R1+0x52c8], R56 ;  /* 0x0052c83801007387 */ /* 0x0001e80000100a00 */
[----:B0-----:R-:W2:Y:S04]  /*90af0*/  LDL.LU.64 R56, [R1+0x180] ;  /* 0x0001800001387983 */ /* 0x001ea80000300a00 */
[----:B------:R-:W3:Y:S08]  /*90b00*/  LDL.LU R20, [R1+0x3d0] ;  /* 0x0003d00001147983 */ /* 0x000ef00000300800 */
[----:B------:R0:W-:Y:S04]  /*90b10*/  STL.64 [R1+0x410], R16 ;  /* 0x0004101001007387 */ /* 0x0001e80000100a00 */
[----:B------:R1:W-:Y:S04]  /*90b20*/  STL.64 [R1+0x418], R18 ;  /* 0x0004181201007387 */ /* 0x0003e80000100a00 */
[----:B------:R-:W3:Y:S04]  /*90b30*/  LDL.LU R21, [R1+0x3d4] ;  /* 0x0003d40001157983 */ /* 0x000ee80000300800 */
[----:B------:R-:W3:Y:S04]  /*90b40*/  LDL.LU R22, [R1+0x3d8] ;  /* 0x0003d80001167983 */ /* 0x000ee80000300800 */
[----:B------:R-:W3:Y:S04]  /*90b50*/  LDL.LU R23, [R1+0x3dc] ;  /* 0x0003dc0001177983 */ /* 0x000ee80000300800 */
[----:B0-----:R-:W2:Y:S04]  /*90b60*/  LDL.LU R16, [R1+0x3c0] ;  /* 0x0003c00001107983 */ /* 0x001ea80000300800 */
[----:B------:R-:W2:Y:S04]  /*90b70*/  LDL.LU R17, [R1+0x3c4] ;  /* 0x0003c40001117983 */ /* 0x000ea80000300800 */
[----:B-1----:R-:W2:Y:S04]  /*90b80*/  LDL.LU R18, [R1+0x3c8] ;  /* 0x0003c80001127983 */ /* 0x002ea80000300800 */
[----:B------:R-:W2:Y:S04]  /*90b90*/  LDL.LU R19, [R1+0x3cc] ;  /* 0x0003cc0001137983 */ /* 0x000ea80000300800 */
        /* <DEDUP_REMOVED lines=59> */
[----:B------:R2:W-:Y:S02]  /*90f50*/  STL.64 [R1+0x52d8], R20 ;  /* 0x0052d81401007387 */ /* 0x0005e40000100a00 */
[C---:B--2---:R-:W-:Y:S02]  /*90f60*/  HMMA.16816.F32 R20, R44.reuse, R16, R24 ;  /* 0x000000102c14723c */ /* 0x044fe40000001818 */
[----:B---3--:R-:W-:Y:S04]  /*90f70*/  STL.64 [R1+0x52f0], R18 ;  /* 0x0052f01201007387 */ /* 0x008fe80000100a00 */
[----:B------:R0:W-:Y:S02]  /*90f80*/  STL.64 [R1+0x52e8], R16 ;  /* 0x0052e81001007387 */ /* 0x0001e40000100a00 */
[----:B0-----:R-:W-:-:S15]  /*90f90*/  HMMA.16816.F32 R16, R44, R8, R32 ;  /* 0x000000082c10723c */ /* 0x001fde0000001820 */
[----:B------:R-:W-:Y:S04]  /*90fa0*/  STL.64 [R1+0x3b0], R20 ;  /* 0x0003b01401007387 */ /* 0x000fe80000100a00 */
[----:B------:R0:W-:Y:S02]  /*90fb0*/  STL.64 [R1+0x3b8], R22 ;  /* 0x0003b81601007387 */ /* 0x0001e40000100a00 */
[----:B0-----:R-:W-:Y:S06]  /*90fc0*/  HMMA.16816.F32 R20, R44, R12, R28 ;  /* 0x0000000c2c14723c */ /* 0x001fec000000181c */
[----:B------:R-:W-:-:S15]  /*90fd0*/  STL.64 [R1+0x54a8], R12 ;  /* 0x0054a80c01007387 */ /* 0x000fde0000100a00 */
        /* <DEDUP_REMOVED lines=12> */
[----:B------:R0:W-:Y:S04]  /*910a0*/  STL.64 [R1+0x380], R8 ;  /* 0x0003800801007387 */ /* 0x0001e80000100a00 */
[----:B------:R1:W-:Y:S04]  /*910b0*/  STL.64 [R1+0x388], R10 ;  /* 0x0003880a01007387 */ /* 0x0003e80000100a00 */
[----:B------:R2:W-:Y:S04]  /*910c0*/  STL.64 [R1+0x370], R4 ;  /* 0x0003700401007387 */ /* 0x0005e80000100a00 */
[----:B------:R3:W-:Y:S04]  /*910d0*/  STL.64 [R1+0x378], R6 ;  /* 0x0003780601007387 */ /* 0x0007e80000100a00 */
[----:B0-----:R-:W4:Y:S04]  /*910e0*/  LDL.LU R8, [R1+0x1a0] ;  /* 0x0001a00001087983 */ /* 0x001f280000300800 */
[----:B------:R-:W4:Y:S04]  /*910f0*/  LDL.LU R9, [R1+0x1a4] ;  /* 0x0001a40001097983 */ /* 0x000f280000300800 */
[----:B-1----:R-:W2:Y:S04]  /*91100*/  LDL.LU R10, [R1+0x1a8] ;  /* 0x0001a800010a7983 */ /* 0x002ea80000300800 */
[----:B------:R-:W2:Y:S04]  /*91110*/  LDL.LU R11, [R1+0x1ac] ;  /* 0x0001ac00010b7983 */ /* 0x000ea80000300800 */
[----:B--2---:R-:W-:Y:S04]  /*91120*/  STL.64 [R1+0x5310], R10 ;  /* 0x0053100a01007387 */ /* 0x004fe80000100a00 */
[----:B----4-:R0:W-:Y:S04]  /*91130*/  STL.64 [R1+0x5308], R8 ;  /* 0x0053080801007387 */ /* 0x0101e80000100a00 */
[----:B------:R-:W2:Y:S04]  /*91140*/  LDL.LU R24, [R1+0x1b0] ;  /* 0x0001b00001187983 */ /* 0x000ea80000300800 */
[----:B------:R-:W2:Y:S04]  /*91150*/  LDL.LU R25, [R1+0x1b4] ;  /* 0x0001b40001197983 */ /* 0x000ea80000300800 */
[----:B------:R-:W4:Y:S04]  /*91160*/  LDL.LU R26, [R1+0x1b8] ;  /* 0x0001b800011a7983 */ /* 0x000f280000300800 */
[----:B------:R-:W4:Y:S04]  /*91170*/  LDL.LU R27, [R1+0x1bc] ;  /* 0x0001bc00011b7983 */ /* 0x000f280000300800 */
[----:B----4-:R-:W-:Y:S04]  /*91180*/  STL.64 [R1+0x5320], R26 ;  /* 0x0053201a01007387 */ /* 0x010fe80000100a00 */
[----:B--2---:R1:W-:Y:S04]  /*91190*/  STL.64 [R1+0x5318], R24 ;  /* 0x0053181801007387 */ /* 0x0043e80000100a00 */
[----:B------:R-:W2:Y:S04]  /*911a0*/  LDL.LU R32, [R1+0x1d0] ;  /* 0x0001d00001207983 */ /* 0x000ea80000300800 */
[----:B------:R-:W2:Y:S04]  /*911b0*/  LDL.LU R33, [R1+0x1d4] ;  /* 0x0001d40001217983 */ /* 0x000ea80000300800 */
[----:B------:R-:W4:Y:S04]  /*911c0*/  LDL.LU R34, [R1+0x1d8] ;  /* 0x0001d80001227983 */ /* 0x000f280000300800 */
[----:B------:R-:W4:Y:S04]  /*911d0*/  LDL.LU R35, [R1+0x1dc] ;  /* 0x0001dc0001237983 */ /* 0x000f280000300800 */
[----:B----4-:R-:W-:Y:S04]  /*911e0*/  STL.64 [R1+0x5330], R34 ;  /* 0x0053302201007387 */ /* 0x010fe80000100a00 */
[----:B--2---:R2:W-:Y:S04]  /*911f0*/  STL.64 [R1+0x5328], R32 ;  /* 0x0053282001007387 */ /* 0x0045e80000100a00 */
[----:B------:R-:W4:Y:S04]  /*91200*/  LDL.LU R48, [R1+0x1e0] ;  /* 0x0001e00001307983 */ /* 0x000f280000300800 */
[----:B------:R-:W4:Y:S04]  /*91210*/  LDL.LU R49, [R1+0x1e4] ;  /* 0x0001e40001317983 */ /* 0x000f280000300800 */
[----:B------:R-:W3:Y:S04]  /*91220*/  LDL.LU R50, [R1+0x1e8] ;  /* 0x0001e80001327983 */ /* 0x000ee80000300800 */
[----:B------:R-:W3:Y:S04]  /*91230*/  LDL.LU R51, [R1+0x1ec] ;  /* 0x0001ec0001337983 */ /* 0x000ee80000300800 */
[----:B---3--:R-:W-:Y:S04]  /*91240*/  STL.64 [R1+0x5340], R50 ;  /* 0x0053403201007387 */ /* 0x008fe80000100a00 */
[----:B----4-:R3:W-:Y:S04]  /*91250*/  STL.64 [R1+0x5338], R48 ;  /* 0x0053383001007387 */ /* 0x0107e80000100a00 */
[----:B------:R-:W4:Y:S04]  /*91260*/  LDL.LU R52, [R1+0x1f0] ;  /* 0x0001f00001347983 */ /* 0x000f280000300800 */
[----:B------:R-:W4:Y:S04]  /*91270*/  LDL.LU R53, [R1+0x1f4] ;  /* 0x0001f40001357983 */ /* 0x000f280000300800 */
[----:B------:R-:W2:Y:S04]  /*91280*/  LDL.LU R54, [R1+0x1f8] ;  /* 0x0001f80001367983 */ /* 0x000ea80000300800 */
[----:B------:R-:W2:Y:S01]  /*91290*/  LDL.LU R55, [R1+0x1fc] ;  /* 0x0001fc0001377983 */ /* 0x000ea20000300800 */
[----:B------:R-:W-:-:S02]  /*912a0*/  IMAD.MOV.U32 R60, RZ, RZ, R56 ;  /* 0x000000ffff3c7224 */ /* 0x000fc400078e0038 */
[----:B------:R-:W-:Y:S02]  /*912b0*/  IMAD.MOV.U32 R61, RZ, RZ, R57 ;  /* 0x000000ffff3d7224 */ /* 0x000fe400078e0039 */
[----:B------:R-:W-:Y:S02]  /*912c0*/  IMAD.MOV.U32 R56, RZ, RZ, R42 ;  /* 0x000000ffff387224 */ /* 0x000fe400078e002a */
[----:B------:R-:W-:Y:S02]  /*912d0*/  IMAD.MOV.U32 R57, RZ, RZ, R3 ;  /* 0x000000ffff397224 */ /* 0x000fe400078e0003 */
[----:B------:R-:W-:Y:S02]  /*912e0*/  IMAD.MOV.U32 R16, RZ, RZ, R41 ;  /* 0x000000ffff107224 */ /* 0x000fe400078e0029 */
[----:B------:R-:W-:Y:S01]  /*912f0*/  IMAD.MOV.U32 R17, RZ, RZ, R43 ;  /* 0x000000ffff117224 */ /* 0x000fe200078e002b */
[----:B--2---:R-:W-:Y:S04]  /*91300*/  STL.64 [R1+0x5350], R54 ;  /* 0x0053503601007387 */ /* 0x004fe80000100a00 */
[----:B----4-:R2:W-:Y:S04]  /*91310*/  STL.64 [R1+0x5348], R52 ;  /* 0x0053483401007387 */ /* 0x0105e80000100a00 */
[----:B------:R-:W4:Y:S04]  /*91320*/  LDL.LU R42, [R1+0x5518] ;  /* 0x00551800012a7983 */ /* 0x000f280000300800 */
[----:B------:R-:W4:Y:S04]  /*91330*/  LDL.LU R3, [R1+0x5514] ;  /* 0x0055140001037983 */ /* 0x000f280000300800 */
[----:B------:R-:W-:Y:S04]  /*91340*/  STL.64 [R1+0x5358], R56 ;  /* 0x0053583801007387 */ /* 0x000fe80000100a00 */
[----:B------:R-:W4:Y:S04]  /*91350*/  LDL.LU R41, [R1+0x5510] ;  /* 0x0055100001297983 */ /* 0x000f280000300800 */
[----:B------:R-:W4:Y:S04]  /*91360*/  LDL.LU R43, [R1+0x550c] ;  /* 0x00550c00012b7983 */ /* 0x000f280000300800 */
[----:B------:R2:W-:Y:S04]  /*91370*/  STL.64 [R1+0x5360], R16 ;  /* 0x0053601001007387 */ /* 0x0005e80000100a00 */
[----:B------:R-:W3:Y:S04]  /*91380*/  LDL.LU R4, [R1+0x210] ;  /* 0x0002100001047983 */ /* 0x000ee80000300800 */
[----:B------:R-:W3:Y:S04]  /*91390*/  LDL.LU R5, [R1+0x214] ;  /* 0x0002140001057983 */ /* 0x000ee80000300800 */
[----:B------:R-:W2:Y:S04]  /*913a0*/  LDL.LU R6, [R1+0x218] ;  /* 0x0002180001067983 */ /* 0x000ea80000300800 */
[----:B------:R-:W2:Y:S01]  /*913b0*/  LDL.LU R7, [R1+0x21c] ;  /* 0x00021c0001077983 */ /* 0x000ea20000300800 */
[----:B0-----:R-:W-:Y:S01]  /*913c0*/  IMAD.MOV.U32 R8, RZ, RZ, R39 ;  /* 0x000000ffff087224 */ /* 0x001fe200078e0027 */
[----:B------:R-:W-:-:S02]  /*913d0*/  MOV R9, R14 ;  /* 0x0000000e00097202 */ /* 0x000fc40000000f00 */
[----:B--2---:R-:W-:Y:S04]  /*913e0*/  STL.64 [R1+0x5370], R6 ;  /* 0x0053700601007387 */ /* 0x004fe80000100a00 */
[----:B---3--:R0:W-:Y:S04]  /*913f0*/  STL.64 [R1+0x5368], R4 ;  /* 0x0053680401007387 */ /* 0x0081e80000100a00 */
[----:B------:R-:W2:Y:S04]  /*91400*/  LDL.LU R39, [R1+0x5508] ;  /* 0x0055080001277983 */ /* 0x000ea80000300800 */
[----:B------:R-:W3:Y:S04]  /*91410*/  LDL.LU R14, [R1+0x5504] ;  /* 0x00550400010e7983 */ /* 0x000ee80000300800 */
[----:B------:R4:W-:Y:S04]  /*91420*/  STL.64 [R1+0x5378], R8 ;  /* 0x0053780801007387 */ /* 0x0009e80000100a00 */
[----:B-1----:R-:W4:Y:S04]  /*91430*/  LDL.LU R24, [R1+0x220] ;  /* 0x0002200001187983 */ /* 0x002f280000300800 */
        /* <DEDUP_REMOVED lines=16> */
[----:B------:R-:W-:Y:S02]  /*91540*/  IMAD.MOV.U32 R16, RZ, RZ, R37 ;  /* 0x000000ffff107224 */ /* 0x000fe400078e0025 */
[----:B------:R-:W-:Y:S01]  /*91550*/  IMAD.MOV.U32 R17, RZ, RZ, R40 ;  /* 0x000000ffff117224 */ /* 0x000fe200078e0028 */
[----:B--2---:R-:W-:Y:S04]  /*91560*/  STL.64 [R1+0x53a0], R50 ;  /* 0x0053a03201007387 */ /* 0x004fe80000100a00 */
[----:B---3--:R2:W-:Y:S04]  /*91570*/  STL.64 [R1+0x5398], R48 ;  /* 0x0053983001007387 */ /* 0x0085e80000100a00 */
[----:B------:R-:W3:Y:S04]  /*91580*/  LDL.LU R15, [R1+0x54f8] ;  /* 0x0054f800010f7983 */ /* 0x000ee80000300800 */
[----:B------:R-:W4:Y:S04]  /*91590*/  LDL.LU R36, [R1+0x54f4] ;  /* 0x0054f40001247983 */ /* 0x000f280000300800 */
[----:B------:R2:W-:Y:S04]  /*915a0*/  STL.64 [R1+0x53a8], R52 ;  /* 0x0053a83401007387 */ /* 0x0005e80000100a00 */
[----:B------:R-:W4:Y:S04]  /*915b0*/  LDL.LU R37, [R1+0x54f0] ;  /* 0x0054f00001257983 */ /* 0x000f280000300800 */
[----:B------:R-:W4:Y:S04]  /*915c0*/  LDL.LU R40, [R1+0x54ec] ;  /* 0x0054ec0001287983 */ /* 0x000f280000300800 */
[----:B------:R-:W-:Y:S04]  /*915d0*/  STL.64 [R1+0x53b0], R16 ;  /* 0x0053b01001007387 */ /* 0x000fe80000100a00 */
[----:B0-----:R-:W2:Y:S04]  /*915e0*/  LDL.LU R4, [R1+0x250] ;  /* 0x0002500001047983 */ /* 0x001ea80000300800 */
[----:B------:R-:W2:Y:S04]  /*915f0*/  LDL.LU R5, [R1+0x254] ;  /* 0x0002540001057983 */ /* 0x000ea80000300800 */
[----:B------:R-:W3:Y:S04]  /*91600*/  LDL.LU R6, [R1+0x258] ;  /* 0x0002580001067983 */ /* 0x000ee80000300800 */
[----:B------:R-:W3:Y:S01]  /*91610*/  LDL.LU R7, [R1+0x25c] ;  /* 0x00025c0001077983 */ /* 0x000ee20000300800 */
[----:B------:R-:W-:-:S02]  /*91620*/  IMAD.MOV.U32 R8, RZ, RZ, R42 ;  /* 0x000000ffff087224 */ /* 0x000fc400078e002a */
[----:B------:R-:W-:Y:S01]  /*91630*/  IMAD.MOV.U32 R9, RZ, RZ, R0 ;  /* 0x000000ffff097224 */ /* 0x000fe200078e0000 */
[----:B---3--:R-:W-:Y:S04]  /*91640*/  STL.64 [R1+0x53c0], R6 ;  /* 0x0053c00601007387 */ /* 0x008fe80000100a00 */
[----:B--2---:R0:W-:Y:S04]  /*91650*/  STL.64 [R1+0x53b8], R4 ;  /* 0x0053b80401007387 */ /* 0x0041e80000100a00 */
        /* <DEDUP_REMOVED lines=20> */
[----:B0-----:R-:W-:Y:S02]  /*917a0*/  IMAD.MOV.U32 R4, RZ, RZ, R2 ;  /* 0x000000ffff047224 */ /* 0x001fe400078e0002 */
[----:B------:R-:W-:Y:S01]  /*917b0*/  IMAD.MOV.U32 R5, RZ, RZ, R14 ;  /* 0x000000ffff057224 */ /* 0x000fe200078e000e */
[----:B--2---:R-:W-:Y:S04]  /*917c0*/  STL.64 [R1+0x53f0], R50 ;  /* 0x0053f03201007387 */ /* 0x004fe80000100a00 */
[----:B---3--:R0:W-:Y:S04]  /*917d0*/  STL.64 [R1+0x53e8], R48 ;  /* 0x0053e83001007387 */ /* 0x0081e80000100a00 */
[----:B------:R-:W2:Y:S04]  /*917e0*/  LDL.LU R39, [R1+0x54d8] ;  /* 0x0054d80001277983 */ /* 0x000ea80000300800 */
[----:B------:R-:W3:Y:S04]  /*917f0*/  LDL.LU R43, [R1+0x54d4] ;  /* 0x0054d400012b7983 */ /* 0x000ee80000300800 */
[----:B------:R-:W-:Y:S04]  /*91800*/  STL.64 [R1+0x53f8], R52 ;  /* 0x0053f83401007387 */ /* 0x000fe80000100a00 */
[----:B------:R-:W4:Y:S04]  /*91810*/  LDL.LU R2, [R1+0x54d0] ;  /* 0x0054d00001027983 */ /* 0x000f280000300800 */
[----:B------:R-:W2:Y:S04]  /*91820*/  LDL.LU R14, [R1+0x54cc] ;  /* 0x0054cc00010e7983 */ /* 0x000ea80000300800 */
[----:B------:R-:W-:Y:S04]  /*91830*/  STL.64 [R1+0x5400], R4 ;  /* 0x0054000401007387 */ /* 0x000fe80000100a00 */
[----:B------:R-:W3:Y:S04]  /*91840*/  LDL.LU R8, [R1+0x290] ;  /* 0x0002900001087983 */ /* 0x000ee80000300800 */
[----:B------:R-:W3:Y:S04]  /*91850*/  LDL.LU R9, [R1+0x294] ;  /* 0x0002940001097983 */ /* 0x000ee80000300800 */
[----:B------:R-:W4:Y:S04]  /*91860*/  LDL.LU R10, [R1+0x298] ;  /* 0x00029800010a7983 */ /* 0x000f280000300800 */
[----:B------:R-:W4:Y:S01]  /*91870*/  LDL.LU R11, [R1+0x29c] ;  /* 0x00029c00010b7983 */ /* 0x000f220000300800 */
[----:B-1----:R-:W-:-:S02]  /*91880*/  IMAD.MOV.U32 R24, RZ, RZ, R15 ;  /* 0x000000ffff187224 */ /* 0x002fc400078e000f */
[----:B------:R-:W-:Y:S01]  /*91890*/  IMAD.MOV.U32 R25, RZ, RZ, R38 ;  /* 0x000000ffff197224 */ /* 0x000fe200078e0026 */
[----:B----4-:R-:W-:Y:S04]  /*918a0*/  STL.64 [R1+0x5418], R10 ;  /* 0x0054180a01007387 */ /* 0x010fe80000100a00 */
[----:B---3--:R1:W-:Y:S04]  /*918b0*/  STL.64 [R1+0x5410], R8 ;  /* 0x0054100801007387 */ /* 0x0083e80000100a00 */
[----:B------:R-:W3:Y:S04]  /*918c0*/  LDL.LU R15, [R1+0x54c8] ;  /* 0x0054c800010f7983 */ /* 0x000ee80000300800 */
[----:B------:R-:W4:Y:S04]  /*918d0*/  LDL.LU R38, [R1+0x54c4] ;  /* 0x0054c40001267983 */ /* 0x000f280000300800 */
[----:B------:R2:W-:Y:S04]  /*918e0*/  STL.64 [R1+0x5420], R24 ;  /* 0x0054201801007387 */ /* 0x0005e80000100a00 */
[----:B------:R-:W2:Y:S04]  /*918f0*/  LDL.LU R32, [R1+0x2a0] ;  /* 0x0002a00001207983 */ /* 0x000ea80000300800 */
[----:B------:R-:W2:Y:S04]  /*91900*/  LDL.LU R33, [R1+0x2a4] ;  /* 0x0002a40001217983 */ /* 0x000ea80000300800 */
[----:B------:R-:W3:Y:S04]  /*91910*/  LDL.LU R34, [R1+0x2a8] ;  /* 0x0002a80001227983 */ /* 0x000ee80000300800 */
[----:B------:R-:W3:Y:S01]  /*91920*/  LDL.LU R35, [R1+0x2ac] ;  /* 0x0002ac0001237983 */ /* 0x000ee20000300800 */
[----:B0-----:R-:W-:Y:S01]  /*91930*/  IMAD.MOV.U32 R48, RZ, RZ, R37 ;  /* 0x000000ffff307224 */ /* 0x001fe200078e0025 */
[----:B------:R-:W-:Y:S01]  /*91940*/  MOV R49, R36 ;  /* 0x0000002400317202 */ /* 0x000fe20000000f00 */
[----:B------:R-:W-:-:S02]  /*91950*/  IMAD.MOV.U32 R36, RZ, RZ, R42 ;  /* 0x000000ffff247224 */ /* 0x000fc400078e002a */
[----:B------:R-:W-:Y:S01]  /*91960*/  IMAD.MOV.U32 R37, RZ, RZ, R40 ;  /* 0x000000ffff257224 */ /* 0x000fe200078e0028 */
[----:B---3--:R-:W-:Y:S04]  /*91970*/  STL.64 [R1+0x5430], R34 ;  /* 0x0054302201007387 */ /* 0x008fe80000100a00 */
[----:B--2---:R0:W-:Y:S04]  /*91980*/  STL.64 [R1+0x5428], R32 ;  /* 0x0054282001007387 */ /* 0x0041e80000100a00 */
[----:B------:R-:W-:Y:S04]  /*91990*/  STL.64 [R1+0x5438], R48 ;  /* 0x0054383001007387 */ /* 0x000fe80000100a00 */
[----:B------:R-:W2:Y:S04]  /*919a0*/  LDL.LU R42, [R1+0x54c0] ;  /* 0x0054c000012a7983 */ /* 0x000ea80000300800 */
[----:B------:R-:W3:Y:S04]  /*919b0*/  LDL.LU R40, [R1+0x54bc] ;  /* 0x0054bc0001287983 */ /* 0x000ee80000300800 */
        /* <DEDUP_REMOVED lines=8> */
[----:B------:R-:W3:Y:S04]  /*91a40*/  LDL.LU R41, [R1+0x54b8] ;  /* 0x0054b80001297983 */ /* 0x000ee80000300800 */
[----:B------:R-:W2:Y:S04]  /*91a50*/  LDL.LU R0, [R1+0x54b4] ;  /* 0x0054b40001007983 */ /* 0x000ea80000300800 */
[----:B------:R4:W-:Y:S04]  /*91a60*/  STL.64 [R1+0x5450], R24 ;  /* 0x0054501801007387 */ /* 0x0009e80000100a00 */
[----:B0-----:R-:W4:Y:S04]  /*91a70*/  LDL.LU R32, [R1+0x2e0] ;  /* 0x0002e00001207983 */ /* 0x001f280000300800 */
[----:B------:R-:W4:Y:S04]  /*91a80*/  LDL.LU R33, [R1+0x2e4] ;  /* 0x0002e40001217983 */ /* 0x000f280000300800 */
[----:B------:R-:W3:Y:S04]  /*91a90*/  LDL.LU R34, [R1+0x2e8] ;  /* 0x0002e80001227983 */ /* 0x000ee80000300800 */
[----:B------:R-:W3:Y:S04]  /*91aa0*/  LDL.LU R35, [R1+0x2ec] ;  /* 0x0002ec0001237983 */ /* 0x000ee80000300800 */
[----:B---3--:R-:W-:Y:S04]  /*91ab0*/  STL.64 [R1+0x5460], R34 ;  /* 0x0054602201007387 */ /* 0x008fe80000100a00 */
[----:B----4-:R0:W-:Y:S04]  /*91ac0*/  STL.64 [R1+0x5458], R32 ;  /* 0x0054582001007387 */ /* 0x0101e80000100a00 */
[----:B------:R-:W3:Y:S04]  /*91ad0*/  LDL.LU R4, [R1+0x2c0] ;  /* 0x0002c00001047983 */ /* 0x000ee80000300800 */
[----:B------:R-:W3:Y:S04]  /*91ae0*/  LDL.LU R5, [R1+0x2c4] ;  /* 0x0002c40001057983 */ /* 0x000ee80000300800 */
[----:B------:R-:W4:Y:S04]  /*91af0*/  LDL.LU R6, [R1+0x2c8] ;  /* 0x0002c80001067983 */ /* 0x000f280000300800 */
[----:B------:R-:W4:Y:S01]  /*91b00*/  LDL.LU R7, [R1+0x2cc] ;  /* 0x0002cc0001077983 */ /* 0x000f220000300800 */
[----:B-1----:R-:W-:-:S03]  /*91b10*/  IMAD.MOV.U32 R8, RZ, RZ, R2 ;  /* 0x000000ffff087224 */ /* 0x002fc600078e0002 */
[----:B----4-:R-:W-:Y:S04]  /*91b20*/  STL.64 [R1+0x5470], R6 ;  /* 0x0054700601007387 */ /* 0x010fe80000100a00 */
[----:B---3--:R1:W-:Y:S04]  /*91b30*/  STL.64 [R1+0x5468], R4 ;  /* 0x0054680401007387 */ /* 0x0083e80000100a00 */
[----:B------:R-:W3:Y:S04]  /*91b40*/  LDL.LU R2, [R1+0x54b0] ;  /* 0x0054b00001027983 */ /* 0x000ee80000300800 */
[----:B------:R-:W4:Y:S04]  /*91b50*/  LDL.LU R24, [R1+0x300] ;  /* 0x0003000001187983 */ /* 0x000f280000300800 */
[----:B------:R-:W4:Y:S04]  /*91b60*/  LDL.LU R25, [R1+0x304] ;  /* 0x0003040001197983 */ /* 0x000f280000300800 */
[----:B------:R-:W2:Y:S04]  /*91b70*/  LDL.LU R26, [R1+0x308] ;  /* 0x00030800011a7983 */ /* 0x000ea80000300800 */
[----:B------:R-:W2:Y:S01]  /*91b80*/  LDL.LU R27, [R1+0x30c] ;  /* 0x00030c00011b7983 */ /* 0x000ea20000300800 */
[----:B0-----:R-:W-:-:S02]  /*91b90*/  IMAD.MOV.U32 R32, RZ, RZ, R15 ;  /* 0x000000ffff207224 */ /* 0x001fc400078e000f */
[----:B------:R-:W-:Y:S01]  /*91ba0*/  IMAD.MOV.U32 R33, RZ, RZ, R14 ;  /* 0x000000ffff217224 */ /* 0x000fe200078e000e */
[----:B--2---:R-:W-:Y:S04]  /*91bb0*/  STL.64 [R1+0x5480], R26 ;  /* 0x0054801a01007387 */ /* 0x004fe80000100a00 */
[----:B----4-:R-:W-:Y:S04]  /*91bc0*/  STL.64 [R1+0x5478], R24 ;  /* 0x0054781801007387 */ /* 0x010fe80000100a00 */
[----:B------:R0:W-:Y:S04]  /*91bd0*/  STL.64 [R1+0x5488], R32 ;  /* 0x0054882001007387 */ /* 0x0001e80000100a00 */
[----:B-1----:R-:W2:Y:S04]  /*91be0*/  LDL.LU R4, [R1+0x310] ;  /* 0x0003100001047983 */ /* 0x002ea80000300800 */
[----:B------:R-:W2:Y:S04]  /*91bf0*/  LDL.LU R5, [R1+0x314] ;  /* 0x0003140001057983 */ /* 0x000ea80000300800 */
[----:B------:R-:W2:Y:S04]  /*91c00*/  LDL.LU R6, [R1+0x318] ;  /* 0x0003180001067983 */ /* 0x000ea80000300800 */
[----:B------:R-:W2:Y:S04]  /*91c10*/  LDL.LU R7, [R1+0x31c] ;  /* 0x00031c0001077983 */ /* 0x000ea80000300800 */
[----:B------:R-:W4:Y:S04]  /*91c20*/  LDL.LU R12, [R1+0x330] ;  /* 0x00033000010c7983 */ /* 0x000f280000300800 */
[----:B------:R-:W4:Y:S04]  /*91c30*/  LDL.LU R13, [R1+0x334] ;  /* 0x00033400010d7983 */ /* 0x000f280000300800 */
[----:B------:R-:W4:Y:S04]  /*91c40*/  LDL.LU R14, [R1+0x338] ;  /* 0x00033800010e7983 */ /* 0x000f280000300800 */
[----:B------:R-:W4:Y:S04]  /*91c50*/  LDL.LU R15, [R1+0x33c] ;  /* 0x00033c00010f7983 */ /* 0x000f280000300800 */
[----:B0-----:R-:W3:Y:S04]  /*91c60*/  LDL.LU R32, [R1+0x320] ;  /* 0x0003200001207983 */ /* 0x001ee80000300800 */
[----:B------:R-:W3:Y:S04]  /*91c70*/  LDL.LU R33, [R1+0x324] ;  /* 0x0003240001217983 */ /* 0x000ee80000300800 */
[----:B------:R-:W3:Y:S04]  /*91c80*/  LDL.LU R34, [R1+0x328] ;  /* 0x0003280001227983 */ /* 0x000ee80000300800 */
[----:B------:R-:W3:Y:S04]  /*91c90*/  LDL.LU R35, [R1+0x32c] ;  /* 0x00032c0001237983 */ /* 0x000ee80000300800 */
        /* <DEDUP_REMOVED lines=24> */
[----:B------:R-:W-:-:S02]  /*91e20*/  IMAD.MOV.U32 R9, RZ, RZ, R43 ;  /* 0x000000ffff097224 */ /* 0x000fc400078e002b */
[----:B------:R-:W-:Y:S01]  /*91e30*/  IMAD.MOV.U32 R24, RZ, RZ, R42 ;  /* 0x000000ffff187224 */ /* 0x000fe200078e002a */
[----:B----4-:R-:W-:Y:S01]  /*91e40*/  HMMA.16816.F32 R44, R44, R40, R12 ;  /* 0x000000282c2c723c */ /* 0x010fe2000000180c */
[----:B------:R-:W4:Y:S06]  /*91e50*/  LDL.LU.64 R12, [R1+0x54a8] ;  /* 0x0054a800010c7983 */ /* 0x000f2c0000300a00 */
[----:B------:R-:W-:Y:S02]  /*91e60*/  IMAD.MOV.U32 R15, RZ, RZ, R40 ;  /* 0x000000ffff0f7224 */ /* 0x000fe400078e0028 */
[----:B------:R-:W-:-:S14]  /*91e70*/  IMAD.MOV.U32 R14, RZ, RZ, R41 ;  /* 0x000000ffff0e7224 */ /* 0x000fdc00078e0029 */
[----:B------:R0:W-:Y:S04]  /*91e80*/  STL.64 [R1+0x330], R44 ;  /* 0x0003302c01007387 */ /* 0x0001e80000100a00 */
[----:B------:R-:W-:Y:S04]  /*91e90*/  STL.64 [R1+0x338], R46 ;  /* 0x0003382e01007387 */ /* 0x000fe80000100a00 */
[----:B------:R-:W3:Y:S04]  /*91ea0*/  LDL.LU.64 R42, [R1+0x54a0] ;  /* 0x0054a000012a7983 */ /* 0x000ee80000300a00 */
[----:B------:R-:W3:Y:S01]  /*91eb0*/  LDL.LU.64 R40, [R1+0x5498] ;  /* 0x0054980001287983 */ /* 0x000ee20000300a00 */
[----:B------:R-:W-:-:S02]  /*91ec0*/  IMAD.MOV.U32 R25, RZ, RZ, R38 ;  /* 0x000000ffff197224 */ /* 0x000fc400078e0026 */
[----:B0-----:R-:W-:Y:S02]  /*91ed0*/  IMAD.MOV.U32 R45, RZ, RZ, R3 ;  /* 0x000000ffff2d7224 */ /* 0x001fe400078e0003 */
[----:B------:R-:W4:Y:S01]  /*91ee0*/  LDL.LU R3, [R1+0x5490] ;  /* 0x0054900001037983 */ /* 0x000f220000300800 */
[----:B------:R-:W0:Y:S02]  /*91ef0*/  S2R R38, SR_TID.X ;  /* 0x0000000000267919 */ /* 0x000e240000002100 */
[----:B---3--:R-:W-:Y:S01]  /*91f00*/  HMMA.16816.F32 R24, R40, R24, R32 ;  /* 0x000000182818723c */ /* 0x008fe20000001820 */
[----:B------:R-:W2:-:S15]  /*91f10*/  LDL.LU.64 R32, [R1+0x5488] ;  /* 0x0054880001207983 */ /* 0x000e9e0000300a00 */
[----:B------:R-:W-:-:S07]  /*91f20*/  NOP ;  /* 0x0000000000007918 */ /* 0x000fce0000000000 */
[----:B------:R-:W-:Y:S04]  /*91f30*/  STL.64 [R1+0x320], R24 ;  /* 0x0003201801007387 */ /* 0x000fe80000100a00 */
[----:B------:R1:W-:Y:S04]  /*91f40*/  STL.64 [R1+0x328], R26 ;  /* 0x0003281a01007387 */ /* 0x0003e80000100a00 */
[----:B-1----:R-:W3:Y:S04]  /*91f50*/  LDL.LU.64 R26, [R1+0x5480] ;  /* 0x00548000011a7983 */ /* 0x002ee80000300a00 */
[----:B------:R-:W3:Y:S01]  /*91f60*/  LDL.LU.64 R24, [R1+0x5478] ;  /* 0x0054780001187983 */ /* 0x000ee20000300a00 */
[----:B------:R-:W-:Y:S01]  /*91f70*/  IMAD.MOV.U32 R44, RZ, RZ, R39 ;  /* 0x000000ffff2c7224 */ /* 0x000fe200078e0027 */
[C---:B0-----:R-:W-:Y:S01]  /*91f80*/  LOP3.LUT R39, R38.reuse, 0x7, RZ, 0xc0, !PT ;  /* 0x0000000726277812 */ /* 0x041fe200078ec0ff */
[----:B------:R-:W-:-:S04]  /*91f90*/  IMAD.SHL.U32 R11, R38, 0x2, RZ ;  /* 0x00000002260b7824 */ /* 0x000fc800078e00ff */
[----:B------:R-:W-:-:S05]  /*91fa0*/  IMAD R39, R39, 0x90, RZ ;  /* 0x0000009027277824 */ /* 0x000fca00078e02ff */
[----:B------:R-:W-:Y:S01]  /*91fb0*/  LOP3.LUT R39, R39, 0x10, R11, 0x78, !PT ;  /* 0x0000001027277812 */ /* 0x000fe200078e780b */
[C---:B--2---:R-:W-:Y:S01]  /*91fc0*/  HMMA.16816.F32 R32, R40.reuse, R32, R4 ;  /* 0x000000202820723c */ /* 0x044fe20000001804 */
[----:B------:R-:W2:Y:S04]  /*91fd0*/  LDL.LU.64 R6, [R1+0x5470] ;  /* 0x0054700001067983 */ /* 0x000ea80000300a00 */
[----:B------:R-:W2:Y:S01]  /*91fe0*/  LDL.LU.64 R4, [R1+0x5468] ;  /* 0x0054680001047983 */ /* 0x000ea20000300a00 */
[----:B---3--:R-:W-:-:S15]  /*91ff0*/  HMMA.16816.F32 R8, R40, R8, R24 ;  /* 0x000000082808723c */ /* 0x008fde0000001818 */
[----:B------:R-:W-:-:S02]  /*92000*/  NOP ;  /* 0x0000000000007918 */ /* 0x000fc40000000000 */
        /* <DEDUP_REMOVED lines=8> */
[----:B------:R-:W4:Y:S01]  /*92090*/  LDL.LU.64 R8, [R1+0x5440] ;  /* 0x0054400001087983 */ /* 0x000f220000300a00 */
[----:B------:R-:W-:Y:S01]  /*920a0*/  HMMA.16816.F32 R44, R40, R44, R48 ;  /* 0x0000002c282c723c */ /* 0x000fe20000001830 */
[----:B------:R-:W-:-:S02]  /*920b0*/  IMAD.SHL.U32 R38, R38, 0x40, RZ ;  /* 0x0000004026267824 */ /* 0x000fc400078e00ff */
[----:B------:R-:W2:Y:S03]  /*920c0*/  LDL.LU.64 R48, [R1+0x5438] ;  /* 0x0054380001307983 */ /* 0x000ea60000300a00 */
[----:B------:R-:W-:-:S15]  /*920d0*/  LOP3.LUT R39, R39, 0x400, R38, 0xf8, !PT ;  /* 0x0000040027277812 */ /* 0x000fde00078ef826 */
[----:B------:R-:W-:-:S02]  /*920e0*/  NOP ;  /* 0x0000000000007918 */ /* 0x000fc40000000000 */
[----:B------:R-:W-:Y:S04]  /*920f0*/  STL.64 [R1+0x2f0], R44 ;  /* 0x0002f02c01007387 */ /* 0x000fe80000100a00 */
[----:B------:R-:W-:Y:S04]  /*92100*/  STL.64 [R1+0x2f8], R46 ;  /* 0x0002f82e01007387 */ /* 0x000fe80000100a00 */
[----:B------:R4:W-:Y:S01]  /*92110*/  LDSM.16.MT88.4 R44, [R39+UR4+0x12800] ;  /* 0x01280004272c783b */ /* 0x0009e20008004200 */
[C---:B---3--:R-:W-:Y:S03]  /*92120*/  HMMA.16816.F32 R24, R40.reuse, R24, R32 ;  /* 0x000000182818723c */ /* 0x048fe60000001820 */
[----:B------:R-:W3:Y:S04]  /*92130*/  LDL.LU.64 R34, [R1+0x5430] ;  /* 0x0054300001227983 */ /* 0x000ee80000300a00 */
[----:B------:R-:W3:Y:S01]  /*92140*/  LDL.LU.64 R32, [R1+0x5428] ;  /* 0x0054280001207983 */ /* 0x000ee20000300a00 */
[----:B----4-:R-:W-:-:S15]  /*92150*/  HMMA.16816.F32 R36, R40, R36, R8 ;  /* 0x000000242824723c */ /* 0x010fde0000001808 */
[----:B------:R0:W-:Y:S04]  /*92160*/  STL.64 [R1+0x2e0], R24 ;  /* 0x0002e01801007387 */ /* 0x0001e80000100a00 */
[----:B------:R-:W-:Y:S04]  /*92170*/  STL.64 [R1+0x2e8], R26 ;  /* 0x0002e81a01007387 */ /* 0x000fe80000100a00 */
[----:B0-----:R-:W3:Y:S04]  /*92180*/  LDL.LU.64 R24, [R1+0x5420] ;  /* 0x0054200001187983 */ /* 0x001ee80000300a00 */
[----:B------:R-:W4:Y:S04]  /*92190*/  LDL.LU.64 R10, [R1+0x5418] ;  /* 0x00541800010a7983 */ /* 0x000f280000300a00 */
[----:B------:R-:W4:Y:S04]  /*921a0*/  LDL.LU.64 R8, [R1+0x5410] ;  /* 0x0054100001087983 */ /* 0x000f280000300a00 */
[----:B------:R0:W-:Y:S04]  /*921b0*/  STL.64 [R1+0x2d0], R36 ;  /* 0x0002d02401007387 */ /* 0x0001e80000100a00 */
[----:B------:R1:W-:Y:S04]  /*921c0*/  STL.64 [R1+0x2d8], R38 ;  /* 0x0002d82601007387 */ /* 0x0003e80000100a00 */
[----:B0-----:R-:W1:Y:S01]  /*921d0*/  LDL.LU.64 R36, [R1+0x5408] ;  /* 0x0054080001247983 */ /* 0x001e620000300a00 */
[C---:B--2---:R-:W-:Y:S06]  /*921e0*/  HMMA.16816.F32 R48, R40.reuse, R48, R52 ;  /* 0x000000302830723c */ /* 0x044fec0000001834 */
[----:B-1----:R-:W-:Y:S01]  /*921f0*/  HMMA.16816.F32 R36, R40, R36, R4 ;  /* 0x000000242824723c */ /* 0x002fe20000001804 */
[----:B------:R-:W4:-:S15]  /*92200*/  LDL.LU.64 R4, [R1+0x5400] ;  /* 0x0054000001047983 */ /* 0x000f1e0000300a00 */
[----:B------:R-:W-:-:S07]  /*92210*/  NOP ;  /* 0x0000000000007918 */ /* 0x000fce0000000000 */
[----:B------:R0:W-:Y:S04]  /*92220*/  STL.64 [R1+0x2c0], R36 ;  /* 0x0002c02401007387 */ /* 0x0001e80000100a00 */
[----:B------:R1:W-:Y:S04]  /*92230*/  STL.64 [R1+0x2c8], R38 ;  /* 0x0002c82601007387 */ /* 0x0003e80000100a00 */
[----:B0-----:R-:W2:Y:S04]  /*92240*/  LDL.LU R36, [R1+0x190] ;  /* 0x0001900001247983 */ /* 0x001ea80000300800 */
[----:B------:R-:W2:Y:S04]  /*92250*/  LDL.LU R37, [R1+0x194] ;  /* 0x0001940001257983 */ /* 0x000ea80000300800 */
[----:B-1----:R-:W2:Y:S04]  /*92260*/  LDL.LU R38, [R1+0x198] ;  /* 0x0001980001267983 */ /* 0x002ea80000300800 */
[----:B------:R-:W2:Y:S04]  /*92270*/  LDL.LU R39, [R1+0x19c] ;  /* 0x00019c0001277983 */ /* 0x000ea80000300800 */
[----:B------:R-:W2:Y:S01]  /*92280*/  LDL.LU.64 R52, [R1+0x53f8] ;  /* 0x0053f80001347983 */ /* 0x000ea20000300a00 */
[C---:B---3--:R-:W-:Y:S03]  /*92290*/  HMMA.16816.F32 R24, R40.reuse, R24, R32 ;  /* 0x000000182818723c */ /* 0x048fe60000001820 */
[----:B------:R-:W-:Y:S04]  /*922a0*/  STL.64 [R1+0x2b0], R48 ;  /* 0x0002b03001007387 */ /* 0x000fe80000100a00 */
[----:B------:R0:W-:Y:S04]  /*922b0*/  STL.64 [R1+0x2b8], R50 ;  /* 0x0002b83201007387 */ /* 0x0001e80000100a00 */
[----:B0-----:R-:W3:Y:S04]  /*922c0*/  LDL.LU.64 R50, [R1+0x53f0] ;  /* 0x0053f00001327983 */ /* 0x001ee80000300a00 */
[----:B------:R-:W3:Y:S04]  /*922d0*/  LDL.LU.64 R48, [R1+0x53e8] ;  /* 0x0053e80001307983 */ /* 0x000ee80000300a00 */
[----:B------:R-:W3:Y:S04]  /*922e0*/  LDL.LU.64 R32, [R1+0x53e0] ;  /* 0x0053e00001207983 */ /* 0x000ee80000300a00 */
[----:B------:R-:W-:Y:S04]  /*922f0*/  STL.64 [R1+0x2a0], R24 ;  /* 0x0002a01801007387 */ /* 0x000fe80000100a00 */
[----:B------:R0:W-:Y:S04]  /*92300*/  STL.64 [R1+0x2a8], R26 ;  /* 0x0002a81a01007387 */ /* 0x0001e80000100a00 */
[----:B0-----:R-:W3:Y:S04]  /*92310*/  LDL.LU.64 R26, [R1+0x53d8] ;  /* 0x0053d800011a7983 */ /* 0x001ee80000300a00 */
[----:B------:R-:W3:Y:S01]  /*92320*/  LDL.LU.64 R24, [R1+0x53d0] ;  /* 0x0053d00001187983 */ /* 0x000ee20000300a00 */
[----:B----4-:R-:W-:Y:S03]  /*92330*/  HMMA.16816.F32 R4, R40, R4, R8 ;  /* 0x000000042804723c */ /* 0x010fe60000001808 */
[----:B------:R-:W4:-:S15]  /*92340*/  LDL.LU.64 R8, [R1+0x53c8] ;  /* 0x0053c80001087983 */ /* 0x000f1e0000300a00 */
[----:B------:R-:W-:-:S05]  /*92350*/  NOP ;  /* 0x0000000000007918 */ /* 0x000fca0000000000 */
[----:B------:R-:W-:Y:S04]  /*92360*/  STL.64 [R1+0x290], R4 ;  /* 0x0002900401007387 */ /* 0x000fe80000100a00 */
[----:B------:R0:W-:Y:S04]  /*92370*/  STL.64 [R1+0x298], R6 ;  /* 0x0002980601007387 */ /* 0x0001e80000100a00 */
[----:B0-----:R-:W4:Y:S04]  /*92380*/  LDL.LU.64 R6, [R1+0x53c0] ;  /* 0x0053c00001067983 */ /* 0x001f280000300a00 */
[----:B------:R-:W4:Y:S01]  /*92390*/  LDL.LU.64 R4, [R1+0x53b8] ;  /* 0x0053b80001047983 */ /* 0x000f220000300a00 */
[----:B--2---:R-:W-:Y:S03]  /*923a0*/  HMMA.16816.F32 R52, R40, R52, R16 ;  /* 0x000000342834723c */ /* 0x004fe60000001810 */
[----:B------:R-:W2:-:S15]  /*923b0*/  LDL.LU.64 R16, [R1+0x53b0] ;  /* 0x0053b00001107983 */ /* 0x000e9e0000300a00 */
        /* <DEDUP_REMOVED lines=8> */
[----:B------:R0:W-:Y:S04]  /*92440*/  STL.64 [R1+0x270], R32 ;  /* 0x0002702001007387 */ /* 0x0001e80000100a00 */
[----:B------:R-:W-:Y:S04]  /*92450*/  STL.64 [R1+0x278], R34 ;  /* 0x0002782201007387 */ /* 0x000fe80000100a00 */
[----:B0-----:R-:W3:Y:S01]  /*92460*/  LDL.LU.64 R32, [R1+0x5390] ;  /* 0x0053900001207983 */ /* 0x001ee20000300a00 */
[C---:B----4-:R-:W-:Y:S03]  /*92470*/  HMMA.16816.F32 R8, R40.reuse, R8, R24 ;  /* 0x000000082808723c */ /* 0x050fe60000001818 */
[----:B------:R-:W4:Y:S04]  /*92480*/  LDL.LU.64 R26, [R1+0x5388] ;  /* 0x00538800011a7983 */ /* 0x000f280000300a00 */
[----:B------:R-:W4:Y:S01]  /*92490*/  LDL.LU.64 R24, [R1+0x5380] ;  /* 0x0053800001187983 */ /* 0x000f220000300a00 */
[----:B--2---:R-:W-:-:S15]  /*924a0*/  HMMA.16816.F32 R16, R40, R16, R4 ;  /* 0x000000102810723c */ /* 0x004fde0000001804 */
[----:B------:R0:W-:Y:S04]  /*924b0*/  STL.64 [R1+0x260], R8 ;  /* 0x0002600801007387 */ /* 0x0001e80000100a00 */
[----:B------:R-:W-:Y:S04]  /*924c0*/  STL.64 [R1+0x268], R10 ;  /* 0x0002680a01007387 */ /* 0x000fe80000100a00 */
[----:B0-----:R-:W4:Y:S04]  /*924d0*/  LDL.LU.64 R8, [R1+0x5378] ;  /* 0x0053780001087983 */ /* 0x001f280000300a00 */
[----:B------:R-:W2:Y:S04]  /*924e0*/  LDL.LU.64 R6, [R1+0x5370] ;  /* 0x0053700001067983 */ /* 0x000ea80000300a00 */
[----:B------:R-:W2:Y:S04]  /*924f0*/  LDL.LU.64 R4, [R1+0x5368] ;  /* 0x0053680001047983 */ /* 0x000ea80000300a00 */
[----:B------:R0:W-:Y:S04]  /*92500*/  STL.64 [R1+0x250], R16 ;  /* 0x0002501001007387 */ /* 0x0001e80000100a00 */
[----:B------:R-:W-:Y:S04]  /*92510*/  STL.64 [R1+0x258], R18 ;  /* 0x0002581201007387 */ /* 0x000fe80000100a00 */
[----:B0-----:R-:W2:Y:S01]  /*92520*/  LDL.LU.64 R16, [R1+0x5360] ;  /* 0x0053600001107983 */ /* 0x001ea20000300a00 */
[C---:B------:R-:W-:Y:S03]  /*92530*/  HMMA.16816.F32 R52, R40.reuse, R52, R56 ;  /* 0x000000342834723c */ /* 0x040fe60000001838 */
[----:B------:R-:W2:Y:S03]  /*92540*/  LDL.LU.64 R56, [R1+0x5358] ;  /* 0x0053580001387983 */ /* 0x000ea60000300a00 */
[----:B---3--:R-:W-:-:S15]  /*92550*/  HMMA.16816.F32 R32, R40, R32, R48 ;  /* 0x000000202820723c */ /* 0x008fde0000001830 */
[----:B------:R-:W-:-:S02]  /*92560*/  NOP ;  /* 0x0000000000007918 */ /* 0x000fc40000000000 */
        /* <DEDUP_REMOVED lines=13> */
[C---:B--2---:R-:W-:Y:S06]  /*92640*/  HMMA.16816.F32 R16, R40.reuse, R16, R4 ;  /* 0x000000102810723c */ /* 0x044fec0000001804 */
[C---:B------:R-:W-:Y:S09]  /*92650*/  HMMA.16816.F32 R56, R40.reuse, R56, R20 ;  /* 0x000000382838723c */ /* 0x040ff20000001814 */
        /* <DEDUP_REMOVED lines=45> */
[----:B------:R-:W2:Y:S01]  /*92930*/  LDL.LU.64 R24, [R1+0x5278] ;  /* 0x0052780001187983 */ /* 0x000ea20000300a00 */
[----:B------:R-:W-:Y:S07]  /*92940*/  HMMA.16816.F32 R36, R40, R20, R36 ;  /* 0x000000142824723c */ /* 0x000fee0000001824 */
[----:B------:R-:W-:-:S02]  /*92950*/  IMAD.MOV.U32 R20, RZ, RZ, R60 ;  /* 0x000000ffff147224 */ /* 0x000fc400078e003c */
[----:B------:R-:W-:-:S15]  /*92960*/  IMAD.MOV.U32 R21, RZ, RZ, R61 ;  /* 0x000000ffff157224 */ /* 0x000fde00078e003d */
[----:B------:R-:W-:Y:S02]  /*92970*/  IMAD.MOV.U32 R28, RZ, RZ, R36 ;  /* 0x000000ffff1c7224 */ /* 0x000fe400078e0024 */
[----:B------:R-:W-:Y:S01]  /*92980*/  IMAD.MOV.U32 R29, RZ, RZ, R37 ;  /* 0x000000ffff1d7224 */ /* 0x000fe200078e0025 */
[----:B--2---:R-:W-:-:S15]  /*92990*/  HMMA.16816.F32 R8, R40, R24, R8 ;  /* 0x000000182808723c */ /* 0x004fde0000001808 */
[----:B------:R-:W-:-:S08]  /*929a0*/  NOP ;  /* 0x0000000000007918 */ /* 0x000fd00000000000 */
[----:B------:R0:W-:Y:S01]  /*929b0*/  STL.64 [R1+0x1a8], R10 ;  /* 0x0001a80a01007387 */ /* 0x0001e20000100a00 */
[----:B------:R-:W-:Y:S01]  /*929c0*/  IMAD.MOV.U32 R52, RZ, RZ, R8 ;  /* 0x000000ffff347224 */ /* 0x000fe200078e0008 */
[----:B------:R-:W-:Y:S02]  /*929d0*/  MOV R53, R9 ;  /* 0x0000000900357202 */ /* 0x000fe40000000f00 */
[----:B------:R-:W2:Y:S04]  /*929e0*/  LDL.LU R8, [R1+0x960] ;  /* 0x0009600001087983 */ /* 0x000ea80000300800 */
[----:B------:R-:W2:Y:S04]  /*929f0*/  LDL.LU R9, [R1+0x964] ;  /* 0x0009640001097983 */ /* 0x000ea80000300800 */
[----:B0-----:R-:W2:Y:S04]  /*92a00*/  LDL.LU R10, [R1+0x968] ;  /* 0x00096800010a7983 */ /* 0x001ea80000300800 */
[----:B------:R-:W2:Y:S04]  /*92a10*/  LDL.LU R11, [R1+0x96c] ;  /* 0x00096c00010b7983 */ /* 0x000ea80000300800 */
[----:B------:R-:W-:Y:S04]  /*92a20*/  STL.64 [R1+0x5170], R54 ;  /* 0x0051703601007387 */ /* 0x000fe80000100a00 */
[----:B------:R0:W-:Y:S04]  /*92a30*/  STL.64 [R1+0x5168], R52 ;  /* 0x0051683401007387 */ /* 0x0001e80000100a00 */
[----:B0-----:R-:W2:Y:S04]  /*92a40*/  LDL.LU R52, [R1+0x950] ;  /* 0x0009500001347983 */ /* 0x001ea80000300800 */
        /* <DEDUP_REMOVED lines=11> */
[----:B------:R-:W2:Y:S04]  /*92b00*/  LDL.LU R61, [R1+0x5270] ;  /* 0x00527000013d7983 */ /* 0x000ea80000300800 */
[----:B----4-:R-:W-:Y:S04]  /*92b10*/  STL.64 [R1+0x5180], R26 ;  /* 0x0051801a01007387 */ /* 0x010fe80000100a00 */
[----:B------:R0:W-:Y:S04]  /*92b20*/  STL.64 [R1+0x5178], R24 ;  /* 0x0051781801007387 */ /* 0x0001e80000100a00 */
[----:B0-----:R-:W4:Y:S04]  /*92b30*/  LDL.LU R24, [R1+0x940] ;  /* 0x0009400001187983 */ /* 0x001f280000300800 */
[----:B------:R-:W4:Y:S04]  /*92b40*/  LDL.LU R25, [R1+0x944] ;  /* 0x0009440001197983 */ /* 0x000f280000300800 */
[----:B------:R-:W4:Y:S04]  /*92b50*/  LDL.LU R26, [R1+0x948] ;  /* 0x00094800011a7983 */ /* 0x000f280000300800 */
[----:B------:R-:W4:Y:S04]  /*92b60*/  LDL.LU R27, [R1+0x94c] ;  /* 0x00094c00011b7983 */ /* 0x000f280000300800 */
[----:B---3--:R-:W-:Y:S04]  /*92b70*/  STL.64 [R1+0x5150], R30 ;  /* 0x0051501e01007387 */ /* 0x008fe80000100a00 */
[----:B------:R0:W-:Y:S04]  /*92b80*/  STL.64 [R1+0x5148], R28 ;  /* 0x0051481c01007387 */ /* 0x0001e80000100a00 */
[----:B0-----:R-:W3:Y:S04]  /*92b90*/  LDL.LU R28, [R1+0x140] ;  /* 0x00014000011c7983 */ /* 0x001ee80000300800 */
[----:B------:R-:W3:Y:S04]  /*92ba0*/  LDL.LU R29, [R1+0x144] ;  /* 0x00014400011d7983 */ /* 0x000ee80000300800 */
[----:B------:R-:W3:Y:S04]  /*92bb0*/  LDL.LU R30, [R1+0x148] ;  /* 0x00014800011e7983 */ /* 0x000ee80000300800 */
[----:B------:R-:W3:Y:S01]  /*92bc0*/  LDL.LU R31, [R1+0x14c] ;  /* 0x00014c00011f7983 */ /* 0x000ee20000300800 */
[C---:B--2---:R-:W-:Y:S06]  /*92bd0*/  HMMA.16816.F32 R8, R40.reuse, R16, R8 ;  /* 0x000000102808723c */ /* 0x044fec0000001808 */
[----:B------:R-:W-:-:S15]  /*92be0*/  HMMA.16816.F32 R52, R40, R12, R52 ;  /* 0x0000000c2834723c */ /* 0x000fde0000001834 */
[----:B------:R-:W-:-:S02]  /*92bf0*/  NOP ;  /* 0x0000000000007918 */ /* 0x000fc40000000000 */
[----:B------:R0:W-:Y:S01]  /*92c00*/  STL.64 [R1+0x168], R10 ;  /* 0x0001680a01007387 */ /* 0x0001e20000100a00 */
[----:B------:R-:W-:Y:S02]  /*92c10*/  IMAD.MOV.U32 R32, RZ, RZ, R8 ;  /* 0x000000ffff207224 */ /* 0x000fe400078e0008 */
[----:B------:R-:W-:Y:S01]  /*92c20*/  IMAD.MOV.U32 R33, RZ, RZ, R9 ;  /* 0x000000ffff217224 */ /* 0x000fe200078e0009 */
[----:B0-----:R-:W2:Y:S04]  /*92c30*/  LDL.LU.64 R10, [R1+0x5268] ;  /* 0x00526800010a7983 */ /* 0x001ea80000300a00 */
[----:B------:R-:W3:Y:S04]  /*92c40*/  LDL.LU.64 R8, [R1+0x5260] ;  /* 0x0052600001087983 */ /* 0x000ee80000300a00 */
[----:B------:R-:W-:Y:S04]  /*92c50*/  STL.64 [R1+0x5190], R34 ;  /* 0x0051902201007387 */ /* 0x000fe80000100a00 */
[----:B------:R-:W-:Y:S01]  /*92c60*/  STL.64 [R1+0x5188], R32 ;  /* 0x0051882001007387 */ /* 0x000fe20000100a00 */
[----:B------:R-:W-:-:S03]  /*92c70*/  IMAD.MOV.U32 R56, RZ, RZ, R52 ;  /* 0x000000ffff387224 */ /* 0x000fc600078e0034 */
[----:B------:R0:W-:Y:S01]  /*92c80*/  STL.64 [R1+0x158], R54 ;  /* 0x0001583601007387 */ /* 0x0001e20000100a00 */
[----:B------:R-:W-:-:S03]  /*92c90*/  IMAD.MOV.U32 R57, RZ, RZ, R53 ;  /* 0x000000ffff397224 */ /* 0x000fc600078e0035 */
[----:B------:R-:W2:Y:S04]  /*92ca0*/  LDL.LU R52, [R1+0x910] ;  /* 0x0009100001347983 */ /* 0x000ea80000300800 */
[----:B------:R-:W2:Y:S01]  /*92cb0*/  LDL.LU R53, [R1+0x914] ;  /* 0x0009140001357983 */ /* 0x000ea20000300800 */
[----:B0-----:R-:W-:-:S03]  /*92cc0*/  IMAD.MOV.U32 R54, RZ, RZ, R61 ;  /* 0x000000ffff367224 */ /* 0x001fc600078e003d */
[----:B------:R-:W4:Y:S04]  /*92cd0*/  LDL.LU R61, [R1+0x5258] ;  /* 0x00525800013d7983 */ /* 0x000f280000300800 */
[----:B------:R-:W2:Y:S04]  /*92ce0*/  LDL.LU R55, [R1+0x91c] ;  /* 0x00091c0001377983 */ /* 0x000ea80000300800 */
[----:B------:R-:W-:Y:S04]  /*92cf0*/  STL.64 [R1+0x51a8], R58 ;  /* 0x0051a83a01007387 */ /* 0x000fe80000100a00 */
[----:B------:R-:W-:Y:S01]  /*92d00*/  STL.64 [R1+0x51a0], R56 ;  /* 0x0051a03801007387 */ /* 0x000fe20000100a00 */
[----:B---3--:R-:W-:-:S15]  /*92d10*/  HMMA.16816.F32 R28, R40, R8, R28 ;  /* 0x00000008281c723c */ /* 0x008fde000000181c */
[----:B------:R-:W-:-:S08]  /*92d20*/  NOP ;  /* 0x0000000000007918 */ /* 0x000fd00000000000 */
[----:B------:R0:W-:Y:S01]  /*92d30*/  STL.64 [R1+0x148], R30 ;  /* 0x0001481e01007387 */ /* 0x0001e20000100a00 */
[----:B------:R-:W-:Y:S02]  /*92d40*/  IMAD.MOV.U32 R48, RZ, RZ, R28 ;  /* 0x000000ffff307224 */ /* 0x000fe400078e001c */
[----:B------:R-:W-:Y:S02]  /*92d50*/  IMAD.MOV.U32 R49, RZ, RZ, R29 ;  /* 0x000000ffff317224 */ /* 0x000fe400078e001d */
[C---:B0-----:R-:W-:Y:S01]  /*92d60*/  HMMA.16816.F32 R28, R40.reuse, R4, R36 ;  /* 0x00000004281c723c */ /* 0x041fe20000001824 */
[----:B----4-:R-:W0:Y:S04]  /*92d70*/  LDSM.16.MT88.4 R36, [R61+UR4+0x12800] ;  /* 0x012800043d24783b */ /* 0x010e280008004200 */
[----:B------:R-:W-:Y:S04]  /*92d80*/  STL.64 [R1+0x51b8], R50 ;  /* 0x0051b83201007387 */ /* 0x000fe80000100a00 */
[----:B------:R-:W-:Y:S04]  /*92d90*/  STL.64 [R1+0x51b0], R48 ;  /* 0x0051b03001007387 */ /* 0x000fe80000100a00 */
[----:B0-----:R0:W-:Y:S10]  /*92da0*/  STL.64 [R1+0x50b8], R38 ;  /* 0x0050b82601007387 */ /* 0x0011f40000100a00 */
[----:B------:R-:W-:Y:S04]  /*92db0*/  STL.64 [R1+0x130], R28 ;  /* 0x0001301c01007387 */ /* 0x000fe80000100a00 */
[----:B------:R-:W-:Y:S04]  /*92dc0*/  STL.64 [R1+0x138], R30 ;  /* 0x0001381e01007387 */ /* 0x000fe80000100a00 */
[----:B------:R1:W-:Y:S04]  /*92dd0*/  STL.64 [R1+0x50b0], R36 ;  /* 0x0050b02401007387 */ /* 0x0003e80000100a00 */
[----:B0-----:R-:W3:Y:S04]  /*92de0*/  LDL R38, [R1+0x178] ;  /* 0x0001780001267983 */ /* 0x001ee80000100800 */
[----:B------:R-:W3:Y:S01]  /*92df0*/  LDL R39, [R1+0x17c] ;  /* 0x00017c0001277983 */ /* 0x000ee20000100800 */
[----:B------:R-:W-:Y:S03]  /*92e00*/  HMMA.16816.F32 R20, R40, R20, R24 ;  /* 0x000000142814723c */ /* 0x000fe60000001818 */
[----:B------:R-:W-:Y:S04]  /*92e10*/  STL [R1+0x4bfc], R61 ;  /* 0x004bfc3d01007387 */ /* 0x000fe80000100800 */
[----:B------:R-:W4:Y:S04]  /*92e20*/  LDL R58, [R1+0x118] ;  /* 0x00011800013a7983 */ /* 0x000f280000100800 */
[----:B------:R-:W4:Y:S01]  /*92e30*/  LDL R59, [R1+0x11c] ;  /* 0x00011c00013b7983 */ /* 0x000f220000100800 */
[----:B-1----:R-:W-:-:S02]  /*92e40*/  IMAD.MOV.U32 R36, RZ, RZ, R15 ;  /* 0x000000ffff247224 */ /* 0x002fc400078e000f */
[----:B------:R-:W-:-:S07]  /*92e50*/  IMAD.MOV.U32 R37, RZ, RZ, R14 ;  /* 0x000000ffff257224 */ /* 0x000fce00078e000e */
[----:B--2---:R-:W-:Y:S03]  /*92e60*/  HMMA.16816.F32 R24, R40, R36, R52 ;  /* 0x000000242818723c */ /* 0x004fe60000001834 */
[----:B------:R-:W-:Y:S02]  /*92e70*/  IMAD.MOV.U32 R12, RZ, RZ, R21 ;  /* 0x000000ffff0c7224 */ /* 0x000fe400078e0015 */
[----:B------:R-:W-:Y:S01]  /*92e80*/  IMAD.MOV.U32 R8, RZ, RZ, R23 ;  /* 0x000000ffff087224 */ /* 0x000fe200078e0017 */
[----:B------:R-:W-:Y:S02]  /*92e90*/  MOV R9, R22 ;  /* 0x0000001600097202 */ /* 0x000fe40000000f00 */
[----:B------:R-:W2:Y:S04]  /*92ea0*/  LDL.64 R22, [R1+0x128] ;  /* 0x0001280001167983 */ /* 0x000ea80000100a00 */
[----:B------:R-:W-:Y:S04]  /*92eb0*/  STL [R1+0x4c0c], R12 ;  /* 0x004c0c0c01007387 */ /* 0x000fe80000100800 */
[----:B------:R-:W-:Y:S04]  /*92ec0*/  STL [R1+0x4c08], R8 ;  /* 0x004c080801007387 */ /* 0x000fe80000100800 */
[----:B------:R-:W4:Y:S04]  /*92ed0*/  LDL.LU R32, [R1+0x8e0] ;  /* 0x0008e00001207983 */ /* 0x000f280000300800 */
[----:B------:R-:W4:Y:S04]  /*92ee0*/  LDL.LU R33, [R1+0x8e4] ;  /* 0x0008e40001217983 */ /* 0x000f280000300800 */
[----:B------:R-:W4:Y:S04]  /*92ef0*/  LDL.LU R34, [R1+0x8e8] ;  /* 0x0008e80001227983 */ /* 0x000f280000300800 */
[----:B------:R-:W4:Y:S04]  /*92f00*/  LDL.LU R35, [R1+0x8ec] ;  /* 0x0008ec0001237983 */ /* 0x000f280000300800 */
[----:B------:R-:W4:Y:S04]  /*92f10*/  LDL.64 R30, [R1+0x108] ;  /* 0x00010800011e7983 */ /* 0x000f280000100a00 */
[----:B---3--:R0:W-:Y:S04]  /*92f20*/  STL.64 [R1+0x50e0], R38 ;  /* 0x0050e02601007387 */ /* 0x0081e80000100a00 */
[----:B------:R-:W2:Y:S04]  /*92f30*/  LDL.LU R36, [R1+0x900] ;  /* 0x0009000001247983 */ /* 0x000ea80000300800 */
[----:B------:R-:W2:Y:S04]  /*92f40*/  LDL.LU R37, [R1+0x904] ;  /* 0x0009040001257983 */ /* 0x000ea80000300800 */
[----:B0-----:R-:W2:Y:S04]  /*92f50*/  LDL.LU R38, [R1+0x908] ;  /* 0x0009080001267983 */ /* 0x001ea80000300800 */
[----:B------:R-:W2:Y:S04]  /*92f60*/  LDL.LU R39, [R1+0x90c] ;  /* 0x00090c0001277983 */ /* 0x000ea80000300800 */
[----:B------:R-:W3:Y:S04]  /*92f70*/  LDL R42, [R1+0x68] ;  /* 0x00006800012a7983 */ /* 0x000ee80000100800 */
[----:B------:R-:W3:Y:S01]  /*92f80*/  LDL R43, [R1+0x6c] ;  /* 0x00006c00012b7983 */ /* 0x000ee20000100800 */
[----:B------:R-:W-:-:S02]  /*92f90*/  IMAD.MOV.U32 R48, RZ, RZ, R60 ;  /* 0x000000ffff307224 */ /* 0x000fc400078e003c */
[----:B------:R-:W-:Y:S02]  /*92fa0*/  IMAD.MOV.U32 R49, RZ, RZ, R3 ;  /* 0x000000ffff317224 */ /* 0x000fe400078e0003 */
[----:B------:R-:W-:Y:S02]  /*92fb0*/  IMAD.MOV.U32 R50, RZ, RZ, R2 ;  /* 0x000000ffff327224 */ /* 0x000fe400078e0002 */
[----:B------:R-:W-:Y:S02]  /*92fc0*/  IMAD.MOV.U32 R60, RZ, RZ, R24 ;  /* 0x000000ffff3c7224 */ /* 0x000fe400078e0018 */
[----:B------:R-:W-:Y:S02]  /*92fd0*/  IMAD.MOV.U32 R51, RZ, RZ, R0 ;  /* 0x000000ffff337224 */ /* 0x000fe400078e0000 */
[----:B------:R-:W-:Y:S02]  /*92fe0*/  IMAD.MOV.U32 R3, RZ, RZ, R25 ;  /* 0x000000ffff037224 */ /* 0x000fe400078e0019 */
[----:B------:R-:W-:Y:S01]  /*92ff0*/  IMAD.MOV.U32 R2, RZ, RZ, R26 ;  /* 0x000000ffff027224 */ /* 0x000fe200078e001a */
[----:B------:R-:W4:Y:S01]  /*93000*/  LDL.LU R24, [R1+0x8d0] ;  /* 0x0008d00001187983 */ /* 0x000f220000300800 */
[----:B------:R-:W-:-:S03]  /*93010*/  IMAD.MOV.U32 R0, RZ, RZ, R27 ;  /* 0x000000ffff007224 */ /* 0x000fc600078e001b */
[----:B------:R-:W4:Y:S01]  /*93020*/  LDL.LU R25, [R1+0x8d4] ;  /* 0x0008d40001197983 */ /* 0x000f220000300800 */
[----:B------:R-:W-:Y:S02]  /*93030*/  IMAD.MOV.U32 R26, RZ, RZ, R10 ;  /* 0x000000ffff1a7224 */ /* 0x000fe400078e000a */
[----:B------:R-:W-:Y:S01]  /*93040*/  IMAD.MOV.U32 R27, RZ, RZ, R11 ;  /* 0x000000ffff1b7224 */ /* 0x000fe200078e000b */
[----:B------:R-:W4:Y:S04]  /*93050*/  LDL.LU R10, [R1+0x5254] ;  /* 0x00525400010a7983 */ /* 0x000f280000300800 */
[----:B------:R-:W4:Y:S04]  /*93060*/  LDL.LU R11, [R1+0x5250] ;  /* 0x00525000010b7983 */ /* 0x000f280000300800 */
[----:B------:R-:W4:Y:S01]  /*93070*/  LDL.64 R54, [R1+0xf8] ;  /* 0x0000f80001367983 */ /* 0x000f220000100a00 */
[----:B------:R-:W-:-:S03]  /*93080*/  IMAD.MOV.U32 R13, RZ, RZ, R20 ;  /* 0x000000ffff0d7224 */ /* 0x000fc600078e0014 */
[----:B---3--:R2:W-:Y:S04]  /*93090*/  STL.64 [R1+0x51f8], R42 ;  /* 0x0051f82a01007387 */ /* 0x0085e80000100a00 */
[----:B------:R-:W-:Y:S04]  /*930a0*/  STL [R1+0x4c00], R0 ;  /* 0x004c000001007387 */ /* 0x000fe80000100800 */
[----:B------:R-:W-:Y:S04]  /*930b0*/  STL [R1+0x4bf8], R3 ;  /* 0x004bf80301007387 */ /* 0x000fe80000100800 */
[----:B------:R-:W-:Y:S04]  /*930c0*/  STL [R1+0x4bf4], R60 ;  /* 0x004bf43c01007387 */ /* 0x000fe80000100800 */
[----:B------:R-:W-:Y:S01]  /*930d0*/  STL [R1+0x4bf0], R2 ;  /* 0x004bf00201007387 */ /* 0x000fe20000100800 */
[----:B--2---:R-:W-:Y:S07]  /*930e0*/  HMMA.16816.F32 R40, R44, R22, R36 ;  /* 0x000000162c28723c */ /* 0x004fee0000001824 */
[----:B------:R-:W-:-:S02]  /*930f0*/  IMAD.MOV.U32 R37, RZ, RZ, R22 ;  /* 0x000000ffff257224 */ /* 0x000fc400078e0016 */
[----:B------:R-:W-:Y:S02]  /*93100*/  IMAD.MOV.U32 R36, RZ, RZ, R23 ;  /* 0x000000ffff247224 */ /* 0x000fe400078e0017 */
[----:B------:R-:W2:-:S12]  /*93110*/  LDL.LU.64 R22, [R1+0x5248] ;  /* 0x0052480001167983 */ /* 0x000e980000300a00 */
[----:B------:R4:W-:Y:S01]  /*93120*/  STL.64 [R1+0x978], R42 ;  /* 0x0009782a01007387 */ /* 0x0009e20000100a00 */
[----:B------:R-:W-:Y:S02]  /*93130*/  IMAD.MOV.U32 R12, RZ, RZ, R40 ;  /* 0x000000ffff0c7224 */ /* 0x000fe400078e0028 */
[----:B------:R-:W-:Y:S01]  /*93140*/  IMAD.MOV.U32 R8, RZ, RZ, R41 ;  /* 0x000000ffff087224 */ /* 0x000fe200078e0029 */
[----:B------:R-:W-:Y:S01]  /*93150*/  STL.64 [R1+0x5230], R36 ;  /* 0x0052302401007387 */ /* 0x000fe20000100a00 */
[C---:B----4-:R-:W-:Y:S03]  /*93160*/  HMMA.16816.F32 R40, R44.reuse, R58, R48 ;  /* 0x0000003a2c28723c */ /* 0x050fe60000001830 */
[----:B------:R0:W-:Y:S03]  /*93170*/  STL.64 [R1+0x5228], R12 ;  /* 0x0052280c01007387 */ /* 0x0001e60000100a00 */
[----:B0-----:R-:W-:Y:S01]  /*93180*/  HMMA.16816.F32 R12, R44, R30, R32 ;  /* 0x0000001e2c0c723c */ /* 0x001fe20000001820 */
[----:B------:R-:W-:Y:S04]  /*93190*/  STL.64 [R1+0x5100], R10 ;  /* 0x0051000a01007387 */ /* 0x000fe80000100a00 */
[----:B------:R0:W-:Y:S04]  /*931a0*/  STL.64 [R1+0x50f8], R8 ;  /* 0x0050f80801007387 */ /* 0x0001e80000100a00 */
[----:B------:R-:W-:Y:S09]  /*931b0*/  STL.64 [R1+0x51d8], R18 ;  /* 0x0051d81201007387 */ /* 0x000ff20000100a00 */
[----:B------:R-:W-:Y:S01]  /*931c0*/  MOV R17, R42 ;  /* 0x0000002a00117202 */ /* 0x000fe20000000f00 */
[----:B------:R-:W-:-:S02]  /*931d0*/  IMAD.MOV.U32 R16, RZ, RZ, R43 ;  /* 0x000000ffff107224 */ /* 0x000fc400078e002b */
[----:B------:R-:W-:Y:S02]  /*931e0*/  IMAD.MOV.U32 R21, RZ, RZ, R40 ;  /* 0x000000ffff157224 */ /* 0x000fe400078e0028 */
[----:B------:R-:W-:Y:S01]  /*931f0*/  IMAD.MOV.U32 R20, RZ, RZ, R41 ;  /* 0x000000ffff147224 */ /* 0x000fe200078e0029 */
[----:B------:R-:W-:Y:S01]  /*93200*/  STL.64 [R1+0x51d0], R16 ;  /* 0x0051d01001007387 */ /* 0x000fe20000100a00 */
[----:B------:R-:W-:Y:S02]  /*93210*/  IMAD.MOV.U32 R3, RZ, RZ, R12 ;  /* 0x000000ffff037224 */ /* 0x000fe400078e000c */
[----:B------:R-:W-:Y:S02]  /*93220*/  IMAD.MOV.U32 R60, RZ, RZ, R13 ;  /* 0x000000ffff3c7224 */ /* 0x000fe400078e000d */
[----:B------:R-:W-:Y:S02]  /*93230*/  IMAD.MOV.U32 R2, RZ, RZ, R14 ;  /* 0x000000ffff027224 */ /* 0x000fe400078e000e */
[----:B0-----:R-:W-:-:S02]  /*93240*/  IMAD.MOV.U32 R9, RZ, RZ, R30 ;  /* 0x000000ffff097224 */ /* 0x001fc400078e001e */
[----:B------:R-:W-:Y:S02]  /*93250*/  IMAD.MOV.U32 R8, RZ, RZ, R31 ;  /* 0x000000ffff087224 */ /* 0x000fe400078e001f */
[----:B------:R-:W-:Y:S01]  /*93260*/  IMAD.MOV.U32 R5, RZ, RZ, R55 ;  /* 0x000000ffff057224 */ /* 0x000fe200078e0037 */
[----:B--2---:R-:W-:Y:S04]  /*93270*/  STL.64 [R1+0x51c8], R22 ;  /* 0x0051c81601007387 */ /* 0x004fe80000100a00 */
[----:B------:R-:W-:Y:S04]  /*93280*/  STL.64 [R1+0x51c0], R20 ;  /* 0x0051c01401007387 */ /* 0x000fe80000100a00 */
[----:B------:R0:W-:Y:S02]  /*93290*/  STL [R1+0x90c], R15 ;  /* 0x00090c0f01007387 */ /* 0x0001e40000100800 */
[C---:B0-----:R-:W-:Y:S02]  /*932a0*/  HMMA.16816.F32 R12, R44.reuse, R54, R24 ;  /* 0x000000362c0c723c */ /* 0x041fe40000001818 */
[----:B------:R0:W-:Y:S04]  /*932b0*/  STL.64 [R1+0x5240], R8 ;  /* 0x0052400801007387 */ /* 0x0001e80000100a00 */
[----:B------:R-:W-:Y:S04]  /*932c0*/  STL [R1+0x4d94], R2 ;  /* 0x004d940201007387 */ /* 0x000fe80000100800 */
[----:B------:R-:W-:Y:S04]  /*932d0*/  STL [R1+0x4d90], R60 ;  /* 0x004d903c01007387 */ /* 0x000fe80000100800 */
[----:B------:R-:W-:Y:S09]  /*932e0*/  STL [R1+0x4c04], R3 ;  /* 0x004c040301007387 */ /* 0x000ff20000100800 */
[----:B------:R-:W-:Y:S04]  /*932f0*/  STL.64 [R1+0x8f0], R12 ;  /* 0x0008f00c01007387 */ /* 0x000fe80000100a00 */
[----:B------:R-:W-:Y:S04]  /*93300*/  STL.64 [R1+0x5208], R6 ;  /* 0x0052080601007387 */ /* 0x000fe80000100a00 */
[----:B------:R-:W-:Y:S04]  /*93310*/  STL [R1+0x5200], R5 ;  /* 0x0052000501007387 */ /* 0x000fe80000100800 */
        /* <DEDUP_REMOVED lines=8> */
[----:B------:R-:W3:Y:S04]  /*933a0*/  LDL.LU R32, [R1+0x8c0] ;  /* 0x0008c00001207983 */ /* 0x000ee80000300800 */
[----:B------:R-:W3:Y:S04]  /*933b0*/  LDL.LU R33, [R1+0x8c4] ;  /* 0x0008c40001217983 */ /* 0x000ee80000300800 */
[----:B------:R-:W3:Y:S04]  /*933c0*/  LDL.LU R34, [R1+0x8c8] ;  /* 0x0008c80001227983 */ /* 0x000ee80000300800 */
[----:B------:R-:W3:Y:S04]  /*933d0*/  LDL.LU R35, [R1+0x8cc] ;  /* 0x0008cc0001237983 */ /* 0x000ee80000300800 */
[----:B------:R-:W3:Y:S04]  /*933e0*/  LDL.64 R30, [R1+0xe8] ;  /* 0x0000e800011e7983 */ /* 0x000ee80000100a00 */
[----:B--2---:R-:W-:Y:S04]  /*933f0*/  STL.64 [R1+0x5220], R50 ;  /* 0x0052203201007387 */ /* 0x004fe80000100a00 */
[----:B------:R-:W2:Y:S04]  /*93400*/  LDL.64 R22, [R1+0x88] ;  /* 0x0000880001167983 */ /* 0x000ea80000100a00 */
[----:B--2---:R1:W-:Y:S04]  /*93410*/  STL.64 [R1+0x5238], R22 ;  /* 0x0052381601007387 */ /* 0x0043e80000100a00 */
[----:B------:R-:W2:Y:S04]  /*93420*/  LDL.LU R16, [R1+0x850] ;  /* 0x0008500001107983 */ /* 0x000ea80000300800 */
[----:B------:R-:W2:Y:S04]  /*93430*/  LDL.LU R17, [R1+0x854] ;  /* 0x0008540001117983 */ /* 0x000ea80000300800 */
[----:B------:R-:W2:Y:S04]  /*93440*/  LDL.LU R18, [R1+0x858] ;  /* 0x0008580001127983 */ /* 0x000ea80000300800 */
[----:B------:R-:W2:Y:S04]  /*93450*/  LDL.LU R19, [R1+0x85c] ;  /* 0x00085c0001137983 */ /* 0x000ea80000300800 */
[----:B------:R-:W4:Y:S04]  /*93460*/  LDL R42, [R1+0x98] ;  /* 0x00009800012a7983 */ /* 0x000f280000100800 */
[----:B------:R-:W4:Y:S04]  /*93470*/  LDL R43, [R1+0x9c] ;  /* 0x00009c00012b7983 */ /* 0x000f280000100800 */
[----:B0-----:R-:W2:Y:S04]  /*93480*/  LDL.LU R8, [R1+0x8b0] ;  /* 0x0008b00001087983 */ /* 0x001ea80000300800 */
[----:B------:R-:W2:Y:S04]  /*93490*/  LDL.LU R9, [R1+0x8b4] ;  /* 0x0008b40001097983 */ /* 0x000ea80000300800 */
[----:B------:R-:W2:Y:S04]  /*934a0*/  LDL.LU R10, [R1+0x8b8] ;  /* 0x0008b800010a7983 */ /* 0x000ea80000300800 */
[----:B------:R-:W2:Y:S04]  /*934b0*/  LDL.LU R11, [R1+0x8bc] ;  /* 0x0008bc00010b7983 */ /* 0x000ea80000300800 */
[----:B-1----:R-:W2:Y:S01]  /*934c0*/  LDL.64 R22, [R1+0xd8] ;  /* 0x0000d80001167983 */ /* 0x002ea20000100a00 */
[----:B---3--:R-:W-:Y:S03]  /*934d0*/  HMMA.16816.F32 R32, R44, R30, R32 ;  /* 0x0000001e2c20723c */ /* 0x008fe60000001820 */
[----:B------:R-:W3:Y:S04]  /*934e0*/  LDL.LU R24, [R1+0x890] ;  /* 0x0008900001187983 */ /* 0x000ee80000300800 */
[----:B------:R-:W3:Y:S04]  /*934f0*/  LDL.LU R25, [R1+0x894] ;  /* 0x0008940001197983 */ /* 0x000ee80000300800 */
[----:B------:R-:W3:Y:S04]  /*93500*/  LDL.LU R26, [R1+0x898] ;  /* 0x00089800011a7983 */ /* 0x000ee80000300800 */
[----:B------:R-:W3:Y:S04]  /*93510*/  LDL.LU R27, [R1+0x89c] ;  /* 0x00089c00011b7983 */ /* 0x000ee80000300800 */
[----:B------:R-:W4:Y:S04]  /*93520*/  LDL.LU R36, [R1+0x8a0] ;  /* 0x0008a00001247983 */ /* 0x000f280000300800 */
[----:B------:R-:W4:Y:S04]  /*93530*/  LDL.LU R37, [R1+0x8a4] ;  /* 0x0008a40001257983 */ /* 0x000f280000300800 */
[----:B------:R-:W4:Y:S01]  /*93540*/  LDL.LU R38, [R1+0x8a8] ;  /* 0x0008a80001267983 */ /* 0x000f220000300800 */
[----:B------:R-:W-:-:S02]  /*93550*/  IMAD.MOV.U32 R60, RZ, RZ, R54 ;  /* 0x000000ffff3c7224 */ /* 0x000fc400078e0036 */
[----:B------:R-:W-:Y:S02]  /*93560*/  IMAD.MOV.U32 R0, RZ, RZ, R14 ;  /* 0x000000ffff007224 */ /* 0x000fe400078e000e */
[----:B------:R-:W-:Y:S01]  /*93570*/  IMAD.MOV.U32 R61, RZ, RZ, R15 ;  /* 0x000000ffff3d7224 */ /* 0x000fe200078e000f */
[----:B------:R-:W4:Y:S04]  /*93580*/  LDL.LU R39, [R1+0x8ac] ;  /* 0x0008ac0001277983 */ /* 0x000f280000300800 */
[----:B------:R-:W4:Y:S04]  /*93590*/  LDL.64 R14, [R1+0xc8] ;  /* 0x0000c800010e7983 */ /* 0x000f280000100a00 */
[----:B------:R-:W3:Y:S04]  /*935a0*/  LDL.64 R54, [R1+0xb8] ;  /* 0x0000b80001367983 */ /* 0x000ee80000100a00 */
[----:B------:R-:W3:Y:S04]  /*935b0*/  LDL.LU R4, [R1+0x870] ;  /* 0x0008700001047983 */ /* 0x000ee80000300800 */
[----:B------:R-:W3:Y:S04]  /*935c0*/  LDL.LU R5, [R1+0x874] ;  /* 0x0008740001057983 */ /* 0x000ee80000300800 */
[----:B------:R-:W3:Y:S04]  /*935d0*/  LDL.LU R6, [R1+0x878] ;  /* 0x0008780001067983 */ /* 0x000ee80000300800 */
[----:B------:R-:W3:Y:S04]  /*935e0*/  LDL.LU R7, [R1+0x87c] ;  /* 0x00087c0001077983 */ /* 0x000ee80000300800 */
[----:B------:R-:W3:Y:S04]  /*935f0*/  LDL R58, [R1+0xa8] ;  /* 0x0000a800013a7983 */ /* 0x000ee80000100800 */
[----:B------:R-:W3:Y:S04]  /*93600*/  LDL R59, [R1+0xac] ;  /* 0x0000ac00013b7983 */ /* 0x000ee80000100800 */
[----:B------:R-:W3:Y:S04]  /*93610*/  LDL.LU R48, [R1+0x880] ;  /* 0x0008800001307983 */ /* 0x000ee80000300800 */
[----:B------:R-:W3:Y:S04]  /*93620*/  LDL.LU R49, [R1+0x884] ;  /* 0x0008840001317983 */ /* 0x000ee80000300800 */
[----:B------:R-:W3:Y:S04]  /*93630*/  LDL.LU R50, [R1+0x888] ;  /* 0x0008880001327983 */ /* 0x000ee80000300800 */
[----:B------:R-:W3:Y:S04]  /*93640*/  LDL.LU R51, [R1+0x88c] ;  /* 0x00088c0001337983 */ /* 0x000ee80000300800 */
[----:B------:R-:W-:Y:S04]  /*93650*/  STL [R1+0x4d9c], R61 ;  /* 0x004d9c3d01007387 */ /* 0x000fe80000100800 */
[----:B------:R0:W-:Y:S04]  /*93660*/  STL [R1+0x4d98], R0 ;  /* 0x004d980001007387 */ /* 0x0001e80000100800 */
[----:B------:R1:W-:Y:S04]  /*93670*/  STL.64 [R1+0x8e0], R32 ;  /* 0x0008e02001007387 */ /* 0x0003e80000100a00 */
[----:B------:R1:W-:Y:S01]  /*93680*/  STL.64 [R1+0x8e8], R34 ;  /* 0x0008e82201007387 */ /* 0x0003e20000100a00 */
[----:B------:R-:W-:-:S02]  /*93690*/  IMAD.MOV.U32 R2, RZ, RZ, R30 ;  /* 0x000000ffff027224 */ /* 0x000fc400078e001e */
[----:B0-----:R-:W-:Y:S01]  /*936a0*/  IMAD.MOV.U32 R0, RZ, RZ, R31 ;  /* 0x000000ffff007224 */ /* 0x001fe200078e001f */
[----:B-1----:R-:W3:Y:S04]  /*936b0*/  LDL.LU R32, [R1+0x830] ;  /* 0x0008300001207983 */ /* 0x002ee80000300800 */
[----:B------:R-:W3:Y:S04]  /*936c0*/  LDL.LU R33, [R1+0x834] ;  /* 0x0008340001217983 */ /* 0x000ee80000300800 */
[----:B------:R-:W3:Y:S04]  /*936d0*/  LDL.LU R34, [R1+0x838] ;  /* 0x0008380001227983 */ /* 0x000ee80000300800 */
[----:B------:R-:W3:Y:S04]  /*936e0*/  LDL.LU R35, [R1+0x83c] ;  /* 0x00083c0001237983 */ /* 0x000ee80000300800 */
[----:B------:R-:W3:Y:S01]  /*936f0*/  LDL.64 R30, [R1+0x58] ;  /* 0x00005800011e7983 */ /* 0x000ee20000100a00 */
[----:B--2---:R-:W-:-:S15]  /*93700*/  HMMA.16816.F32 R8, R44, R22, R8 ;  /* 0x000000162c08723c */ /* 0x004fde0000001808 */
[----:B------:R-:W-:-:S08]  /*93710*/  NOP ;  /* 0x0000000000007918 */ /* 0x000fd00000000000 */
[----:B------:R0:W-:Y:S04]  /*93720*/  STL.64 [R1+0x8d0], R8 ;  /* 0x0008d00801007387 */ /* 0x0001e80000100a00 */
[----:B------:R1:W-:Y:S04]  /*93730*/  STL.64 [R1+0x8d8], R10 ;  /* 0x0008d80a01007387 */ /* 0x0003e80000100a00 */
[----:B0-----:R-:W2:Y:S01]  /*93740*/  LDL.LU.64 R8, [R1+0x5240] ;  /* 0x0052400001087983 */ /* 0x001ea20000300a00 */
[C---:B----4-:R-:W-:Y:S06]  /*93750*/  HMMA.16816.F32 R36, R44.reuse, R14, R36 ;  /* 0x0000000e2c24723c */ /* 0x050fec0000001824 */
[----:B---3--:R-:W-:Y:S01]  /*93760*/  HMMA.16816.F32 R24, R44, R54, R24 ;  /* 0x000000362c18723c */ /* 0x008fe20000001818 */
[----:B-1----:R-:W-:-:S02]  /*93770*/  IMAD.MOV.U32 R11, RZ, RZ, R22 ;  /* 0x000000ffff0b7224 */ /* 0x002fc400078e0016 */
[----:B------:R-:W-:Y:S02]  /*93780*/  IMAD.MOV.U32 R10, RZ, RZ, R23 ;  /* 0x000000ffff0a7224 */ /* 0x000fe400078e0017 */
[----:B------:R-:W3:Y:S04]  /*93790*/  LDL.LU.64 R22, [R1+0x5238] ;  /* 0x0052380001167983 */ /* 0x000ee80000300a00 */
[----:B------:R-:W-:Y:S01]  /*937a0*/  STL.64 [R1+0x51e8], R10 ;  /* 0x0051e80a01007387 */ /* 0x000fe20000100a00 */
[C---:B------:R-:W-:Y:S06]  /*937b0*/  HMMA.16816.F32 R56, R44.reuse, R58, R48 ;  /* 0x0000003a2c38723c */ /* 0x040fec0000001830 */
[----:B------:R-:W-:Y:S01]  /*937c0*/  HMMA.16816.F32 R40, R44, R42, R4 ;  /* 0x0000002a2c28723c */ /* 0x000fe20000001804 */
[----:B--2---:R0:W-:Y:S04]  /*937d0*/  STL.64 [R1+0x51e0], R8 ;  /* 0x0051e00801007387 */ /* 0x0041e80000100a00 */
[----:B0-----:R-:W2:Y:S04]  /*937e0*/  LDL.LU R8, [R1+0x860] ;  /* 0x0008600001087983 */ /* 0x001ea80000300800 */
[----:B------:R-:W2:Y:S04]  /*937f0*/  LDL.LU R9, [R1+0x864] ;  /* 0x0008640001097983 */ /* 0x000ea80000300800 */
[----:B------:R-:W2:Y:S04]  /*93800*/  LDL.LU R10, [R1+0x868] ;  /* 0x00086800010a7983 */ /* 0x000ea80000300800 */
[----:B------:R-:W2:Y:S04]  /*93810*/  LDL.LU R11, [R1+0x86c] ;  /* 0x00086c00010b7983 */ /* 0x000ea80000300800 */
[----:B------:R0:W-:Y:S04]  /*93820*/  STL.64 [R1+0x8c0], R36 ;  /* 0x0008c02401007387 */ /* 0x0001e80000100a00 */
[----:B------:R1:W-:Y:S04]  /*93830*/  STL.64 [R1+0x8c8], R38 ;  /* 0x0008c82601007387 */ /* 0x0003e80000100a00 */
[----:B0-----:R-:W4:Y:S04]  /*93840*/  LDL.LU.64 R36, [R1+0x5230] ;  /* 0x0052300001247983 */ /* 0x001f280000300a00 */
[----:B------:R-:W4:Y:S04]  /*93850*/  LDL.LU.64 R12, [R1+0x5228] ;  /* 0x00522800010c7983 */ /* 0x000f280000300a00 */
[----:B------:R0:W-:Y:S04]  /*93860*/  STL.64 [R1+0x8b0], R24 ;  /* 0x0008b01801007387 */ /* 0x0001e80000100a00 */
[----:B------:R3:W-:Y:S01]  /*93870*/  STL.64 [R1+0x8b8], R26 ;  /* 0x0008b81a01007387 */ /* 0x0007e20000100a00 */
[----:B-1----:R-:W-:-:S02]  /*93880*/  IMAD.MOV.U32 R39, RZ, RZ, R14 ;  /* 0x000000ffff277224 */ /* 0x002fc400078e000e */
[----:B------:R-:W-:Y:S02]  /*93890*/  IMAD.MOV.U32 R38, RZ, RZ, R15 ;  /* 0x000000ffff267224 */ /* 0x000fe400078e000f */
[----:B------:R-:W-:Y:S01]  /*938a0*/  IMAD.MOV.U32 R14, RZ, RZ, R54 ;  /* 0x000000ffff0e7224 */ /* 0x000fe200078e0036 */
[----:B------:R-:W-:Y:S01]  /*938b0*/  MOV R15, R55 ;  /* 0x00000037000f7202 */ /* 0x000fe20000000f00 */
[----:B0-----:R-:W4:Y:S04]  /*938c0*/  LDL.LU R24, [R1+0x820] ;  /* 0x0008200001187983 */ /* 0x001f280000300800 */
[----:B------:R-:W4:Y:S04]  /*938d0*/  LDL.LU R25, [R1+0x824] ;  /* 0x0008240001197983 */ /* 0x000f280000300800 */
[----:B---3--:R-:W4:Y:S04]  /*938e0*/  LDL.LU R26, [R1+0x828] ;  /* 0x00082800011a7983 */ /* 0x008f280000300800 */
[----:B------:R-:W4:Y:S04]  /*938f0*/  LDL.LU R27, [R1+0x82c] ;  /* 0x00082c00011b7983 */ /* 0x000f280000300800 */
[----:B------:R-:W4:Y:S04]  /*93900*/  LDL.64 R54, [R1+0x48] ;  /* 0x0000480001367983 */ /* 0x000f280000100a00 */
[----:B------:R-:W3:Y:S04]  /*93910*/  LDL.LU.64 R50, [R1+0x5220] ;  /* 0x0052200001327983 */ /* 0x000ee80000300a00 */
[----:B------:R-:W-:Y:S04]  /*93920*/  STL.64 [R1+0x8a0], R56 ;  /* 0x0008a03801007387 */ /* 0x000fe80000100a00 */
[----:B------:R0:W-:Y:S04]  /*93930*/  STL.64 [R1+0x8a8], R58 ;  /* 0x0008a83a01007387 */ /* 0x0001e80000100a00 */
[----:B0-----:R-:W4:Y:S04]  /*93940*/  LDL.LU.64 R58, [R1+0x5218] ;  /* 0x00521800013a7983 */ /* 0x001f280000300a00 */
[----:B------:R-:W4:Y:S04]  /*93950*/  LDL.LU.64 R56, [R1+0x5210] ;  /* 0x0052100001387983 */ /* 0x000f280000300a00 */
[----:B------:R-:W4:Y:S04]  /*93960*/  LDL.LU.64 R6, [R1+0x5208] ;  /* 0x0052080001067983 */ /* 0x000f280000300a00 */
[----:B------:R-:W4:Y:S04]  /*93970*/  LDL.LU R5, [R1+0x5200] ;  /* 0x0052000001057983 */ /* 0x000f280000300800 */
[----:B------:R-:W-:Y:S04]  /*93980*/  STL.64 [R1+0x890], R40 ;  /* 0x0008902801007387 */ /* 0x000fe80000100a00 */
[----:B------:R0:W-:Y:S04]  /*93990*/  STL.64 [R1+0x898], R42 ;  /* 0x0008982a01007387 */ /* 0x0001e80000100a00 */
[----:B0-----:R-:W4:Y:S01]  /*939a0*/  LDL.LU.64 R42, [R1+0x51f8] ;  /* 0x0051f800012a7983 */ /* 0x001f220000300a00 */
[----:B------:R-:W-:-:S02]  /*939b0*/  IMAD.MOV.U32 R41, RZ, RZ, R22 ;  /* 0x000000ffff297224 */ /* 0x000fc400078e0016 */
[----:B------:R-:W-:Y:S02]  /*939c0*/  IMAD.MOV.U32 R40, RZ, RZ, R23 ;  /* 0x000000ffff287224 */ /* 0x000fe400078e0017 */
[----:B------:R-:W-:Y:S02]  /*939d0*/  IMAD.MOV.U32 R3, RZ, RZ, R31 ;  /* 0x000000ffff037224 */ /* 0x000fe400078e001f */
[----:B------:R-:W-:Y:S01]  /*939e0*/  IMAD.MOV.U32 R4, RZ, RZ, R30 ;  /* 0x000000ffff047224 */ /* 0x000fe200078e001e */
[C---:B--2---:R-:W-:Y:S06]  /*939f0*/  HMMA.16816.F32 R8, R44.reuse, R22, R8 ;  /* 0x000000162c08723c */ /* 0x044fec0000001808 */
[----:B---3--:R-:W-:-:S15]  /*93a00*/  HMMA.16816.F32 R20, R44, R50, R16 ;  /* 0x000000322c14723c */ /* 0x008fde0000001810 */
[----:B------:R-:W-:-:S02]  /*93a10*/  NOP ;  /* 0x0000000000007918 */ /* 0x000fc40000000000 */
[----:B------:R0:W-:Y:S04]  /*93a20*/  STL.64 [R1+0x880], R8 ;  /* 0x0008800801007387 */ /* 0x0001e80000100a00 */
[----:B------:R-:W-:Y:S04]  /*93a30*/  STL.64 [R1+0x888], R10 ;  /* 0x0008880a01007387 */ /* 0x000fe80000100a00 */
[----:B------:R-:W-:Y:S04]  /*93a40*/  STL [R1+0x5054], R40 ;  /* 0x0050542801007387 */ /* 0x000fe80000100800 */
[----:B------:R-:W-:Y:S04]  /*93a50*/  STL [R1+0x5050], R41 ;  /* 0x0050502901007387 */ /* 0x000fe80000100800 */
[----:B0-----:R-:W2:Y:S04]  /*93a60*/  LDL.LU R8, [R1+0x810] ;  /* 0x0008100001087983 */ /* 0x001ea80000300800 */
[----:B------:R-:W-:Y:S04]  /*93a70*/  STL.64 [R1+0x870], R20 ;  /* 0x0008701401007387 */ /* 0x000fe80000100a00 */
[----:B------:R0:W-:Y:S01]  /*93a80*/  STL.64 [R1+0x878], R22 ;  /* 0x0008781601007387 */ /* 0x0001e20000100a00 */
[C---:B----4-:R-:W-:Y:S06]  /*93a90*/  HMMA.16816.F32 R16, R44.reuse, R42, R56 ;  /* 0x0000002a2c10723c */ /* 0x050fec0000001838 */
[C---:B0-----:R-:W-:Y:S06]  /*93aa0*/  HMMA.16816.F32 R20, R44.reuse, R30, R32 ;  /* 0x0000001e2c14723c */ /* 0x041fec0000001820 */
[----:B------:R-:W-:Y:S11]  /*93ab0*/  HMMA.16816.F32 R24, R44, R54, R24 ;  /* 0x000000362c18723c */ /* 0x000ff60000001818 */
[----:B------:R-:W-:Y:S04]  /*93ac0*/  STL.64 [R1+0x860], R16 ;  /* 0x0008601001007387 */ /* 0x000fe80000100a00 */
[----:B------:R0:W-:Y:S04]  /*93ad0*/  STL.64 [R1+0x868], R18 ;  /* 0x0008681201007387 */ /* 0x0001e80000100a00 */
[----:B------:R-:W2:Y:S04]  /*93ae0*/  LDL.LU R9, [R1+0x814] ;  /* 0x0008140001097983 */ /* 0x000ea80000300800 */
[----:B------:R-:W2:Y:S04]  /*93af0*/  LDL.LU R10, [R1+0x818] ;  /* 0x00081800010a7983 */ /* 0x000ea80000300800 */
[----:B------:R-:W2:Y:S04]  /*93b00*/  LDL.LU R11, [R1+0x81c] ;  /* 0x00081c00010b7983 */ /* 0x000ea80000300800 */
[----:B0-----:R-:W2:Y:S04]  /*93b10*/  LDL.64 R18, [R1+0x38] ;  /* 0x0000380001127983 */ /* 0x001ea80000100a00 */
[----:B------:R0:W-:Y:S04]  /*93b20*/  STL.64 [R1+0x5028], R42 ;  /* 0x0050282a01007387 */ /* 0x0001e80000100a00 */
[----:B------:R-:W-:Y:S04]  /*93b30*/  STL.64 [R1+0x850], R20 ;  /* 0x0008501401007387 */ /* 0x000fe80000100a00 */
[----:B------:R1:W-:Y:S04]  /*93b40*/  STL.64 [R1+0x858], R22 ;  /* 0x0008581601007387 */ /* 0x0003e80000100a00 */
[----:B------:R-:W3:Y:S04]  /*93b50*/  LDL.LU R40, [R1+0x800] ;  /* 0x0008000001287983 */ /* 0x000ee80000300800 */
[----:B------:R-:W3:Y:S04]  /*93b60*/  LDL.LU R41, [R1+0x804] ;  /* 0x0008040001297983 */ /* 0x000ee80000300800 */
[----:B0-----:R-:W3:Y:S04]  /*93b70*/  LDL.LU R42, [R1+0x808] ;  /* 0x00080800012a7983 */ /* 0x001ee80000300800 */
[----:B------:R-:W3:Y:S04]  /*93b80*/  LDL.LU R43, [R1+0x80c] ;  /* 0x00080c00012b7983 */ /* 0x000ee80000300800 */
[----:B-1----:R-:W3:Y:S04]  /*93b90*/  LDL.64 R22, [R1+0x28] ;  /* 0x0000280001167983 */ /* 0x002ee80000100a00 */
[----:B------:R-:W4:Y:S04]  /*93ba0*/  LDL.LU R48, [R1+0x7f0] ;  /* 0x0007f00001307983 */ /* 0x000f280000300800 */
[----:B------:R-:W4:Y:S04]  /*93bb0*/  LDL.LU R49, [R1+0x7f4] ;  /* 0x0007f40001317983 */ /* 0x000f280000300800 */
[----:B------:R-:W4:Y:S04]  /*93bc0*/  LDL.LU R50, [R1+0x7f8] ;  /* 0x0007f80001327983 */ /* 0x000f280000300800 */
[----:B------:R-:W4:Y:S04]  /*93bd0*/  LDL.LU R51, [R1+0x7fc] ;  /* 0x0007fc0001337983 */ /* 0x000f280000300800 */
[----:B------:R-:W4:Y:S04]  /*93be0*/  LDL.64 R58, [R1+0x18] ;  /* 0x00001800013a7983 */ /* 0x000f280000100a00 */
[----:B------:R-:W-:Y:S04]  /*93bf0*/  STL [R1+0x504c], R3 ;  /* 0x00504c0301007387 */ /* 0x000fe80000100800 */
[----:B------:R-:W-:Y:S04]  /*93c00*/  STL [R1+0x5048], R4 ;  /* 0x0050480401007387 */ /* 0x000fe80000100800 */
[----:B------:R-:W4:Y:S04]  /*93c10*/  LDL.LU R32, [R1+0x7e0] ;  /* 0x0007e00001207983 */ /* 0x000f280000300800 */
[----:B------:R-:W-:Y:S04]  /*93c20*/  STL.64 [R1+0x840], R24 ;  /* 0x0008401801007387 */ /* 0x000fe80000100a00 */
[----:B------:R0:W-:Y:S04]  /*93c30*/  STL.64 [R1+0x848], R26 ;  /* 0x0008481a01007387 */ /* 0x0001e80000100a00 */
[----:B------:R-:W4:Y:S04]  /*93c40*/  LDL.LU R33, [R1+0x7e4] ;  /* 0x0007e40001217983 */ /* 0x000f280000300800 */
[----:B------:R-:W4:Y:S04]  /*93c50*/  LDL.LU R34, [R1+0x7e8] ;  /* 0x0007e80001227983 */ /* 0x000f280000300800 */
[----:B------:R-:W4:Y:S01]  /*93c60*/  LDL.LU R35, [R1+0x7ec] ;  /* 0x0007ec0001237983 */ /* 0x000f220000300800 */
[----:B------:R-:W-:-:S02]  /*93c70*/  IMAD.MOV.U32 R61, RZ, RZ, R55 ;  /* 0x000000ffff3d7224 */ /* 0x000fc400078e0037 */
[----:B------:R-:W-:Y:S01]  /*93c80*/  IMAD.MOV.U32 R30, RZ, RZ, R6 ;  /* 0x000000ffff1e7224 */ /* 0x000fe200078e0006 */
[----:B0-----:R-:W4:Y:S04]  /*93c90*/  LDL.64 R26, [R1+0x8] ;  /* 0x00000800011a7983 */ /* 0x001f280000100a00 */
        /* <DEDUP_REMOVED lines=8> */
[----:B------:R-:W4:Y:S04]  /*93d20*/  LDL.LU R7, [R1+0x51f0] ;  /* 0x0051f00001077983 */ /* 0x000f280000300800 */
[----:B------:R-:W-:Y:S01]  /*93d30*/  STL [R1+0x5058], R61 ;  /* 0x0050583d01007387 */ /* 0x000fe20000100800 */
[----:B--2---:R-:W-:Y:S06]  /*93d40*/  HMMA.16816.F32 R8, R44, R18, R8 ;  /* 0x000000122c08723c */ /* 0x004fec0000001808 */
[----:B------:R-:W-:-:S02]  /*93d50*/  IMAD.MOV.U32 R4, RZ, RZ, R19 ;  /* 0x000000ffff047224 */ /* 0x000fc400078e0013 */
[----:B------:R-:W-:Y:S01]  /*93d60*/  IMAD.MOV.U32 R3, RZ, RZ, R18 ;  /* 0x000000ffff037224 */ /* 0x000fe200078e0012 */
[C---:B---3--:R-:W-:Y:S06]  /*93d70*/  HMMA.16816.F32 R40, R44.reuse, R22, R40 ;  /* 0x000000162c28723c */ /* 0x048fec0000001828 */
[----:B----4-:R-:W-:Y:S08]  /*93d80*/  HMMA.16816.F32 R48, R44, R58, R48 ;  /* 0x0000003a2c30723c */ /* 0x010ff00000001830 */
[----:B------:R-:W-:Y:S04]  /*93d90*/  STL.64 [R1+0x830], R8 ;  /* 0x0008300801007387 */ /* 0x000fe80000100a00 */
[----:B------:R0:W-:Y:S04]  /*93da0*/  STL.64 [R1+0x838], R10 ;  /* 0x0008380a01007387 */ /* 0x0001e80000100a00 */
[----:B0-----:R-:W2:Y:S04]  /*93db0*/  LDL.LU.64 R10, [R1+0x51e8] ;  /* 0x0051e800010a7983 */ /* 0x001ea80000300a00 */
[----:B------:R-:W3:Y:S04]  /*93dc0*/  LDL.LU.64 R8, [R1+0x51e0] ;  /* 0x0051e00001087983 */ /* 0x000ee80000300a00 */
[----:B------:R-:W4:Y:S04]  /*93dd0*/  LDL.LU.64 R18, [R1+0x51d8] ;  /* 0x0051d80001127983 */ /* 0x000f280000300a00 */
[----:B------:R-:W3:Y:S04]  /*93de0*/  LDL.LU.64 R16, [R1+0x51d0] ;  /* 0x0051d00001107983 */ /* 0x000ee80000300a00 */
[----:B------:R-:W-:Y:S04]  /*93df0*/  STL.64 [R1+0x50f0], R6 ;  /* 0x0050f00601007387 */ /* 0x000fe80000100a00 */
[----:B------:R0:W-:Y:S04]  /*93e00*/  STL.64 [R1+0x50e8], R4 ;  /* 0x0050e80401007387 */ /* 0x0001e80000100a00 */
[----:B0-----:R-:W2:Y:S04]  /*93e10*/  LDL.LU R4, [R1+0x780] ;  /* 0x0007800001047983 */ /* 0x001ea80000300800 */
[----:B------:R-:W2:Y:S04]  /*93e20*/  LDL.LU R5, [R1+0x784] ;  /* 0x0007840001057983 */ /* 0x000ea80000300800 */
[----:B------:R-:W2:Y:S04]  /*93e30*/  LDL.LU R6, [R1+0x788] ;  /* 0x0007880001067983 */ /* 0x000ea80000300800 */
[----:B------:R-:W2:Y:S04]  /*93e40*/  LDL.LU R7, [R1+0x78c] ;  /* 0x00078c0001077983 */ /* 0x000ea80000300800 */
[----:B------:R-:W-:Y:S04]  /*93e50*/  STL [R1+0x505c], R3 ;  /* 0x00505c0301007387 */ /* 0x000fe80000100800 */
[----:B------:R-:W-:Y:S04]  /*93e60*/  STL.64 [R1+0x820], R40 ;  /* 0x0008202801007387 */ /* 0x000fe80000100a00 */
[----:B------:R0:W-:Y:S02]  /*93e70*/  STL.64 [R1+0x828], R42 ;  /* 0x0008282a01007387 */ /* 0x0001e40000100a00 */
[----:B0-----:R-:W-:-:S02]  /*93e80*/  IMAD.MOV.U32 R43, RZ, RZ, R22 ;  /* 0x000000ffff2b7224 */ /* 0x001fc400078e0016 */
[----:B------:R-:W-:Y:S02]  /*93e90*/  IMAD.MOV.U32 R42, RZ, RZ, R23 ;  /* 0x000000ffff2a7224 */ /* 0x000fe400078e0017 */
[----:B------:R-:W3:Y:S04]  /*93ea0*/  LDL.LU.64 R22, [R1+0x51c8] ;  /* 0x0051c80001167983 */ /* 0x000ee80000300a00 */
[----:B------:R-:W3:Y:S04]  /*93eb0*/  LDL.LU.64 R20, [R1+0x51c0] ;  /* 0x0051c00001147983 */ /* 0x000ee80000300a00 */
[----:B------:R-:W-:Y:S04]  /*93ec0*/  STL.64 [R1+0x810], R48 ;  /* 0x0008103001007387 */ /* 0x000fe80000100a00 */
[----:B------:R0:W-:Y:S01]  /*93ed0*/  STL.64 [R1+0x818], R50 ;  /* 0x0008183201007387 */ /* 0x0001e20000100a00 */
[----:B------:R-:W-:-:S02]  /*93ee0*/  IMAD.MOV.U32 R40, RZ, RZ, R58 ;  /* 0x000000ffff287224 */ /* 0x000fc400078e003a */
[----:B------:R-:W-:Y:S01]  /*93ef0*/  IMAD.MOV.U32 R41, RZ, RZ, R59 ;  /* 0x000000ffff297224 */ /* 0x000fe200078e003b */
[----:B0-----:R-:W4:Y:S04]  /*93f00*/  LDL.LU.64 R50, [R1+0x51b8] ;  /* 0x0051b80001327983 */ /* 0x001f280000300a00 */
[----:B------:R-:W2:Y:S04]  /*93f10*/  LDL.LU.64 R48, [R1+0x51b0] ;  /* 0x0051b00001307983 */ /* 0x000ea80000300a00 */
[----:B------:R-:W3:Y:S04]  /*93f20*/  LDL.LU.64 R58, [R1+0x51a8] ;  /* 0x0051a800013a7983 */ /* 0x000ee80000300a00 */
[----:B------:R-:W4:Y:S04]  /*93f30*/  LDL.LU.64 R56, [R1+0x51a0] ;  /* 0x0051a00001387983 */ /* 0x000f280000300a00 */
[----:B------:R-:W-:Y:S04]  /*93f40*/  STL.64 [R1+0x5068], R42 ;  /* 0x0050682a01007387 */ /* 0x000fe80000100a00 */
[----:B------:R0:W-:Y:S04]  /*93f50*/  STL.64 [R1+0x5060], R40 ;  /* 0x0050602801007387 */ /* 0x0001e80000100a00 */
[----:B0-----:R-:W2:Y:S01]  /*93f60*/  LDL.LU R40, [R1+0x790] ;  /* 0x0007900001287983 */ /* 0x001ea20000300800 */
[----:B---3--:R-:W-:-:S02]  /*93f70*/  IMAD.MOV.U32 R41, RZ, RZ, R58 ;  /* 0x000000ffff297224 */ /* 0x008fc400078e003a */
[----:B------:R-:W-:Y:S01]  /*93f80*/  IMAD.MOV.U32 R42, RZ, RZ, R59 ;  /* 0x000000ffff2a7224 */ /* 0x000fe200078e003b */
[----:B------:R-:W3:Y:S04]  /*93f90*/  LDL.LU R58, [R1+0x519c] ;  /* 0x00519c00013a7983 */ /* 0x000ee80000300800 */
[----:B------:R-:W3:Y:S01]  /*93fa0*/  LDL.LU R59, [R1+0x5198] ;  /* 0x00519800013b7983 */ /* 0x000ee20000300800 */
[----:B------:R-:W-:Y:S03]  /*93fb0*/  HMMA.16816.F32 R32, R44, R26, R32 ;  /* 0x0000001a2c20723c */ /* 0x000fe60000001820 */
[----:B------:R-:W2:Y:S03]  /*93fc0*/  LDL.LU R43, [R1+0x79c] ;  /* 0x00079c00012b7983 */ /* 0x000ea60000300800 */
[----:B------:R-:W-:-:S02]  /*93fd0*/  IMAD.MOV.U32 R3, RZ, RZ, R26 ;  /* 0x000000ffff037224 */ /* 0x000fc400078e001a */
[----:B------:R-:W-:-:S15]  /*93fe0*/  IMAD.MOV.U32 R61, RZ, RZ, R27 ;  /* 0x000000ffff3d7224 */ /* 0x000fde00078e001b */
[----:B------:R-:W-:Y:S04]  /*93ff0*/  STL.64 [R1+0x800], R32 ;  /* 0x0008002001007387 */ /* 0x000fe80000100a00 */
[----:B------:R0:W-:Y:S04]  /*94000*/  STL.64 [R1+0x808], R34 ;  /* 0x0008082201007387 */ /* 0x0001e80000100a00 */
[----:B0-----:R-:W2:Y:S04]  /*94010*/  LDL.LU.64 R34, [R1+0x5190] ;  /* 0x0051900001227983 */ /* 0x001ea80000300a00 */
[----:B------:R-:W2:Y:S04]  /*94020*/  LDL.LU.64 R32, [R1+0x5188] ;  /* 0x0051880001207983 */ /* 0x000ea80000300a00 */
[----:B------:R-:W2:Y:S04]  /*94030*/  LDL.LU.64 R26, [R1+0x5180] ;  /* 0x00518000011a7983 */ /* 0x000ea80000300a00 */
[----:B------:R-:W2:Y:S01]  /*94040*/  LDL.LU.64 R24, [R1+0x5178] ;  /* 0x0051780001187983 */ /* 0x000ea20000300a00 */
[----:B---3--:R-:W-:-:S15]  /*94050*/  HMMA.16816.F32 R52, R44, R58, R52 ;  /* 0x0000003a2c34723c */ /* 0x008fde0000001834 */
[----:B------:R-:W-:-:S08]  /*94060*/  NOP ;  /* 0x0000000000007918 */ /* 0x000fd00000000000 */
[----:B------:R-:W-:Y:S04]  /*94070*/  STL.64 [R1+0x7f0], R52 ;  /* 0x0007f03401007387 */ /* 0x000fe80000100a00 */
[----:B------:R0:W-:Y:S04]  /*94080*/  STL.64 [R1+0x7f8], R54 ;  /* 0x0007f83601007387 */ /* 0x0001e80000100a00 */
[----:B0-----:R-:W3:Y:S04]  /*94090*/  LDL.LU.64 R54, [R1+0x5170] ;  /* 0x0051700001367983 */ /* 0x001ee80000300a00 */
[----:B------:R-:W3:Y:S04]  /*940a0*/  LDL.LU.64 R52, [R1+0x5168] ;  /* 0x0051680001347983 */ /* 0x000ee80000300a00 */
[----:B------:R-:W-:Y:S04]  /*940b0*/  STL.64 [R1+0x4f88], R58 ;  /* 0x004f883a01007387 */ /* 0x000fe80000100a00 */
[----:B----4-:R2:W-:Y:S02]  /*940c0*/  STL.64 [R1+0x4f80], R56 ;  /* 0x004f803801007387 */ /* 0x0105e40000100a00 */
[----:B--2---:R-:W-:Y:S01]  /*940d0*/  MOV R56, R26 ;  /* 0x0000001a00387202 */ /* 0x004fe20000000f00 */
[----:B------:R-:W-:Y:S01]  /*940e0*/  IMAD.MOV.U32 R57, RZ, RZ, R34 ;  /* 0x000000ffff397224 */ /* 0x000fe200078e0022 */
[----:B------:R-:W2:Y:S04]  /*940f0*/  LDL.LU R26, [R1+0x5164] ;  /* 0x00516400011a7983 */ /* 0x000ea80000300800 */
[----:B------:R-:W4:Y:S01]  /*94100*/  LDL.LU R34, [R1+0x5160] ;  /* 0x0051600001227983 */ /* 0x000f220000300800 */
[----:B------:R-:W-:-:S02]  /*94110*/  IMAD.MOV.U32 R58, RZ, RZ, R50 ;  /* 0x000000ffff3a7224 */ /* 0x000fc400078e0032 */
[----:B------:R-:W-:Y:S01]  /*94120*/  IMAD.MOV.U32 R59, RZ, RZ, R51 ;  /* 0x000000ffff3b7224 */ /* 0x000fe200078e0033 */
        /* <DEDUP_REMOVED lines=9> */
[----:B------:R0:W-:Y:S02]  /*941c0*/  STL.64 [R1+0x4f70], R52 ;  /* 0x004f703401007387 */ /* 0x0001e40000100a00 */
[----:B0-----:R-:W-:-:S02]  /*941d0*/  IMAD.MOV.U32 R52, RZ, RZ, R35 ;  /* 0x000000ffff347224 */ /* 0x001fc400078e0023 */
[----:B------:R-:W-:Y:S01]  /*941e0*/  IMAD.MOV.U32 R53, RZ, RZ, R27 ;  /* 0x000000ffff357224 */ /* 0x000fe200078e001b */
[----:B------:R-:W4:Y:S04]  /*941f0*/  LDL.LU R35, [R1+0x5144] ;  /* 0x0051440001237983 */ /* 0x000f280000300800 */
[----:B------:R-:W4:Y:S01]  /*94200*/  LDL.LU R27, [R1+0x5140] ;  /* 0x00514000011b7983 */ /* 0x000f220000300800 */
[----:B---3--:R-:W-:Y:S02]  /*94210*/  IMAD.MOV.U32 R54, RZ, RZ, R30 ;  /* 0x000000ffff367224 */ /* 0x008fe400078e001e */
[----:B------:R-:W-:Y:S01]  /*94220*/  IMAD.MOV.U32 R55, RZ, RZ, R31 ;  /* 0x000000ffff377224 */ /* 0x000fe200078e001f */
[----:B------:R-:W3:Y:S04]  /*94230*/  LDL.LU R30, [R1+0x513c] ;  /* 0x00513c00011e7983 */ /* 0x000ee80000300800 */
[----:B------:R-:W3:Y:S02]  /*94240*/  LDL.LU R31, [R1+0x5138] ;  /* 0x00513800011f7983 */ /* 0x000ee40000300800 */
[C---:B--2---:R-:W-:Y:S06]  /*94250*/  HMMA.16816.F32 R52, R44.reuse, R50, R52 ;  /* 0x000000322c34723c */ /* 0x044fec0000001834 */
[----:B------:R-:W-:Y:S04]  /*94260*/  STL.64 [R1+0x4f68], R50 ;  /* 0x004f683201007387 */ /* 0x000fe80000100a00 */
[----:B------:R4:W-:Y:S02]  /*94270*/  STL.64 [R1+0x4f60], R48 ;  /* 0x004f603001007387 */ /* 0x0009e40000100a00 */
[C---:B----4-:R-:W-:Y:S06]  /*94280*/  HMMA.16816.F32 R48, R44.reuse, R34, R56 ;  /* 0x000000222c30723c */ /* 0x050fec0000001838 */
[C---:B------:R-:W-:Y:S05]  /*94290*/  HMMA.16816.F32 R4, R44.reuse, R26, R4 ;  /* 0x0000001a2c04723c */ /* 0x040fea0000001804 */
[----:B------:R-:W-:Y:S04]  /*942a0*/  STL.64 [R1+0x7d0], R52 ;  /* 0x0007d03401007387 */ /* 0x000fe80000100a00 */
[----:B------:R-:W-:Y:S04]  /*942b0*/  STL.64 [R1+0x7d8], R54 ;  /* 0x0007d83601007387 */ /* 0x000fe80000100a00 */
[----:B------:R-:W-:Y:S04]  /*942c0*/  STL.64 [R1+0x4f58], R34 ;  /* 0x004f582201007387 */ /* 0x000fe80000100a00 */
[----:B------:R3:W-:Y:S04]  /*942d0*/  STL.64 [R1+0x4f50], R32 ;  /* 0x004f502001007387 */ /* 0x0007e80000100a00 */
[----:B------:R-:W-:Y:S04]  /*942e0*/  STL.64 [R1+0x7c0], R48 ;  /* 0x0007c03001007387 */ /* 0x000fe80000100a00 */
[----:B------:R-:W-:Y:S01]  /*942f0*/  STL.64 [R1+0x7c8], R50 ;  /* 0x0007c83201007387 */ /* 0x000fe20000100a00 */
[----:B---3--:R-:W-:Y:S06]  /*94300*/  HMMA.16816.F32 R32, R44, R30, R40 ;  /* 0x0000001e2c20723c */ /* 0x008fec0000001828 */
[----:B------:R-:W-:Y:S04]  /*94310*/  STL.64 [R1+0x4f48], R30 ;  /* 0x004f481e01007387 */ /* 0x000fe80000100a00 */
[----:B------:R-:W-:-:S13]  /*94320*/  STL.64 [R1+0x4f40], R28 ;  /* 0x004f401c01007387 */ /* 0x000fda0000100a00 */
        /* <DEDUP_REMOVED lines=13> */
[----:B------:R-:W4:Y:S01]  /*94400*/  LDL.LU R53, [R1+0x6b4] ;  /* 0x0006b40001357983 */ /* 0x000f220000300800 */
[----:B------:R-:W-:-:S02]  /*94410*/  IMAD.MOV.U32 R54, RZ, RZ, R19 ;  /* 0x000000ffff367224 */ /* 0x000fc400078e0013 */
[----:B------:R-:W-:Y:S01]  /*94420*/  IMAD.MOV.U32 R55, RZ, RZ, R18 ;  /* 0x000000ffff377224 */ /* 0x000fe200078e0012 */
[----:B------:R-:W2:Y:S04]  /*94430*/  LDL.LU R19, [R1+0x5134] ;  /* 0x0051340001137983 */ /* 0x000ea80000300800 */
[----:B------:R-:W3:Y:S01]  /*94440*/  LDL.LU R18, [R1+0x5130] ;  /* 0x0051300001127983 */ /* 0x000ee20000300800 */
[----:B------:R-:W-:Y:S02]  /*94450*/  IMAD.MOV.U32 R50, RZ, RZ, R14 ;  /* 0x000000ffff327224 */ /* 0x000fe400078e000e */
[----:B------:R-:W-:Y:S01]  /*94460*/  IMAD.MOV.U32 R51, RZ, RZ, R15 ;  /* 0x000000ffff337224 */ /* 0x000fe200078e000f */
[----:B------:R-:W-:Y:S01]  /*94470*/  STL.64 [R1+0x5078], R54 ;  /* 0x0050783601007387 */ /* 0x000fe20000100a00 */
[----:B------:R-:W-:-:S02]  /*94480*/  IMAD.MOV.U32 R30, RZ, RZ, R39 ;  /* 0x000000ffff1e7224 */ /* 0x000fc400078e0027 */
[----:B------:R-:W-:Y:S01]  /*94490*/  IMAD.MOV.U32 R31, RZ, RZ, R38 ;  /* 0x000000ffff1f7224 */ /* 0x000fe200078e0026 */
[----:B----4-:R-:W-:Y:S04]  /*944a0*/  STL.64 [R1+0x5070], R52 ;  /* 0x0050703401007387 */ /* 0x010fe80000100a00 */
[----:B------:R-:W4:Y:S04]  /*944b0*/  LDL.LU R14, [R1+0x512c] ;  /* 0x00512c00010e7983 */ /* 0x000f280000300800 */
[----:B------:R-:W2:Y:S04]  /*944c0*/  LDL.LU R15, [R1+0x5128] ;  /* 0x00512800010f7983 */ /* 0x000ea80000300800 */
[----:B------:R-:W-:Y:S04]  /*944d0*/  STL.64 [R1+0x5080], R50 ;  /* 0x0050803201007387 */ /* 0x000fe80000100a00 */
[----:B------:R-:W-:Y:S04]  /*944e0*/  STL.64 [R1+0x5088], R30 ;  /* 0x0050881e01007387 */ /* 0x000fe80000100a00 */
[----:B------:R-:W3:Y:S04]  /*944f0*/  LDL.LU R32, [R1+0x6c0] ;  /* 0x0006c00001207983 */ /* 0x000ee80000300800 */
[----:B------:R-:W3:Y:S01]  /*94500*/  LDL.LU R33, [R1+0x6c4] ;  /* 0x0006c40001217983 */ /* 0x000ee20000300800 */
[----:B------:R-:W-:-:S02]  /*94510*/  IMAD.MOV.U32 R34, RZ, RZ, R22 ;  /* 0x000000ffff227224 */ /* 0x000fc400078e0016 */
[----:B------:R-:W-:Y:S01]  /*94520*/  IMAD.MOV.U32 R35, RZ, RZ, R23 ;  /* 0x000000ffff237224 */ /* 0x000fe200078e0017 */
[----:B------:R-:W4:Y:S04]  /*94530*/  LDL.LU R22, [R1+0x5124] ;  /* 0x0051240001167983 */ /* 0x000f280000300800 */
[----:B------:R-:W4:Y:S04]  /*94540*/  LDL.LU R23, [R1+0x5120] ;  /* 0x0051200001177983 */ /* 0x000f280000300800 */
[----:B------:R-:W-:Y:S04]  /*94550*/  STL.64 [R1+0x5098], R34 ;  /* 0x0050982201007387 */ /* 0x000fe80000100a00 */
[----:B---3--:R-:W-:Y:S04]  /*94560*/  STL.64 [R1+0x5090], R32 ;  /* 0x0050902001007387 */ /* 0x008fe80000100a00 */
[----:B------:R-:W3:Y:S04]  /*94570*/  LDL.64 R58, [R1+0xa8] ;  /* 0x0000a800013a7983 */ /* 0x000ee80000100a00 */
[----:B------:R-:W-:Y:S04]  /*94580*/  STL.64 [R1+0x4f98], R26 ;  /* 0x004f981a01007387 */ /* 0x000fe80000100a00 */
[----:B------:R2:W-:Y:S02]  /*94590*/  STL.64 [R1+0x4f90], R24 ;  /* 0x004f901801007387 */ /* 0x0005e40000100a00 */
[----:B--2---:R-:W-:-:S02]  /*945a0*/  IMAD.MOV.U32 R24, RZ, RZ, R15 ;  /* 0x000000ffff187224 */ /* 0x004fc400078e000f */
[----:B----4-:R-:W-:Y:S01]  /*945b0*/  IMAD.MOV.U32 R25, RZ, RZ, R14 ;  /* 0x000000ffff197224 */ /* 0x010fe200078e000e */
[----:B------:R-:W2:Y:S04]  /*945c0*/  LDL.LU R15, [R1+0x511c] ;  /* 0x00511c00010f7983 */ /* 0x000ea80000300800 */
[----:B------:R-:W4:Y:S01]  /*945d0*/  LDL.LU R14, [R1+0x5118] ;  /* 0x00511800010e7983 */ /* 0x000f220000300800 */
[----:B------:R-:W-:Y:S01]  /*945e0*/  MOV R26, R18 ;  /* 0x00000012001a7202 */ /* 0x000fe20000000f00 */
[----:B------:R-:W-:Y:S02]  /*945f0*/  IMAD.MOV.U32 R27, RZ, RZ, R19 ;  /* 0x000000ffff1b7224 */ /* 0x000fe400078e0013 */
[----:B------:R-:W3:Y:S04]  /*94600*/  LDL.LU R18, [R1+0x5114] ;  /* 0x0051140001127983 */ /* 0x000ee80000300800 */
[----:B------:R-:W3:Y:S04]  /*94610*/  LDL.LU R19, [R1+0x5110] ;  /* 0x0051100001137983 */ /* 0x000ee80000300800 */
[----:B------:R-:W-:Y:S04]  /*94620*/  STL.64 [R1+0x50a8], R26 ;  /* 0x0050a81a01007387 */ /* 0x000fe80000100a00 */
[----:B------:R0:W-:Y:S02]  /*94630*/  STL.64 [R1+0x50a0], R24 ;  /* 0x0050a01801007387 */ /* 0x0001e40000100a00 */
[----:B0-----:R-:W-:Y:S06]  /*94640*/  HMMA.16816.F32 R24, R44, R22, R40 ;  /* 0x000000162c18723c */ /* 0x001fec0000001828 */
[----:B------:R0:W-:Y:S04]  /*94650*/  STL.64 [R1+0x4fa8], R22 ;  /* 0x004fa81601007387 */ /* 0x0001e80000100a00 */
[----:B------:R-:W-:Y:S01]  /*94660*/  STL.64 [R1+0x4fa0], R20 ;  /* 0x004fa01401007387 */ /* 0x000fe20000100a00 */
[----:B0-----:R-:W-:-:S02]  /*94670*/  IMAD.MOV.U32 R22, RZ, RZ, R11 ;  /* 0x000000ffff167224 */ /* 0x001fc400078e000b */
[----:B------:R-:W-:-:S10]  /*94680*/  IMAD.MOV.U32 R23, RZ, RZ, R10 ;  /* 0x000000ffff177224 */ /* 0x000fd400078e000a */
[----:B------:R-:W-:Y:S04]  /*94690*/  STL.64 [R1+0x790], R24 ;  /* 0x0007901801007387 */ /* 0x000fe80000100a00 */
[----:B------:R-:W-:Y:S04]  /*946a0*/  STL.64 [R1+0x798], R26 ;  /* 0x0007981a01007387 */ /* 0x000fe80000100a00 */
[----:B------:R-:W-:Y:S04]  /*946b0*/  STL.64 [R1+0x50c0], R22 ;  /* 0x0050c01601007387 */ /* 0x000fe80000100a00 */
[----:B------:R-:W2:Y:S01]  /*946c0*/  LDL.LU R40, [R1+0x700] ;  /* 0x0007000001287983 */ /* 0x000ea20000300800 */
[----:B---3--:R-:W-:-:S15]  /*946d0*/  HMMA.16816.F32 R4, R44, R18, R4 ;  /* 0x000000122c04723c */ /* 0x008fde0000001804 */
[----:B------:R-:W-:-:S08]  /*946e0*/  NOP ;  /* 0x0000000000007918 */ /* 0x000fd00000000000 */
[----:B------:R0:W-:Y:S04]  /*946f0*/  STL.64 [R1+0x780], R4 ;  /* 0x0007800401007387 */ /* 0x0001e80000100a00 */
[----:B------:R1:W-:Y:S04]  /*94700*/  STL.64 [R1+0x788], R6 ;  /* 0x0007880601007387 */ /* 0x0003e80000100a00 */
[----:B------:R-:W3:Y:S04]  /*94710*/  LDL.LU R41, [R1+0x704] ;  /* 0x0007040001297983 */ /* 0x000ee80000300800 */
[----:B------:R-:W3:Y:S04]  /*94720*/  LDL.LU R42, [R1+0x708] ;  /* 0x00070800012a7983 */ /* 0x000ee80000300800 */
[----:B------:R-:W3:Y:S01]  /*94730*/  LDL.LU R43, [R1+0x70c] ;  /* 0x00070c00012b7983 */ /* 0x000ee20000300800 */
[----:B------:R-:W-:-:S02]  /*94740*/  IMAD.MOV.U32 R54, RZ, RZ, R9 ;  /* 0x000000ffff367224 */ /* 0x000fc400078e0009 */
[----:B------:R-:W-:Y:S02]  /*94750*/  IMAD.MOV.U32 R55, RZ, RZ, R8 ;  /* 0x000000ffff377224 */ /* 0x000fe400078e0008 */
[----:B------:R-:W-:Y:S02]  /*94760*/  IMAD.MOV.U32 R35, RZ, RZ, R36 ;  /* 0x000000ffff237224 */ /* 0x000fe400078e0024 */
[----:B------:R-:W-:Y:S02]  /*94770*/  IMAD.MOV.U32 R34, RZ, RZ, R37 ;  /* 0x000000ffff227224 */ /* 0x000fe400078e0025 */
[----:B----4-:R-:W-:Y:S02]  /*94780*/  IMAD.MOV.U32 R50, RZ, RZ, R14 ;  /* 0x000000ffff327224 */ /* 0x010fe400078e000e */
[----:B--2---:R-:W-:Y:S01]  /*94790*/  IMAD.MOV.U32 R51, RZ, RZ, R15 ;  /* 0x000000ffff337224 */ /* 0x004fe200078e000f */
[----:B---3--:R-:W-:Y:S04]  /*947a0*/  STL.64 [R1+0x50d0], R42 ;  /* 0x0050d02a01007387 */ /* 0x008fe80000100a00 */
[----:B------:R-:W-:Y:S04]  /*947b0*/  STL.64 [R1+0x50c8], R40 ;  /* 0x0050c82801007387 */ /* 0x000fe80000100a00 */
        /* <DEDUP_REMOVED lines=32> */
[----:B------:R-:W4:Y:S04]  /*949c0*/  LDL.LU R14, [R1+0x510c] ;  /* 0x00510c00010e7983 */ /* 0x000f280000300800 */
[----:B------:R-:W4:Y:S04]  /*949d0*/  LDL.LU R15, [R1+0x5108] ;  /* 0x00510800010f7983 */ /* 0x000f280000300800 */
        /* <DEDUP_REMOVED lines=12> */
[----:B------:R-:W-:Y:S04]  /*94aa0*/  STL.64 [R1+0x4fc8], R14 ;  /* 0x004fc80e01007387 */ /* 0x000fe80000100a00 */
        /* <DEDUP_REMOVED lines=18> */
[----:B------:R-:W-:Y:S02]  /*94bd0*/  IMAD.MOV.U32 R14, RZ, RZ, R2 ;  /* 0x000000ffff0e7224 */ /* 0x000fe400078e0002 */
[----:B------:R-:W0:Y:S01]  /*94be0*/  S2R R2, SR_TID.X ;  /* 0x0000000000027919 */ /* 0x000e220000002100 */
[----:B--2---:R-:W-:Y:S01]  /*94bf0*/  HMMA.16816.F32 R52, R44, R42, R52 ;  /* 0x0000002a2c34723c */ /* 0x004fe20000001834 */
[----:B------:R-:W-:-:S05]  /*94c00*/  IMAD.MOV.U32 R15, RZ, RZ, R0 ;  /* 0x000000ffff0f7224 */ /* 0x000fca00078e0000 */
[----:B------:R-:W-:-:S15]  /*94c10*/  IMAD.MOV.U32 R0, RZ, RZ, R43 ;  /* 0x000000ffff007224 */ /* 0x000fde00078e002b */
[----:B------:R-:W-:-:S02]  /*94c20*/  NOP ;  /* 0x0000000000007918 */ /* 0x000fc40000000000 */
[----:B------:R-:W-:Y:S01]  /*94c30*/  STL.64 [R1+0x740], R52 ;  /* 0x0007403401007387 */ /* 0x000fe20000100a00 */
[C---:B0-----:R-:W-:Y:S01]  /*94c40*/  LOP3.LUT R36, R2.reuse, 0x7, RZ, 0xc0, !PT ;  /* 0x0000000702247812 */ /* 0x041fe200078ec0ff */
[----:B------:R-:W-:-:S04]  /*94c50*/  IMAD.SHL.U32 R57, R2, 0x2, RZ ;  /* 0x0000000202397824 */ /* 0x000fc800078e00ff */
[----:B------:R-:W-:Y:S02]  /*94c60*/  IMAD R36, R36, 0x90, RZ ;  /* 0x0000009024247824 */ /* 0x000fe400078e02ff */
[----:B------:R-:W-:Y:S01]  /*94c70*/  IMAD.SHL.U32 R37, R2, 0x40, RZ ;  /* 0x0000004002257824 */ /* 0x000fe200078e00ff */
[----:B------:R0:W-:Y:S01]  /*94c80*/  STL.64 [R1+0x748], R54 ;  /* 0x0007483601007387 */ /* 0x0001e20000100a00 */
[----:B------:R-:W-:Y:S01]  /*94c90*/  IMAD.MOV.U32 R2, RZ, RZ, R42 ;  /* 0x000000ffff027224 */ /* 0x000fe200078e002a */
[----:B------:R-:W-:-:S04]  /*94ca0*/  LOP3.LUT R57, R36, 0x10, R57, 0x78, !PT ;  /* 0x0000001024397812 */ /* 0x000fc800078e7839 */
[----:B------:R-:W-:Y:S01]  /*94cb0*/  LOP3.LUT R57, R57, 0x400, R37, 0xf8, !PT ;  /* 0x0000040039397812 */ /* 0x000fe200078ef825 */
[----:B0-----:R-:W2:Y:S04]  /*94cc0*/  LDL.LU.64 R54, [R1+0x50d8] ;  /* 0x0050d80001367983 */ /* 0x001ea80000300a00 */
[----:B------:R-:W4:Y:S04]  /*94cd0*/  LDL.LU.64 R42, [R1+0x50d0] ;  /* 0x0050d000012a7983 */ /* 0x000f280000300a00 */
[----:B------:R-:W4:Y:S01]  /*94ce0*/  LDL.LU.64 R40, [R1+0x50c8] ;  /* 0x0050c80001287983 */ /* 0x000f220000300a00 */
[----:B---3--:R-:W-:Y:S03]  /*94cf0*/  HMMA.16816.F32 R44, R44, R38, R20 ;  /* 0x000000262c2c723c */ /* 0x008fe60000001814 */
[----:B------:R-:W3:Y:S04]  /*94d00*/  LDL.LU.64 R22, [R1+0x50c0] ;  /* 0x0050c00001167983 */ /* 0x000ee80000300a00 */
[----:B------:R-:W2:Y:S04]  /*94d10*/  LDL.LU.64 R38, [R1+0x50b8] ;  /* 0x0050b80001267983 */ /* 0x000ea80000300a00 */
[----:B------:R-:W2:-:S12]  /*94d20*/  LDL.LU.64 R36, [R1+0x50b0] ;  /* 0x0050b00001247983 */ /* 0x000e980000300a00 */
[----:B------:R-:W-:Y:S04]  /*94d30*/  STL.64 [R1+0x730], R44 ;  /* 0x0007302c01007387 */ /* 0x000fe80000100a00 */
[----:B------:R0:W-:Y:S04]  /*94d40*/  STL.64 [R1+0x738], R46 ;  /* 0x0007382e01007387 */ /* 0x0001e80000100a00 */
[----:B0-----:R-:W4:Y:S04]  /*94d50*/  LDL R46, [R1+0x118] ;  /* 0x00011800012e7983 */ /* 0x001f280000100800 */
[----:B------:R-:W4:Y:S01]  /*94d60*/  LDL R47, [R1+0x11c] ;  /* 0x00011c00012f7983 */ /* 0x000f220000100800 */
[----:B------:R-:W-:Y:S01]  /*94d70*/  LOP3.LUT R57, R57, 0x40, RZ, 0x3c, !PT ;  /* 0x0000004039397812 */ /* 0x000fe200078e3cff */
[C---:B--2---:R-:W-:Y:S02]  /*94d80*/  HMMA.16816.F32 R32, R36.reuse, R34, R24 ;  /* 0x000000222420723c */ /* 0x044fe40000001818 */
[----:B------:R-:W2:Y:S04]  /*94d90*/  LDL.LU.64 R26, [R1+0x50a8] ;  /* 0x0050a800011a7983 */ /* 0x000ea80000300a00 */
[----:B------:R-:W2:Y:S01]  /*94da0*/  LDL.LU.64 R24, [R1+0x50a0] ;  /* 0x0050a00001187983 */ /* 0x000ea20000300a00 */
[----:B----4-:R-:W-:-:S15]  /*94db0*/  HMMA.16816.F32 R44, R36, R46, R28 ;  /* 0x0000002e242c723c */ /* 0x010fde000000181c */
[----:B------:R-:W-:-:S01]  /*94dc0*/  NOP ;  /* 0x0000000000007918 */ /* 0x000fc20000000000 */
[----:B------:R-:W-:Y:S04]  /*94dd0*/  STL.64 [R1+0x720], R32 ;  /* 0x0007202001007387 */ /* 0x000fe80000100a00 */
[----:B------:R0:W-:Y:S04]  /*94de0*/  STL.64 [R1+0x728], R34 ;  /* 0x0007282201007387 */ /* 0x0001e80000100a00 */
[----:B0-----:R-:W4:Y:S04]  /*94df0*/  LDL.LU.64 R34, [R1+0x5098] ;  /* 0x0050980001227983 */ /* 0x001f280000300a00 */
[----:B------:R-:W4:Y:S04]  /*94e00*/  LDL.LU.64 R32, [R1+0x5090] ;  /* 0x0050900001207983 */ /* 0x000f280000300a00 */
[----:B------:R-:W2:Y:S04]  /*94e10*/  LDL.LU.64 R30, [R1+0x5088] ;  /* 0x00508800011e7983 */ /* 0x000ea80000300a00 */
[----:B------:R-:W-:Y:S04]  /*94e20*/  STL.64 [R1+0x360], R44 ;  /* 0x0003602c01007387 */ /* 0x000fe80000100a00 */
[----:B------:R-:W-:Y:S04]  /*94e30*/  STL.64 [R1+0x368], R46 ;  /* 0x0003682e01007387 */ /* 0x000fe80000100a00 */
[----:B------:R-:W0:Y:S01]  /*94e40*/  LDSM.16.MT88.4 R44, [R57+UR4+0x12800] ;  /* 0x01280004392c783b */ /* 0x000e220008004200 */
[----:B------:R-:W-:Y:S03]  /*94e50*/  HMMA.16816.F32 R52, R36, R54, R48 ;  /* 0x000000362434723c */ /* 0x000fe60000001830 */
[----:B0-----:R-:W-:Y:S04]  /*94e60*/  STL.64 [R1+0x4f10], R46 ;  /* 0x004f102e01007387 */ /* 0x001fe80000100a00 */
[----:B------:R-:W-:Y:S04]  /*94e70*/  STL.64 [R1+0x4f08], R44 ;  /* 0x004f082c01007387 */ /* 0x000fe80000100a00 */
[----:B------:R-:W4:-:S12]  /*94e80*/  LDL.LU.64 R50, [R1+0x5080] ;  /* 0x0050800001327983 */ /* 0x000f180000300a00 */
[----:B------:R-:W-:Y:S04]  /*94e90*/  STL.64 [R1+0x960], R52 ;  /* 0x0009603401007387 */ /* 0x000fe80000100a00 */
[----:B------:R0:W-:Y:S04]  /*94ea0*/  STL.64 [R1+0x968], R54 ;  /* 0x0009683601007387 */ /* 0x0001e80000100a00 */
[----:B0-----:R-:W4:Y:S04]  /*94eb0*/  LDL.LU.64 R54, [R1+0x5078] ;  /* 0x0050780001367983 */ /* 0x001f280000300a00 */
[----:B------:R-:W4:Y:S01]  /*94ec0*/  LDL.LU.64 R52, [R1+0x5070] ;  /* 0x0050700001347983 */ /* 0x000f220000300a00 */
[----:B------:R-:W-:-:S02]  /*94ed0*/  IMAD.MOV.U32 R46, RZ, RZ, R60 ;  /* 0x000000ffff2e7224 */ /* 0x000fc400078e003c */
[----:B------:R-:W-:Y:S01]  /*94ee0*/  IMAD.MOV.U32 R47, RZ, RZ, R5 ;  /* 0x000000ffff2f7224 */ /* 0x000fe200078e0005 */
[C---:B------:R-:W-:Y:S06]  /*94ef0*/  HMMA.16816.F32 R12, R36.reuse, R14, R8 ;  /* 0x0000000e240c723c */ /* 0x040fec0000001808 */
[C---:B---3--:R-:W-:Y:S06]  /*94f00*/  HMMA.16816.F32 R8, R36.reuse, R22, R16 ;  /* 0x000000162408723c */ /* 0x048fec0000001810 */
[----:B------:R-:W-:Y:S01]  /*94f10*/  HMMA.16816.F32 R44, R36, R46, R40 ;  /* 0x0000002e242c723c */ /* 0x000fe20000001828 */
[----:B------:R-:W3:Y:S04]  /*94f20*/  LDL.LU.64 R42, [R1+0x5068] ;  /* 0x00506800012a7983 */ /* 0x000ee80000300a00 */
[----:B------:R-:W3:-:S15]  /*94f30*/  LDL.LU.64 R40, [R1+0x5060] ;  /* 0x0050600001287983 */ /* 0x000ede0000300a00 */
[----:B------:R-:W-:-:S03]  /*94f40*/  NOP ;  /* 0x0000000000007918 */ /* 0x000fc60000000000 */
[----:B------:R-:W-:Y:S04]  /*94f50*/  STL.64 [R1+0x950], R44 ;  /* 0x0009502c01007387 */ /* 0x000fe80000100a00 */
[----:B------:R-:W-:Y:S04]  /*94f60*/  STL.64 [R1+0x958], R46 ;  /* 0x0009582e01007387 */ /* 0x000fe80000100a00 */
[----:B------:R-:W-:Y:S04]  /*94f70*/  STL.64 [R1+0x710], R12 ;  /* 0x0007100c01007387 */ /* 0x000fe80000100a00 */
[----:B------:R4:W-:Y:S04]  /*94f80*/  STL.64 [R1+0x718], R14 ;  /* 0x0007180e01007387 */ /* 0x0009e80000100a00 */
[----:B------:R-:W-:Y:S04]  /*94f90*/  STL.64 [R1+0x700], R8 ;  /* 0x0007000801007387 */ /* 0x000fe80000100a00 */
[----:B------:R0:W-:Y:S01]  /*94fa0*/  STL.64 [R1+0x708], R10 ;  /* 0x0007080a01007387 */ /* 0x0001e20000100a00 */
[----:B------:R-:W-:Y:S01]  /*94fb0*/  IMAD.MOV.U32 R5, RZ, RZ, R59 ;  /* 0x000000ffff057224 */ /* 0x000fe200078e003b */
[----:B------:R-:W-:Y:S01]  /*94fc0*/  MOV R60, R58 ;  /* 0x0000003a003c7202 */ /* 0x000fe20000000f00 */
[----:B--2---:R-:W-:-:S15]  /*94fd0*/  HMMA.16816.F32 R16, R36, R30, R24 ;  /* 0x0000001e2410723c */ /* 0x004fde0000001818 */
[----:B------:R-:W-:-:S08]  /*94fe0*/  NOP ;  /* 0x0000000000007918 */ /* 0x000fd00000000000 */
[----:B------:R1:W-:Y:S04]  /*94ff0*/  STL.64 [R1+0x6f0], R16 ;  /* 0x0006f01001007387 */ /* 0x0003e80000100a00 */
[----:B------:R2:W-:Y:S01]  /*95000*/  STL.64 [R1+0x6f8], R18 ;  /* 0x0006f81201007387 */ /* 0x0005e20000100a00 */
[C---:B----4-:R-:W-:Y:S06]  /*95010*/  HMMA.16816.F32 R12, R36.reuse, R50, R32 ;  /* 0x00000032240c723c */ /* 0x050fec0000001820 */
[----:B0-----:R-:W-:-:S15]  /*95020*/  HMMA.16816.F32 R8, R36, R58, R52 ;  /* 0x0000003a2408723c */ /* 0x001fde0000001834 */
[----:B------:R-:W-:-:S02]  /*95030*/  NOP ;  /* 0x0000000000007918 */ /* 0x000fc40000000000 */
[----:B------:R-:W-:Y:S04]  /*95040*/  STL.64 [R1+0x6e0], R12 ;  /* 0x0006e00c01007387 */ /* 0x000fe80000100a00 */
[----:B------:R0:W-:Y:S01]  /*95050*/  STL.64 [R1+0x6e8], R14 ;  /* 0x0006e80e01007387 */ /* 0x0001e20000100a00 */
[----:B------:R-:W-:Y:S02]  /*95060*/  IMAD.MOV.U32 R58, RZ, RZ, R3 ;  /* 0x000000ffff3a7224 */ /* 0x000fe400078e0003 */
[----:B------:R-:W-:Y:S01]  /*95070*/  IMAD.MOV.U32 R59, RZ, RZ, R61 ;  /* 0x000000ffff3b7224 */ /* 0x000fe200078e003d */
[----:B------:R-:W-:Y:S04]  /*95080*/  STL.64 [R1+0x6d0], R8 ;  /* 0x0006d00801007387 */ /* 0x000fe80000100a00 */
[----:B------:R-:W-:Y:S04]  /*95090*/  STL.64 [R1+0x6d8], R10 ;  /* 0x0006d80a01007387 */ /* 0x000fe80000100a00 */
[----:B------:R-:W-:Y:S04]  /*950a0*/  STL.64 [R1+0x4fe8], R6 ;  /* 0x004fe80601007387 */ /* 0x000fe80000100a00 */
[----:B------:R-:W-:Y:S04]  /*950b0*/  STL [R1+0x4fe0], R5 ;  /* 0x004fe00501007387 */ /* 0x000fe80000100800 */
[----:B------:R-:W4:Y:S04]  /*950c0*/  LDL.LU R3, [R1+0x505c] ;  /* 0x00505c0001037983 */ /* 0x000f280000300800 */
[----:B------:R-:W4:Y:S04]  /*950d0*/  LDL.LU R61, [R1+0x5058] ;  /* 0x00505800013d7983 */ /* 0x000f280000300800 */
[----:B------:R-:W-:Y:S04]  /*950e0*/  STL.64 [R1+0x4ff0], R58 ;  /* 0x004ff03a01007387 */ /* 0x000fe80000100a00 */
[----:B------:R-:W2:Y:S04]  /*950f0*/  LDL.LU R24, [R1+0x610] ;  /* 0x0006100001187983 */ /* 0x000ea80000300800 */
[----:B------:R-:W2:Y:S04]  /*95100*/  LDL.LU R25, [R1+0x614] ;  /* 0x0006140001197983 */ /* 0x000ea80000300800 */
[----:B------:R-:W4:Y:S04]  /*95110*/  LDL.LU R26, [R1+0x618] ;  /* 0x00061800011a7983 */ /* 0x000f280000300800 */
[----:B------:R-:W4:Y:S01]  /*95120*/  LDL.LU R27, [R1+0x61c] ;  /* 0x00061c00011b7983 */ /* 0x000f220000300800 */
[----:B---3--:R-:W-:-:S02]  /*95130*/  IMAD.MOV.U32 R22, RZ, RZ, R40 ;  /* 0x000000ffff167224 */ /* 0x008fc400078e0028 */
[----:B------:R-:W-:Y:S01]  /*95140*/  IMAD.MOV.U32 R23, RZ, RZ, R41 ;  /* 0x000000ffff177224 */ /* 0x000fe200078e0029 */
[----:B----4-:R-:W-:Y:S04]  /*95150*/  STL.64 [R1+0x5000], R26 ;  /* 0x0050001a01007387 */ /* 0x010fe80000100a00 */
[----:B--2---:R-:W-:Y:S04]  /*95160*/  STL.64 [R1+0x4ff8], R24 ;  /* 0x004ff81801007387 */ /* 0x004fe80000100a00 */
[----:B------:R-:W2:Y:S04]  /*95170*/  LDL.LU R40, [R1+0x5054] ;  /* 0x0050540001287983 */ /* 0x000ea80000300800 */
[----:B------:R-:W3:Y:S04]  /*95180*/  LDL.LU R41, [R1+0x5050] ;  /* 0x0050500001297983 */ /* 0x000ee80000300800 */
[----:B------:R-:W-:Y:S04]  /*95190*/  STL.64 [R1+0x5008], R22 ;  /* 0x0050081601007387 */ /* 0x000fe80000100a00 */
[----:B-1----:R-:W4:Y:S04]  /*951a0*/  LDL.LU R16, [R1+0x620] ;  /* 0x0006200001107983 */ /* 0x002f280000300800 */
[----:B------:R-:W4:Y:S04]  /*951b0*/  LDL.LU R17, [R1+0x624] ;  /* 0x0006240001117983 */ /* 0x000f280000300800 */
[----:B------:R-:W2:Y:S04]  /*951c0*/  LDL.LU R18, [R1+0x628] ;  /* 0x0006280001127983 */ /* 0x000ea80000300800 */
[----:B------:R-:W2:Y:S04]  /*951d0*/  LDL.LU R19, [R1+0x62c] ;  /* 0x00062c0001137983 */ /* 0x000ea80000300800 */
[----:B--2---:R-:W-:Y:S04]  /*951e0*/  STL.64 [R1+0x5018], R18 ;  /* 0x0050181201007387 */ /* 0x004fe80000100a00 */
[----:B----4-:R-:W-:Y:S04]  /*951f0*/  STL.64 [R1+0x5010], R16 ;  /* 0x0050101001007387 */ /* 0x010fe80000100a00 */
[----:B------:R-:W2:Y:S04]  /*95200*/  LDL R50, [R1+0x78] ;  /* 0x0000780001327983 */ /* 0x000ea80000100800 */
[----:B------:R-:W2:Y:S04]  /*95210*/  LDL R51, [R1+0x7c] ;  /* 0x00007c0001337983 */ /* 0x000ea80000100800 */
[----:B--2---:R1:W-:Y:S04]  /*95220*/  STL.64 [R1+0x5030], R50 ;  /* 0x0050303201007387 */ /* 0x0043e80000100a00 */
[----:B------:R-:W2:Y:S04]  /*95230*/  LDL.LU R28, [R1+0x680] ;  /* 0x00068000011c7983 */ /* 0x000ea80000300800 */
[----:B------:R-:W2:Y:S04]  /*95240*/  LDL.LU R29, [R1+0x684] ;  /* 0x00068400011d7983 */ /* 0x000ea80000300800 */
[----:B------:R-:W4:Y:S04]  /*95250*/  LDL.LU R30, [R1+0x688] ;  /* 0x00068800011e7983 */ /* 0x000f280000300800 */
[----:B------:R-:W4:Y:S01]  /*95260*/  LDL.LU R31, [R1+0x68c] ;  /* 0x00068c00011f7983 */ /* 0x000f220000300800 */
[----:B------:R-:W-:-:S02]  /*95270*/  IMAD.MOV.U32 R47, RZ, RZ, R40 ;  /* 0x000000ffff2f7224 */ /* 0x000fc400078e0028 */
[----:B---3--:R-:W-:Y:S02]  /*95280*/  IMAD.MOV.U32 R46, RZ, RZ, R41 ;  /* 0x000000ffff2e7224 */ /* 0x008fe400078e0029 */
[----:B0-----:R-:W-:Y:S02]  /*95290*/  IMAD.MOV.U32 R15, RZ, RZ, R42 ;  /* 0x000000ffff0f7224 */ /* 0x001fe400078e002a */
[----:B------:R-:W-:Y:S01]  /*952a0*/  IMAD.MOV.U32 R14, RZ, RZ, R43 ;  /* 0x000000ffff0e7224 */ /* 0x000fe200078e002b */
[----:B----4-:R-:W-:Y:S04]  /*952b0*/  STL.64 [R1+0x5040], R30 ;  /* 0x0050401e01007387 */ /* 0x010fe80000100a00 */
[----:B--2---:R0:W-:Y:S04]  /*952c0*/  STL.64 [R1+0x5038], R28 ;  /* 0x0050381c01007387 */ /* 0x0041e80000100a00 */
[----:B------:R-:W2:Y:S04]  /*952d0*/  LDL.LU R40, [R1+0x690] ;  /* 0x0006900001287983 */ /* 0x000ea80000300800 */
[----:B------:R-:W2:Y:S04]  /*952e0*/  LDL.LU R41, [R1+0x694] ;  /* 0x0006940001297983 */ /* 0x000ea80000300800 */
[----:B------:R-:W2:Y:S04]  /*952f0*/  LDL.LU R42, [R1+0x698] ;  /* 0x00069800012a7983 */ /* 0x000ea80000300800 */
[----:B------:R-:W2:Y:S04]  /*95300*/  LDL.LU R43, [R1+0x69c] ;  /* 0x00069c00012b7983 */ /* 0x000ea80000300800 */
[----:B-1----:R-:W3:Y:S04]  /*95310*/  LDL R50, [R1+0x98] ;  /* 0x0000980001327983 */ /* 0x002ee80000100800 */
[----:B------:R-:W3:Y:S04]  /*95320*/  LDL R51, [R1+0x9c] ;  /* 0x00009c0001337983 */ /* 0x000ee80000100800 */
        /* <DEDUP_REMOVED lines=8> */
[----:B------:R0:W-:Y:S04]  /*953b0*/  STL.64 [R1+0x5020], R14 ;  /* 0x0050200e01007387 */ /* 0x0001e80000100a00 */
        /* <DEDUP_REMOVED lines=29> */
[----:B------:R-:W-:Y:S04]  /*95590*/  STL.64 [R1+0x6c0], R48 ;  /* 0x0006c03001007387 */ /* 0x000fe80000100a00 */
[----:B------:R0:W-:Y:S04]  /*955a0*/  STL.64 [R1+0x6c8], R50 ;  /* 0x0006c83201007387 */ /* 0x0001e80000100a00 */
[----:B0-----:R-:W3:Y:S01]  /*955b0*/  LDL.LU.64 R50, [R1+0x5030] ;  /* 0x0050300001327983 */ /* 0x001ee20000300a00 */
[----:B--2---:R-:W-:Y:S03]  /*955c0*/  HMMA.16816.F32 R44, R36, R46, R40 ;  /* 0x0000002e242c723c */ /* 0x004fe60000001828 */
[----:B------:R-:W2:Y:S04]  /*955d0*/  LDL.LU.64 R42, [R1+0x5028] ;  /* 0x00502800012a7983 */ /* 0x000ea80000300a00 */
[----:B------:R-:W2:Y:S01]  /*955e0*/  LDL.LU R48, [R1+0x5f0] ;  /* 0x0005f00001307983 */ /* 0x000ea20000300800 */
[----:B----4-:R-:W-:-:S02]  /*955f0*/  IMAD.MOV.U32 R18, RZ, RZ, R4 ;  /* 0x000000ffff127224 */ /* 0x010fc400078e0004 */
[----:B------:R-:W-:-:S13]  /*95600*/  IMAD.MOV.U32 R19, RZ, RZ, R3 ;  /* 0x000000ffff137224 */ /* 0x000fda00078e0003 */
[----:B------:R-:W-:Y:S04]  /*95610*/  STL.64 [R1+0x6b0], R44 ;  /* 0x0006b02c01007387 */ /* 0x000fe80000100a00 */
[----:B------:R-:W-:Y:S01]  /*95620*/  STL.64 [R1+0x6b8], R46 ;  /* 0x0006b82e01007387 */ /* 0x000fe20000100a00 */
[----:B------:R-:W-:Y:S01]  /*95630*/  IMAD.MOV.U32 R27, RZ, RZ, R61 ;  /* 0x000000ffff1b7224 */ /* 0x000fe200078e003d */
[C---:B------:R-:W-:Y:S06]  /*95640*/  HMMA.16816.F32 R16, R36.reuse, R18, R12 ;  /* 0x000000122410723c */ /* 0x040fec000000180c */
[C---:B------:R-:W-:Y:S06]  /*95650*/  HMMA.16816.F32 R24, R36.reuse, R26, R20 ;  /* 0x0000001a2418723c */ /* 0x040fec0000001814 */
[C---:B------:R-:W-:Y:S06]  /*95660*/  HMMA.16816.F32 R4, R36.reuse, R6, R56 ;  /* 0x000000062404723c */ /* 0x040fec0000001838 */
[----:B---3--:R-:W-:-:S15]  /*95670*/  HMMA.16816.F32 R28, R36, R50, R28 ;  /* 0x00000032241c723c */ /* 0x008fde000000181c */
[----:B------:R-:W-:-:S08]  /*95680*/  NOP ;  /* 0x0000000000007918 */ /* 0x000fd00000000000 */
[----:B------:R-:W-:Y:S04]  /*95690*/  STL.64 [R1+0x6a0], R28 ;  /* 0x0006a01c01007387 */ /* 0x000fe80000100a00 */
[----:B------:R2:W-:Y:S04]  /*956a0*/  STL.64 [R1+0x6a8], R30 ;  /* 0x0006a81e01007387 */ /* 0x0005e80000100a00 */
[----:B------:R-:W3:Y:S04]  /*956b0*/  LDL.LU R49, [R1+0x5f4] ;  /* 0x0005f40001317983 */ /* 0x000ee80000300800 */
[----:B------:R-:W3:Y:S04]  /*956c0*/  LDL.LU R50, [R1+0x5f8] ;  /* 0x0005f80001327983 */ /* 0x000ee80000300800 */
[----:B------:R-:W3:Y:S01]  /*956d0*/  LDL.LU R51, [R1+0x5fc] ;  /* 0x0005fc0001337983 */ /* 0x000ee20000300800 */
[----:B--2---:R-:W-:Y:S03]  /*956e0*/  HMMA.16816.F32 R28, R36, R42, R32 ;  /* 0x0000002a241c723c */ /* 0x004fe60000001820 */
[----:B------:R-:W2:-:S15]  /*956f0*/  LDL.LU R32, [R1+0x5e0] ;  /* 0x0005e00001207983 */ /* 0x000e9e0000300800 */
[----:B------:R-:W-:-:S05]  /*95700*/  NOP ;  /* 0x0000000000007918 */ /* 0x000fca0000000000 */
[----:B------:R0:W-:Y:S04]  /*95710*/  STL.64 [R1+0x690], R28 ;  /* 0x0006901c01007387 */ /* 0x0001e80000100a00 */
[----:B------:R1:W-:Y:S04]  /*95720*/  STL.64 [R1+0x698], R30 ;  /* 0x0006981e01007387 */ /* 0x0003e80000100a00 */
[----:B------:R-:W2:Y:S04]  /*95730*/  LDL.LU R33, [R1+0x5e4] ;  /* 0x0005e40001217983 */ /* 0x000ea80000300800 */
[----:B------:R-:W2:Y:S04]  /*95740*/  LDL.LU R34, [R1+0x5e8] ;  /* 0x0005e80001227983 */ /* 0x000ea80000300800 */
[----:B------:R-:W2:Y:S04]  /*95750*/  LDL.LU R35, [R1+0x5ec] ;  /* 0x0005ec0001237983 */ /* 0x000ea80000300800 */
        /* <DEDUP_REMOVED lines=12> */
[----:B------:R-:W3:Y:S04]  /*95820*/  LDL.LU.64 R14, [R1+0x5020] ;  /* 0x00502000010e7983 */ /* 0x000ee80000300a00 */
[----:B------:R-:W-:Y:S04]  /*95830*/  STL.64 [R1+0x680], R16 ;  /* 0x0006801001007387 */ /* 0x000fe80000100a00 */
[----:B------:R0:W-:Y:S04]  /*95840*/  STL.64 [R1+0x688], R18 ;  /* 0x0006881201007387 */ /* 0x0001e80000100a00 */
[----:B0-----:R-:W2:Y:S04]  /*95850*/  LDL.LU.64 R18, [R1+0x5018] ;  /* 0x0050180001127983 */ /* 0x001ea80000300a00 */
[----:B------:R-:W2:Y:S04]  /*95860*/  LDL.LU.64 R16, [R1+0x5010] ;  /* 0x0050100001107983 */ /* 0x000ea80000300a00 */
[----:B------:R-:W2:Y:S04]  /*95870*/  LDL.LU.64 R22, [R1+0x5008] ;  /* 0x0050080001167983 */ /* 0x000ea80000300a00 */
        /* <DEDUP_REMOVED lines=8> */
[----:B------:R-:W4:Y:S01]  /*95900*/  LDL.LU R5, [R1+0x4fe0] ;  /* 0x004fe00001057983 */ /* 0x000f220000300800 */
[C---:B---3--:R-:W-:Y:S03]  /*95910*/  HMMA.16816.F32 R12, R36.reuse, R14, R8 ;  /* 0x0000000e240c723c */ /* 0x048fe60000001808 */
[----:B------:R-:W3:Y:S04]  /*95920*/  LDL.LU.64 R10, [R1+0x4fd8] ;  /* 0x004fd800010a7983 */ /* 0x000ee80000300a00 */
[----:B------:R-:W3:Y:S01]  /*95930*/  LDL.LU.64 R8, [R1+0x4fd0] ;  /* 0x004fd00001087983 */ /* 0x000ee20000300a00 */
[C---:B--2---:R-:W-:Y:S06]  /*95940*/  HMMA.16816.F32 R20, R36.reuse, R22, R16 ;  /* 0x000000162414723c */ /* 0x044fec0000001810 */
[C---:B----4-:R-:W-:Y:S09]  /*95950*/  HMMA.16816.F32 R56, R36.reuse, R58, R24 ;  /* 0x0000003a2438723c */ /* 0x050ff20000001818 */
        /* <DEDUP_REMOVED lines=9> */
[----:B------:R-:W3:Y:S04]  /*959f0*/  LDL.LU.64 R20, [R1+0x4fa0] ;  /* 0x004fa00001147983 */ /* 0x000ee80000300a00 */
[----:B------:R-:W2:Y:S04]  /*95a00*/  LDL.LU.64 R26, [R1+0x4f98] ;  /* 0x004f9800011a7983 */ /* 0x000ea80000300a00 */
[----:B------:R-:W4:Y:S04]  /*95a10*/  LDL.LU.64 R24, [R1+0x4f90] ;  /* 0x004f900001187983 */ /* 0x000f280000300a00 */
        /* <DEDUP_REMOVED lines=47> */
[----:B----4-:R2:W-:Y:S02]  /*95d10*/  STL.64 [R1+0x4e48], R32 ;  /* 0x004e482001007387 */ /* 0x0105e40000100a00 */
[C---:B--2---:R-:W-:Y:S06]  /*95d20*/  HMMA.16816.F32 R32, R36.reuse, R30, R48 ;  /* 0x0000001e2420723c */ /* 0x044fec0000001830 */
[----:B------:R-:W-:Y:S04]  /*95d30*/  STL.64 [R1+0x4e90], R30 ;  /* 0x004e901e01007387 */ /* 0x000fe80000100a00 */
[----:B---3--:R0:W-:Y:S02]  /*95d40*/  STL.64 [R1+0x4e88], R28 ;  /* 0x004e881c01007387 */ /* 0x0081e40000100a00 */
[C---:B0-----:R-:W-:Y:S11]  /*95d50*/  HMMA.16816.F32 R28, R36.reuse, R26, R52 ;  /* 0x0000001a241c723c */ /* 0x041ff60000001834 */
[----:B------:R-:W-:Y:S04]  /*95d60*/  STL.64 [R1+0x5e0], R32 ;  /* 0x0005e02001007387 */ /* 0x000fe80000100a00 */
[----:B------:R-:W-:Y:S04]  /*95d70*/  STL.64 [R1+0x5e8], R34 ;  /* 0x0005e82201007387 */ /* 0x000fe80000100a00 */
[----:B------:R-:W-:Y:S04]  /*95d80*/  STL.64 [R1+0x4ea0], R26 ;  /* 0x004ea01a01007387 */ /* 0x000fe80000100a00 */
[----:B------:R0:W-:Y:S02]  /*95d90*/  STL.64 [R1+0x4e98], R24 ;  /* 0x004e981801007387 */ /* 0x0001e40000100a00 */
[C---:B0-----:R-:W-:Y:S02]  /*95da0*/  HMMA.16816.F32 R24, R36.reuse, R22, R56 ;  /* 0x000000162418723c */ /* 0x041fe40000001838 */
[----:B------:R-:W-:Y:S04]  /*95db0*/  STL.64 [R1+0x5d0], R28 ;  /* 0x0005d01c01007387 */ /* 0x000fe80000100a00 */
[----:B------:R-:W-:Y:S04]  /*95dc0*/  STL.64 [R1+0x5d8], R30 ;  /* 0x0005d81e01007387 */ /* 0x000fe80000100a00 */
[----:B------:R-:W-:Y:S04]  /*95dd0*/  STL.64 [R1+0x4eb0], R22 ;  /* 0x004eb01601007387 */ /* 0x000fe80000100a00 */
[----:B------:R0:W-:Y:S02]  /*95de0*/  STL.64 [R1+0x4ea8], R20 ;  /* 0x004ea81401007387 */ /* 0x0001e40000100a00 */
[C---:B0-----:R-:W-:Y:S07]  /*95df0*/  HMMA.16816.F32 R20, R36.reuse, R18, R44 ;  /* 0x000000122414723c */ /* 0x041fee000000182c */
        /* <DEDUP_REMOVED lines=9> */
[----:B------:R-:W-:Y:S04]  /*95e90*/  STL.64 [R1+0x5a8], R18 ;  /* 0x0005a81201007387 */ /* 0x000fe80000100a00 */
[----:B------:R-:W2:Y:S04]  /*95ea0*/  LDL.LU R25, [R1+0x524] ;  /* 0x0005240001197983 */ /* 0x000ea80000300800 */
[----:B------:R-:W3:Y:S04]  /*95eb0*/  LDL.LU R26, [R1+0x528] ;  /* 0x00052800011a7983 */ /* 0x000ee80000300800 */
[----:B------:R-:W3:Y:S04]  /*95ec0*/  LDL.LU R27, [R1+0x52c] ;  /* 0x00052c00011b7983 */ /* 0x000ee80000300800 */
[----:B------:R-:W4:Y:S04]  /*95ed0*/  LDL.LU R40, [R1+0x570] ;  /* 0x0005700001287983 */ /* 0x000f280000300800 */
[----:B------:R-:W4:Y:S04]  /*95ee0*/  LDL.LU R41, [R1+0x574] ;  /* 0x0005740001297983 */ /* 0x000f280000300800 */
[----:B------:R-:W4:Y:S04]  /*95ef0*/  LDL.LU R42, [R1+0x578] ;  /* 0x00057800012a7983 */ /* 0x000f280000300800 */
[----:B------:R-:W4:Y:S04]  /*95f00*/  LDL.LU R43, [R1+0x57c] ;  /* 0x00057c00012b7983 */ /* 0x000f280000300800 */
[----:B---3--:R0:W-:Y:S04]  /*95f10*/  STL.64 [R1+0x4f20], R26 ;  /* 0x004f201a01007387 */ /* 0x0081e80000100a00 */
[----:B--2---:R-:W-:Y:S04]  /*95f20*/  STL.64 [R1+0x4f18], R24 ;  /* 0x004f181801007387 */ /* 0x004fe80000100a00 */
[----:B------:R-:W2:Y:S04]  /*95f30*/  LDL.LU R44, [R1+0x560] ;  /* 0x00056000012c7983 */ /* 0x000ea80000300800 */
[----:B------:R-:W2:Y:S04]  /*95f40*/  LDL.LU R45, [R1+0x564] ;  /* 0x00056400012d7983 */ /* 0x000ea80000300800 */
[----:B------:R-:W3:Y:S04]  /*95f50*/  LDL.LU R46, [R1+0x568] ;  /* 0x00056800012e7983 */ /* 0x000ee80000300800 */
[----:B------:R-:W3:Y:S01]  /*95f60*/  LDL.LU R47, [R1+0x56c] ;  /* 0x00056c00012f7983 */ /* 0x000ee20000300800 */
[----:B0-----:R-:W-:-:S02]  /*95f70*/  IMAD.MOV.U32 R26, RZ, RZ, R2 ;  /* 0x000000ffff1a7224 */ /* 0x001fc400078e0002 */
[----:B------:R-:W-:Y:S01]  /*95f80*/  IMAD.MOV.U32 R27, RZ, RZ, R0 ;  /* 0x000000ffff1b7224 */ /* 0x000fe200078e0000 */
[----:B----4-:R-:W-:Y:S01]  /*95f90*/  HMMA.16816.F32 R40, R36, R10, R40 ;  /* 0x0000000a2428723c */ /* 0x010fe20000001828 */
[----:B---3--:R-:W-:Y:S04]  /*95fa0*/  STL.64 [R1+0x4f30], R46 ;  /* 0x004f302e01007387 */ /* 0x008fe80000100a00 */
[----:B--2---:R0:W-:Y:S04]  /*95fb0*/  STL.64 [R1+0x4f28], R44 ;  /* 0x004f282c01007387 */ /* 0x0041e80000100a00 */
[----:B------:R1:W-:Y:S04]  /*95fc0*/  STL.64 [R1+0x4f38], R26 ;  /* 0x004f381a01007387 */ /* 0x0003e80000100a00 */
[----:B0-----:R-:W2:Y:S04]  /*95fd0*/  LDL.LU R44, [R1+0x920] ;  /* 0x00092000012c7983 */ /* 0x001ea80000300800 */
[----:B------:R-:W2:Y:S04]  /*95fe0*/  LDL.LU R45, [R1+0x924] ;  /* 0x00092400012d7983 */ /* 0x000ea80000300800 */
[----:B------:R-:W2:Y:S04]  /*95ff0*/  LDL.LU R46, [R1+0x928] ;  /* 0x00092800012e7983 */ /* 0x000ea80000300800 */
[----:B------:R-:W2:Y:S04]  /*96000*/  LDL.LU R47, [R1+0x92c] ;  /* 0x00092c00012f7983 */ /* 0x000ea80000300800 */
[----:B------:R-:W3:Y:S04]  /*96010*/  LDL.LU R24, [R1+0x930] ;  /* 0x0009300001187983 */ /* 0x000ee80000300800 */
[----:B------:R-:W3:Y:S04]  /*96020*/  LDL.LU R25, [R1+0x934] ;  /* 0x0009340001197983 */ /* 0x000ee80000300800 */
[----:B-1----:R-:W3:Y:S04]  /*96030*/  LDL.LU R26, [R1+0x938] ;  /* 0x00093800011a7983 */ /* 0x002ee80000300800 */
[----:B------:R-:W3:Y:S04]  /*96040*/  LDL.LU R27, [R1+0x93c] ;  /* 0x00093c00011b7983 */ /* 0x000ee80000300800 */
[----:B------:R-:W4:Y:S04]  /*96050*/  LDL.LU R16, [R1+0x530] ;  /* 0x0005300001107983 */ /* 0x000f280000300800 */
[----:B------:R-:W4:Y:S04]  /*96060*/  LDL.LU R17, [R1+0x534] ;  /* 0x0005340001117983 */ /* 0x000f280000300800 */
[----:B------:R-:W4:Y:S04]  /*96070*/  LDL.LU R18, [R1+0x538] ;  /* 0x0005380001127983 */ /* 0x000f280000300800 */
[----:B------:R-:W4:Y:S04]  /*96080*/  LDL.LU R19, [R1+0x53c] ;  /* 0x00053c0001137983 */ /* 0x000f280000300800 */
[----:B------:R-:W4:Y:S04]  /*96090*/  LDL.LU.64 R22, [R1+0x108] ;  /* 0x0001080001167983 */ /* 0x000f280000300a00 */
[----:B------:R-:W4:Y:S04]  /*960a0*/  LDL.LU.64 R30, [R1+0xf8] ;  /* 0x0000f800011e7983 */ /* 0x000f280000300a00 */
[----:B------:R-:W4:Y:S04]  /*960b0*/  LDL.LU R32, [R1+0x510] ;  /* 0x0005100001207983 */ /* 0x000f280000300800 */
[----:B------:R-:W4:Y:S04]  /*960c0*/  LDL.LU R33, [R1+0x514] ;  /* 0x0005140001217983 */ /* 0x000f280000300800 */
[----:B------:R-:W4:Y:S04]  /*960d0*/  LDL.LU R34, [R1+0x518] ;  /* 0x0005180001227983 */ /* 0x000f280000300800 */
[----:B------:R-:W4:Y:S04]  /*960e0*/  LDL.LU R35, [R1+0x51c] ;  /* 0x00051c0001237983 */ /* 0x000f280000300800 */
[----:B------:R-:W4:Y:S04]  /*960f0*/  LDL.LU.64 R50, [R1+0xe8] ;  /* 0x0000e80001327983 */ /* 0x000f280000300a00 */
[----:B------:R0:W-:Y:S04]  /*96100*/  STL.64 [R1+0x4e40], R14 ;  /* 0x004e400e01007387 */ /* 0x0001e80000100a00 */
[----:B------:R-:W-:Y:S04]  /*96110*/  STL.64 [R1+0x4e38], R12 ;  /* 0x004e380c01007387 */ /* 0x000fe80000100a00 */
[----:B0-----:R-:W4:Y:S04]  /*96120*/  LDL.64 R14, [R1+0x118] ;  /* 0x00011800010e7983 */ /* 0x001f280000100a00 */
[----:B------:R-:W4:Y:S04]  /*96130*/  LDL.LU R52, [R1+0x500] ;  /* 0x0005000001347983 */ /* 0x000f280000300800 */
[----:B------:R-:W-:Y:S04]  /*96140*/  STL.64 [R1+0x590], R40 ;  /* 0x0005902801007387 */ /* 0x000fe80000100a00 */
[----:B------:R0:W-:Y:S04]  /*96150*/  STL.64 [R1+0x598], R42 ;  /* 0x0005982a01007387 */ /* 0x0001e80000100a00 */
[----:B------:R-:W4:Y:S04]  /*96160*/  LDL.LU R53, [R1+0x504] ;  /* 0x0005040001357983 */ /* 0x000f280000300800 */
[----:B------:R-:W4:Y:S04]  /*96170*/  LDL.LU R54, [R1+0x508] ;  /* 0x0005080001367983 */ /* 0x000f280000300800 */
[----:B------:R-:W4:Y:S04]  /*96180*/  LDL.LU R55, [R1+0x50c] ;  /* 0x00050c0001377983 */ /* 0x000f280000300800 */
[----:B------:R-:W4:Y:S01]  /*96190*/  LDL.LU.64 R58, [R1+0xd8] ;  /* 0x0000d800013a7983 */ /* 0x000f220000300a00 */
[----:B0-----:R-:W0:Y:S02]  /*961a0*/  S2R R43, SR_TID.X ;  /* 0x00000000002b7919 */ /* 0x001e240000002100 */
[C---:B0-----:R-:W-:Y:S01]  /*961b0*/  LOP3.LUT R4, R43.reuse, 0x7, RZ, 0xc0, !PT ;  /* 0x000000072b047812 */ /* 0x041fe200078ec0ff */
[----:B------:R-:W-:-:S04]  /*961c0*/  IMAD.SHL.U32 R42, R43, 0x2, RZ ;  /* 0x000000022b2a7824 */ /* 0x000fc800078e00ff */
[----:B------:R-:W-:Y:S01]  /*961d0*/  IMAD R4, R4, 0x90, RZ ;  /* 0x0000009004047824 */ /* 0x000fe200078e02ff */
[----:B------:R-:W-:-:S04]  /*961e0*/  SHF.L.U32 R43, R43, 0x6, RZ ;  /* 0x000000062b2b7819 */ /* 0x000fc800000006ff */
[----:B------:R-:W-:-:S04]  /*961f0*/  LOP3.LUT R4, R4, 0x10, R42, 0x78, !PT ;  /* 0x0000001004047812 */ /* 0x000fc800078e782a */
[----:B------:R-:W-:-:S04]  /*96200*/  LOP3.LUT R4, R4, 0x400, R43, 0xf8, !PT ;  /* 0x0000040004047812 */ /* 0x000fc800078ef82b */
[----:B------:R-:W-:-:S05]  /*96210*/  LOP3.LUT R4, R4, 0x60, RZ, 0x3c, !PT ;  /* 0x0000006004047812 */ /* 0x000fca00078e3cff */
[----:B------:R-:W0:Y:S04]  /*96220*/  LDSM.16.MT88.4 R40, [R4+UR4+0x12800] ;  /* 0x012800040428783b */ /* 0x000e280008004200 */
[----:B------:R-:W-:Y:S04]  /*96230*/  STL.64 [R1+0x4e30], R10 ;  /* 0x004e300a01007387 */ /* 0x000fe80000100a00 */
[----:B------:R1:W-:Y:S04]  /*96240*/  STL.64 [R1+0x4e28], R8 ;  /* 0x004e280801007387 */ /* 0x0003e80000100a00 */
[----:B-1----:R-:W4:Y:S04]  /*96250*/  LDL.LU R8, [R1+0x540] ;  /* 0x0005400001087983 */ /* 0x002f280000300800 */
[----:B------:R-:W4:Y:S04]  /*96260*/  LDL.LU R9, [R1+0x544] ;  /* 0x0005440001097983 */ /* 0x000f280000300800 */
[----:B------:R-:W4:Y:S04]  /*96270*/  LDL.LU R10, [R1+0x548] ;  /* 0x00054800010a7983 */ /* 0x000f280000300800 */
[----:B------:R-:W4:Y:S04]  /*96280*/  LDL.LU R11, [R1+0x54c] ;  /* 0x00054c00010b7983 */ /* 0x000f280000300800 */
[----:B0-----:R0:W-:Y:S04]  /*96290*/  STL.64 [R1+0x4df0], R42 ;  /* 0x004df02a01007387 */ /* 0x0011e80000100a00 */
[----:B------:R-:W-:Y:S04]  /*962a0*/  STL.64 [R1+0x4de8], R40 ;  /* 0x004de82801007387 */ /* 0x000fe80000100a00 */
[----:B0-----:R-:W4:Y:S01]  /*962b0*/  LDL.LU.64 R42, [R1+0x178] ;  /* 0x00017800012a7983 */ /* 0x001f220000300a00 */
[----:B---3--:R-:W-:-:S15]  /*962c0*/  HMMA.16816.F32 R24, R36, R6, R24 ;  /* 0x000000062418723c */ /* 0x008fde0000001818 */
[----:B------:R-:W-:-:S08]  /*962d0*/  NOP ;  /* 0x0000000000007918 */ /* 0x000fd00000000000 */
[----:B------:R-:W-:Y:S04]  /*962e0*/  STL.64 [R1+0x9a0], R24 ;  /* 0x0009a01801007387 */ /* 0x000fe80000100a00 */
[----:B------:R0:W-:Y:S04]  /*962f0*/  STL.64 [R1+0x9a8], R26 ;  /* 0x0009a81a01007387 */ /* 0x0001e80000100a00 */
[----:B0-----:R-:W2:Y:S02]  /*96300*/  LDL.LU.64 R26, [R1+0x4f38] ;  /* 0x004f3800011a7983 */ /* 0x001ea40000300a00 */
[----:B--2---:R-:W-:Y:S02]  /*96310*/  HMMA.16816.F32 R24, R36, R26, R44 ;  /* 0x0000001a2418723c */ /* 0x004fe4000000182c */
[----:B------:R-:W4:Y:S04]  /*96320*/  LDL.LU.64 R46, [R1+0x4f30] ;  /* 0x004f3000012e7983 */ /* 0x000f280000300a00 */
[----:B------:R-:W4:-:S15]  /*96330*/  LDL.LU.64 R44, [R1+0x4f28] ;  /* 0x004f2800012c7983 */ /* 0x000f1e0000300a00 */
[----:B------:R-:W-:-:S02]  /*96340*/  NOP ;  /* 0x0000000000007918 */ /* 0x000fc40000000000 */
[----:B------:R-:W-:Y:S04]  /*96350*/  STL.64 [R1+0x990], R24 ;  /* 0x0009901801007387 */ /* 0x000fe80000100a00 */
[----:B------:R0:W-:Y:S04]  /*96360*/  STL.64 [R1+0x998], R26 ;  /* 0x0009981a01007387 */ /* 0x0001e80000100a00 */
[----:B0-----:R-:W2:Y:S04]  /*96370*/  LDL.LU.64 R26, [R1+0x4f20] ;  /* 0x004f2000011a7983 */ /* 0x001ea80000300a00 */
[----:B------:R-:W2:Y:S01]  /*96380*/  LDL.LU.64 R24, [R1+0x4f18] ;  /* 0x004f180001187983 */ /* 0x000ea20000300a00 */
[----:B----4-:R-:W-:Y:S03]  /*96390*/  HMMA.16816.F32 R36, R36, R42, R44 ;  /* 0x0000002a2424723c */ /* 0x010fe6000000182c */
[----:B------:R-:W3:Y:S04]  /*963a0*/  LDL.LU.64 R46, [R1+0x4f10] ;  /* 0x004f1000012e7983 */ /* 0x000ee80000300a00 */
[----:B------:R-:W3:-:S15]  /*963b0*/  LDL.LU.64 R44, [R1+0x4f08] ;  /* 0x004f0800012c7983 */ /* 0x000ede0000300a00 */
[----:B------:R-:W-:-:S01]  /*963c0*/  NOP ;  /* 0x0000000000007918 */ /* 0x000fc20000000000 */
[----:B------:R-:W-:Y:S04]  /*963d0*/  STL.64 [R1+0x580], R36 ;  /* 0x0005802401007387 */ /* 0x000fe80000100a00 */
[----:B------:R0:W-:Y:S04]  /*963e0*/  STL.64 [R1+0x588], R38 ;  /* 0x0005882601007387 */ /* 0x0001e80000100a00 */
[----:B0-----:R-:W4:Y:S04]  /*963f0*/  LDL.LU.64 R38, [R1+0x128] ;  /* 0x0001280001267983 */ /* 0x001f280000300a00 */
[----:B------:R0:W-:Y:S04]  /*96400*/  STL.64 [R1+0x4e00], R42 ;  /* 0x004e002a01007387 */ /* 0x0001e80000100a00 */
[----:B------:R-:W4:Y:S04]  /*96410*/  LDL.LU R40, [R1+0x550] ;  /* 0x0005500001287983 */ /* 0x000f280000300800 */
[----:B------:R-:W4:Y:S04]  /*96420*/  LDL.LU R41, [R1+0x554] ;  /* 0x0005540001297983 */ /* 0x000f280000300800 */
[----:B0-----:R-:W4:Y:S04]  /*96430*/  LDL.LU R42, [R1+0x558] ;  /* 0x00055800012a7983 */ /* 0x001f280000300800 */
[----:B------:R-:W4:Y:S01]  /*96440*/  LDL.LU R43, [R1+0x55c] ;  /* 0x00055c00012b7983 */ /* 0x000f220000300800 */
[----:B------:R-:W-:-:S02]  /*96450*/  IMAD.MOV.U32 R4, RZ, RZ, R51 ;  /* 0x000000ffff047224 */ /* 0x000fc400078e0033 */
[----:B------:R-:W-:Y:S02]  /*96460*/  IMAD.MOV.U32 R0, RZ, RZ, R58 ;  /* 0x000000ffff007224 */ /* 0x000fe400078e003a */
[----:B------:R-:W-:Y:S01]  /*96470*/  IMAD.MOV.U32 R2, RZ, RZ, R59 ;  /* 0x000000ffff027224 */ /* 0x000fe200078e003b */
[C---:B---3--:R-:W-:Y:S06]  /*96480*/  HMMA.16816.F32 R8, R44.reuse, R14, R8 ;  /* 0x0000000e2c08723c */ /* 0x048fec0000001808 */
[----:B----4-:R-:W-:-:S15]  /*96490*/  HMMA.16816.F32 R40, R44, R38, R40 ;  /* 0x000000262c28723c */ /* 0x010fde0000001828 */
[----:B------:R-:W-:-:S08]  /*964a0*/  NOP ;  /* 0x0000000000007918 */ /* 0x000fd00000000000 */
[----:B------:R0:W-:Y:S02]  /*964b0*/  STL.64 [R1+0x570], R40 ;  /* 0x0005702801007387 */ /* 0x0001e40000100a00 */
[----:B0-----:R-:W-:Y:S02]  /*964c0*/  IMAD.MOV.U32 R41, RZ, RZ, R15 ;  /* 0x000000ffff297224 */ /* 0x001fe400078e000f */
[C---:B------:R-:W-:Y:S06]  /*964d0*/  HMMA.16816.F32 R12, R44.reuse, R22, R16 ;  /* 0x000000162c0c723c */ /* 0x040fec0000001810 */
[----:B--2---:R-:W-:Y:S01]  /*964e0*/  HMMA.16816.F32 R16, R44, R30, R24 ;  /* 0x0000001e2c10723c */ /* 0x004fe20000001818 */
[----:B------:R-:W-:Y:S01]  /*964f0*/  IMAD.MOV.U32 R40, RZ, RZ, R38 ;  /* 0x000000ffff287224 */ /* 0x000fe200078e0026 */
[----:B------:R-:W-:Y:S04]  /*96500*/  STL.64 [R1+0x578], R42 ;  /* 0x0005782a01007387 */ /* 0x000fe80000100a00 */
[----:B------:R-:W-:Y:S04]  /*96510*/  STL.64 [R1+0x4ec8], R40 ;  /* 0x004ec82801007387 */ /* 0x000fe80000100a00 */
[----:B------:R-:W-:Y:S04]  /*96520*/  STL.64 [R1+0x560], R8 ;  /* 0x0005600801007387 */ /* 0x000fe80000100a00 */
[----:B------:R-:W-:Y:S04]  /*96530*/  STL.64 [R1+0x568], R10 ;  /* 0x0005680a01007387 */ /* 0x000fe80000100a00 */
[----:B------:R0:W-:Y:S04]  /*96540*/  STL.64 [R1+0x550], R12 ;  /* 0x0005500c01007387 */ /* 0x0001e80000100a00 */
[----:B------:R-:W-:Y:S04]  /*96550*/  STL.64 [R1+0x558], R14 ;  /* 0x0005580e01007387 */ /* 0x000fe80000100a00 */
[----:B------:R-:W-:Y:S04]  /*96560*/  STL.64 [R1+0x540], R16 ;  /* 0x0005401001007387 */ /* 0x000fe80000100a00 */
[----:B------:R-:W-:Y:S01]  /*96570*/  STL.64 [R1+0x548], R18 ;  /* 0x0005481201007387 */ /* 0x000fe20000100a00 */
[----:B0-----:R-:W-:-:S05]  /*96580*/  IMAD.MOV.U32 R12, RZ, RZ, R30 ;  /* 0x000000ffff0c7224 */ /* 0x001fca00078e001e */
[----:B------:R0:W-:Y:S02]  /*96590*/  STL [R1+0x4ed0], R12 ;  /* 0x004ed00c01007387 */ /* 0x0001e40000100800 */
[----:B0-----:R-:W-:Y:S01]  /*965a0*/  HMMA.16816.F32 R12, R44, R50, R32 ;  /* 0x000000322c0c723c */ /* 0x001fe20000001820 */
[----:B------:R-:W-:Y:S02]  /*965b0*/  IMAD.MOV.U32 R10, RZ, RZ, R22 ;  /* 0x000000ffff0a7224 */ /* 0x000fe400078e0016 */
[----:B------:R-:W-:Y:S02]  /*965c0*/  IMAD.MOV.U32 R11, RZ, RZ, R31 ;  /* 0x000000ffff0b7224 */ /* 0x000fe400078e001f */
[----:B------:R-:W-:Y:S02]  /*965d0*/  IMAD.MOV.U32 R9, RZ, RZ, R23 ;  /* 0x000000ffff097224 */ /* 0x000fe400078e0017 */
[----:B------:R-:W-:-:S15]  /*965e0*/  IMAD.MOV.U32 R8, RZ, RZ, R50 ;  /* 0x000000ffff087224 */ /* 0x000fde00078e0032 */
[----:B------:R-:W-:-:S01]  /*965f0*/  NOP ;  /* 0x0000000000007918 */ /* 0x000fc20000000000 */
[----:B------:R-:W-:Y:S04]  /*96600*/  STL.64 [R1+0x530], R12 ;  /* 0x0005300c01007387 */ /* 0x000fe80000100a00 */
[----:B------:R-:W-:Y:S04]  /*96610*/  STL.64 [R1+0x538], R14 ;  /* 0x0005380e01007387 */ /* 0x000fe80000100a00 */
[----:B------:R-:W-:Y:S04]  /*96620*/  STL.64 [R1+0x4ef0], R6 ;  /* 0x004ef00601007387 */ /* 0x000fe80000100a00 */
[----:B------:R-:W-:Y:S04]  /*96630*/  STL [R1+0x4ee8], R4 ;  /* 0x004ee80401007387 */ /* 0x000fe80000100800 */
[----:B------:R-:W-:Y:S04]  /*96640*/  STL.64 [R1+0x4ee0], R10 ;  /* 0x004ee00a01007387 */ /* 0x000fe80000100a00 */
[----:B------:R0:W-:Y:S02]  /*96650*/  STL.64 [R1+0x4ed8], R8 ;  /* 0x004ed80801007387 */ /* 0x0001e40000100a00 */
[----:B0-----:R-:W-:-:S15]  /*96660*/  HMMA.16816.F32 R8, R44, R58, R52 ;  /* 0x0000003a2c08723c */ /* 0x001fde0000001834 */
[----:B------:R-:W-:-:S08]  /*96670*/  NOP ;  /* 0x0000000000007918 */ /* 0x000fd00000000000 */
[----:B------:R-:W-:Y:S04]  /*96680*/  STL.64 [R1+0x520], R8 ;  /* 0x0005200801007387 */ /* 0x000fe80000100a00 */
[----:B------:R-:W-:Y:S04]  /*96690*/  STL.64 [R1+0x528], R10 ;  /* 0x0005280a01007387 */ /* 0x000fe80000100a00 */
[----:B------:R-:W2:Y:S04]  /*966a0*/  LDL.LU R32, [R1+0x4f0] ;  /* 0x0004f00001207983 */ /* 0x000ea80000300800 */
[----:B------:R-:W2:Y:S04]  /*966b0*/  LDL.LU R33, [R1+0x4f4] ;  /* 0x0004f40001217983 */ /* 0x000ea80000300800 */
[----:B------:R-:W2:Y:S04]  /*966c0*/  LDL.LU R34, [R1+0x4f8] ;  /* 0x0004f80001227983 */ /* 0x000ea80000300800 */
[----:B------:R-:W2:Y:S04]  /*966d0*/  LDL.LU R35, [R1+0x4fc] ;  /* 0x0004fc0001237983 */ /* 0x000ea80000300800 */
[----:B------:R-:W2:Y:S04]  /*966e0*/  LDL.64 R58, [R1+0xc8] ;  /* 0x0000c800013a7983 */ /* 0x000ea80000100a00 */
        /* <DEDUP_REMOVED lines=10> */
[----:B------:R-:W3:Y:S01]  /*96790*/  LDL.LU.64 R6, [R1+0xb8] ;  /* 0x0000b80001067983 */ /* 0x000ee20000300a00 */
[----:B--2---:R-:W-:Y:S03]  /*967a0*/  HMMA.16816.F32 R28, R44, R58, R32 ;  /* 0x0000003a2c1c723c */ /* 0x004fe60000001820 */
[----:B------:R-:W2:Y:S04]  /*967b0*/  LDL.LU R8, [R1+0x4d0] ;  /* 0x0004d00001087983 */ /* 0x000ea80000300800 */
[----:B------:R-:W2:Y:S04]  /*967c0*/  LDL.LU R9, [R1+0x4d4] ;  /* 0x0004d40001097983 */ /* 0x000ea80000300800 */
[----:B------:R-:W2:Y:S01]  /*967d0*/  LDL.LU R10, [R1+0x4d8] ;  /* 0x0004d800010a7983 */ /* 0x000ea20000300800 */
[----:B------:R-:W-:-:S03]  /*967e0*/  IMAD.MOV.U32 R3, RZ, RZ, R39 ;  /* 0x000000ffff037224 */ /* 0x000fc600078e0027 */
[----:B------:R-:W2:Y:S04]  /*967f0*/  LDL.LU R11, [R1+0x4dc] ;  /* 0x0004dc00010b7983 */ /* 0x000ea80000300800 */
[----:B------:R-:W4:Y:S04]  /*96800*/  LDL.LU.64 R38, [R1+0x98] ;  /* 0x0000980001267983 */ /* 0x000f280000300a00 */
        /* <DEDUP_REMOVED lines=9> */
[----:B------:R-:W4:Y:S04]  /*968a0*/  LDL.LU.64 R54, [R1+0x78] ;  /* 0x0000780001367983 */ /* 0x000f280000300a00 */
        /* <DEDUP_REMOVED lines=8> */
[----:B------:R-:W-:-:S03]  /*96930*/  IMAD.MOV.U32 R61, RZ, RZ, R59 ;  /* 0x000000ffff3d7224 */ /* 0x000fc600078e003b */
[----:B0-----:R-:W4:Y:S04]  /*96940*/  LDL.LU.64 R30, [R1+0x68] ;  /* 0x00006800011e7983 */ /* 0x001f280000300a00 */
[----:B------:R-:W4:Y:S04]  /*96950*/  LDL.LU R32, [R1+0x480] ;  /* 0x0004800001207983 */ /* 0x000f280000300800 */
[----:B------:R-:W4:Y:S04]  /*96960*/  LDL.LU R33, [R1+0x484] ;  /* 0x0004840001217983 */ /* 0x000f280000300800 */
[----:B------:R-:W4:Y:S04]  /*96970*/  LDL.LU R34, [R1+0x488] ;  /* 0x0004880001227983 */ /* 0x000f280000300800 */
[----:B------:R-:W4:Y:S04]  /*96980*/  LDL.LU R35, [R1+0x48c] ;  /* 0x00048c0001237983 */ /* 0x000f280000300800 */
[----:B------:R-:W4:Y:S04]  /*96990*/  LDL.LU.64 R58, [R1+0x58] ;  /* 0x00005800013a7983 */ /* 0x000f280000300a00 */
[----:B------:R-:W-:Y:S01]  /*969a0*/  STL [R1+0x4da8], R61 ;  /* 0x004da83d01007387 */ /* 0x000fe20000100800 */
[----:B---3--:R-:W-:-:S15]  /*969b0*/  HMMA.16816.F32 R40, R44, R6, R40 ;  /* 0x000000062c28723c */ /* 0x008fde0000001828 */
[----:B------:R-:W-:-:S08]  /*969c0*/  NOP ;  /* 0x0000000000007918 */ /* 0x000fd00000000000 */
[----:B------:R-:W-:Y:S04]  /*969d0*/  STL.64 [R1+0x500], R40 ;  /* 0x0005002801007387 */ /* 0x000fe80000100a00 */
[----:B------:R0:W-:Y:S04]  /*969e0*/  STL.64 [R1+0x508], R42 ;  /* 0x0005082a01007387 */ /* 0x0001e80000100a00 */
[----:B0-----:R-:W3:Y:S04]  /*969f0*/  LDL.LU.64 R42, [R1+0x4f00] ;  /* 0x004f0000012a7983 */ /* 0x001ee80000300a00 */
[----:B------:R-:W3:Y:S01]  /*96a00*/  LDL.LU.64 R40, [R1+0x4ef8] ;  /* 0x004ef80001287983 */ /* 0x000ee20000300a00 */
[----:B------:R-:W-:-:S02]  /*96a10*/  IMAD.MOV.U32 R14, RZ, RZ, R60 ;  /* 0x000000ffff0e7224 */ /* 0x000fc400078e003c */
[----:B------:R-:W-:-:S07]  /*96a20*/  IMAD.MOV.U32 R15, RZ, RZ, R5 ;  /* 0x000000ffff0f7224 */ /* 0x000fce00078e0005 */
[C---:B--2---:R-:W-:Y:S06]  /*96a30*/  HMMA.16816.F32 R12, R44.reuse, R14, R8 ;  /* 0x0000000e2c0c723c */ /* 0x044fec0000001808 */
[----:B----4-:R-:W-:Y:S01]  /*96a40*/  HMMA.16816.F32 R16, R44, R22, R16 ;  /* 0x000000162c10723c */ /* 0x010fe20000001810 */
[----:B------:R-:W-:Y:S02]  /*96a50*/  IMAD.MOV.U32 R5, RZ, RZ, R7 ;  /* 0x000000ffff057224 */ /* 0x000fe400078e0007 */
[----:B------:R-:W-:Y:S02]  /*96a60*/  IMAD.MOV.U32 R60, RZ, RZ, R6 ;  /* 0x000000ffff3c7224 */ /* 0x000fe400078e0006 */
[----:B------:R-:W2:Y:S04]  /*96a70*/  LDL.LU.64 R6, [R1+0x4ef0] ;  /* 0x004ef00001067983 */ /* 0x000ea80000300a00 */
[----:B------:R-:W4:Y:S04]  /*96a80*/  LDL.LU R4, [R1+0x4ee8] ;  /* 0x004ee80001047983 */ /* 0x000f280000300800 */
[----:B------:R-:W-:Y:S04]  /*96a90*/  STL [R1+0x4db0], R5 ;  /* 0x004db00501007387 */ /* 0x000fe80000100800 */
[----:B------:R-:W-:Y:S04]  /*96aa0*/  STL [R1+0x4dac], R60 ;  /* 0x004dac3c01007387 */ /* 0x000fe80000100800 */
[----:B------:R-:W4:Y:S04]  /*96ab0*/  LDL.LU.64 R10, [R1+0x4ee0] ;  /* 0x004ee000010a7983 */ /* 0x000f280000300a00 */
[----:B------:R-:W4:Y:S01]  /*96ac0*/  LDL.LU.64 R8, [R1+0x4ed8] ;  /* 0x004ed80001087983 */ /* 0x000f220000300a00 */
[----:B------:R-:W-:Y:S01]  /*96ad0*/  MOV R2, R39 ;  /* 0x0000002700027202 */ /* 0x000fe20000000f00 */
[----:B------:R-:W-:-:S02]  /*96ae0*/  IMAD.MOV.U32 R0, RZ, RZ, R38 ;  /* 0x000000ffff007224 */ /* 0x000fc400078e0026 */
[----:B------:R0:W-:Y:S04]  /*96af0*/  STL.64 [R1+0x4f0], R12 ;  /* 0x0004f00c01007387 */ /* 0x0001e80000100a00 */
[----:B------:R-:W-:Y:S04]  /*96b00*/  STL.64 [R1+0x4f8], R14 ;  /* 0x0004f80e01007387 */ /* 0x000fe80000100a00 */
[----:B0-----:R-:W4:Y:S01]  /*96b10*/  LDL.LU R12, [R1+0x4ed0] ;  /* 0x004ed000010c7983 */ /* 0x001f220000300800 */
[----:B------:R-:W-:Y:S02]  /*96b20*/  IMAD.MOV.U32 R61, RZ, RZ, R23 ;  /* 0x000000ffff3d7224 */ /* 0x000fe400078e0017 */
[----:B------:R-:W-:-:S02]  /*96b30*/  IMAD.MOV.U32 R60, RZ, RZ, R22 ;  /* 0x000000ffff3c7224 */ /* 0x000fc400078e0016 */
[----:B------:R-:W-:Y:S01]  /*96b40*/  IMAD.MOV.U32 R5, RZ, RZ, R55 ;  /* 0x000000ffff057224 */ /* 0x000fe200078e0037 */
[----:B---3--:R-:W-:-:S15]  /*96b50*/  HMMA.16816.F32 R40, R44, R38, R40 ;  /* 0x000000262c28723c */ /* 0x008fde0000001828 */
[----:B------:R-:W-:-:S08]  /*96b60*/  NOP ;  /* 0x0000000000007918 */ /* 0x000fd00000000000 */
[----:B------:R-:W-:Y:S04]  /*96b70*/  STL.64 [R1+0x4e0], R40 ;  /* 0x0004e02801007387 */ /* 0x000fe80000100a00 */
[----:B------:R-:W-:Y:S04]  /*96b80*/  STL.64 [R1+0x4e8], R42 ;  /* 0x0004e82a01007387 */ /* 0x000fe80000100a00 */
[----:B------:R-:W-:Y:S04]  /*96b90*/  STL [R1+0x4db8], R2 ;  /* 0x004db80201007387 */ /* 0x000fe80000100800 */
[----:B------:R-:W-:Y:S04]  /*96ba0*/  STL [R1+0x4db4], R0 ;  /* 0x004db40001007387 */ /* 0x000fe80000100800 */
[----:B------:R-:W-:Y:S04]  /*96bb0*/  STL.64 [R1+0x4d0], R16 ;  /* 0x0004d01001007387 */ /* 0x000fe80000100a00 */
[----:B------:R0:W-:Y:S02]  /*96bc0*/  STL.64 [R1+0x4d8], R18 ;  /* 0x0004d81201007387 */ /* 0x0001e40000100a00 */
[----:B0-----:R-:W-:Y:S02]  /*96bd0*/  HMMA.16816.F32 R16, R44, R54, R48 ;  /* 0x000000362c10723c */ /* 0x001fe40000001830 */
[----:B------:R-:W-:Y:S04]  /*96be0*/  STL [R1+0x4dc0], R61 ;  /* 0x004dc03d01007387 */ /* 0x000fe80000100800 */
[----:B------:R-:W-:Y:S01]  /*96bf0*/  STL [R1+0x4dbc], R60 ;  /* 0x004dbc3c01007387 */ /* 0x000fe20000100800 */
[----:B------:R-:W-:-:S15]  /*96c00*/  IMAD.MOV.U32 R0, RZ, RZ, R54 ;  /* 0x000000ffff007224 */ /* 0x000fde00078e0036 */
[----:B------:R-:W-:-:S01]  /*96c10*/  NOP ;  /* 0x0000000000007918 */ /* 0x000fc20000000000 */
[----:B------:R-:W-:Y:S04]  /*96c20*/  STL.64 [R1+0x4c0], R16 ;  /* 0x0004c01001007387 */ /* 0x000fe80000100a00 */
[----:B------:R0:W-:Y:S04]  /*96c30*/  STL.64 [R1+0x4c8], R18 ;  /* 0x0004c81201007387 */ /* 0x0001e80000100a00 */
[----:B------:R-:W3:Y:S04]  /*96c40*/  LDL.LU R48, [R1+0x470] ;  /* 0x0004700001307983 */ /* 0x000ee80000300800 */
[----:B------:R-:W3:Y:S04]  /*96c50*/  LDL.LU R49, [R1+0x474] ;  /* 0x0004740001317983 */ /* 0x000ee80000300800 */
[----:B------:R-:W3:Y:S04]  /*96c60*/  LDL.LU R50, [R1+0x478] ;  /* 0x0004780001327983 */ /* 0x000ee80000300800 */
[----:B------:R-:W3:Y:S04]  /*96c70*/  LDL.LU R51, [R1+0x47c] ;  /* 0x00047c0001337983 */ /* 0x000ee80000300800 */
[----:B------:R-:W3:Y:S01]  /*96c80*/  LDL.LU.64 R54, [R1+0x48] ;  /* 0x0000480001367983 */ /* 0x000ee20000300a00 */
        /* <DEDUP_REMOVED lines=9> */
[----:B------:R-:W-:-:S15]  /*96d20*/  STL [R1+0x4dcc], R60 ;  /* 0x004dcc3c01007387 */ /* 0x000fde0000100800 */
[----:B------:R-:W-:-:S02]  /*96d30*/  NOP ;  /* 0x0000000000007918 */ /* 0x000fc40000000000 */
        /* <DEDUP_REMOVED lines=10> */
[----:B------:R-:W4:Y:S04]  /*96de0*/  LDL.LU R39, [R1+0x45c] ;  /* 0x00045c0001277983 */ /* 0x000f280000300800 */
[----:B0-----:R-:W4:Y:S04]  /*96df0*/  LDL.LU.64 R18, [R1+0x28] ;  /* 0x0000280001127983 */ /* 0x001f280000300a00 */
        /* <DEDUP_REMOVED lines=8> */
[----:B------:R-:W4:Y:S01]  /*96e80*/  LDL.LU.64 R26, [R1+0x18] ;  /* 0x00001800011a7983 */ /* 0x000f220000300a00 */
[----:B------:R-:W-:-:S02]  /*96e90*/  IMAD.MOV.U32 R0, RZ, RZ, R58 ;  /* 0x000000ffff007224 */ /* 0x000fc400078e003a */
[----:B------:R-:W-:Y:S02]  /*96ea0*/  IMAD.MOV.U32 R61, RZ, RZ, R59 ;  /* 0x000000ffff3d7224 */ /* 0x000fe400078e003b */
[----:B------:R-:W4:Y:S04]  /*96eb0*/  LDL.LU.64 R58, [R1+0x8] ;  /* 0x00000800013a7983 */ /* 0x000f280000300a00 */
[----:B------:R-:W-:Y:S04]  /*96ec0*/  STL [R1+0x4dd8], R61 ;  /* 0x004dd83d01007387 */ /* 0x000fe80000100800 */
[----:B------:R-:W-:Y:S01]  /*96ed0*/  STL [R1+0x4dd4], R0 ;  /* 0x004dd40001007387 */ /* 0x000fe20000100800 */
[----:B---3--:R-:W-:Y:S06]  /*96ee0*/  HMMA.16816.F32 R48, R44, R54, R48 ;  /* 0x000000362c30723c */ /* 0x008fec0000001830 */
[----:B------:R-:W-:-:S02]  /*96ef0*/  IMAD.MOV.U32 R60, RZ, RZ, R54 ;  /* 0x000000ffff3c7224 */ /* 0x000fc400078e0036 */
[----:B------:R-:W-:-:S15]  /*96f00*/  IMAD.MOV.U32 R5, RZ, RZ, R55 ;  /* 0x000000ffff057224 */ /* 0x000fde00078e0037 */
[----:B------:R0:W-:Y:S04]  /*96f10*/  STL.64 [R1+0x490], R48 ;  /* 0x0004903001007387 */ /* 0x0001e80000100a00 */
[----:B------:R1:W-:Y:S04]  /*96f20*/  STL.64 [R1+0x498], R50 ;  /* 0x0004983201007387 */ /* 0x0003e80000100a00 */
        /* <DEDUP_REMOVED lines=8> */
[----:B------:R-:W-:Y:S04]  /*96fb0*/  STL [R1+0x4de0], R5 ;  /* 0x004de00501007387 */ /* 0x000fe80000100800 */
[----:B------:R-:W-:Y:S01]  /*96fc0*/  STL [R1+0x4ddc], R60 ;  /* 0x004ddc3c01007387 */ /* 0x000fe20000100800 */
[C---:B--2---:R-:W-:Y:S06]  /*96fd0*/  HMMA.16816.F32 R40, R44.reuse, R34, R40 ;  /* 0x000000222c28723c */ /* 0x044fec0000001828 */
[----:B----4-:R-:W-:Y:S01]  /*96fe0*/  HMMA.16816.F32 R36, R44, R18, R36 ;  /* 0x000000122c24723c */ /* 0x010fe20000001824 */
[----:B------:R-:W-:-:S05]  /*96ff0*/  IMAD.MOV.U32 R0, RZ, RZ, R34 ;  /* 0x000000ffff007224 */ /* 0x000fca00078e0022 */
[C---:B------:R-:W-:Y:S06]  /*97000*/  HMMA.16816.F32 R20, R44.reuse, R26, R20 ;  /* 0x0000001a2c14723c */ /* 0x040fec0000001814 */
[----:B------:R-:W-:Y:S01]  /*97010*/  HMMA.16816.F32 R28, R44, R58, R28 ;  /* 0x0000003a2c1c723c */ /* 0x000fe2000000181c */
[----:B------:R-:W-:-:S04]  /*97020*/  IMAD.MOV.U32 R2, RZ, RZ, R35 ;  /* 0x000000ffff027224 */ /* 0x000fc800078e0023 */
[----:B------:R0:W-:Y:S04]  /*97030*/  STL.64 [R1+0x480], R40 ;  /* 0x0004802801007387 */ /* 0x0001e80000100a00 */
[----:B------:R-:W-:Y:S04]  /*97040*/  STL.64 [R1+0x488], R42 ;  /* 0x0004882a01007387 */ /* 0x000fe80000100a00 */
[----:B0-----:R-:W2:Y:S04]  /*97050*/  LDL.LU.64 R40, [R1+0x4ec8] ;  /* 0x004ec80001287983 */ /* 0x001ea80000300a00 */
[----:B------:R-:W4:Y:S04]  /*97060*/  LDL.LU R32, [R1+0x400] ;  /* 0x0004000001207983 */ /* 0x000f280000300800 */
[----:B------:R-:W4:Y:S04]  /*97070*/  LDL.LU R33, [R1+0x404] ;  /* 0x0004040001217983 */ /* 0x000f280000300800 */
[----:B------:R-:W4:Y:S04]  /*97080*/  LDL.LU R34, [R1+0x408] ;  /* 0x0004080001227983 */ /* 0x000f280000300800 */
[----:B------:R-:W4:Y:S04]  /*97090*/  LDL.LU R35, [R1+0x40c] ;  /* 0x00040c0001237983 */ /* 0x000f280000300800 */
[----:B------:R-:W-:Y:S04]  /*970a0*/  STL [R1+0x4de4], R0 ;  /* 0x004de40001007387 */ /* 0x000fe80000100800 */
[----:B------:R0:W-:Y:S04]  /*970b0*/  STL.64 [R1+0x470], R36 ;  /* 0x0004702401007387 */ /* 0x0001e80000100a00 */
[----:B------:R-:W-:Y:S01]  /*970c0*/  STL.64 [R1+0x478], R38 ;  /* 0x0004782601007387 */ /* 0x000fe20000100a00 */
[----:B0-----:R-:W-:-:S02]  /*970d0*/  IMAD.MOV.U32 R37, RZ, RZ, R18 ;  /* 0x000000ffff257224 */ /* 0x001fc400078e0012 */
[----:B------:R-:W-:Y:S02]  /*970e0*/  IMAD.MOV.U32 R36, RZ, RZ, R19 ;  /* 0x000000ffff247224 */ /* 0x000fe400078e0013 */
[----:B------:R-:W2:Y:S04]  /*970f0*/  LDL.LU.64 R18, [R1+0x4ec0] ;  /* 0x004ec00001127983 */ /* 0x000ea80000300a00 */
[----:B------:R-:W2:Y:S04]  /*97100*/  LDL.LU.64 R16, [R1+0x4eb8] ;  /* 0x004eb80001107983 */ /* 0x000ea80000300a00 */
[----:B------:R0:W-:Y:S01]  /*97110*/  STL.64 [R1+0x4e08], R36 ;  /* 0x004e082401007387 */ /* 0x0001e20000100a00 */
[----:B------:R-:W-:-:S02]  /*97120*/  IMAD.MOV.U32 R60, RZ, RZ, R26 ;  /* 0x000000ffff3c7224 */ /* 0x000fc400078e001a */
[----:B------:R-:W-:Y:S01]  /*97130*/  IMAD.MOV.U32 R61, RZ, RZ, R27 ;  /* 0x000000ffff3d7224 */ /* 0x000fe200078e001b */
[----:B0-----:R-:W2:Y:S04]  /*97140*/  LDL.LU R36, [R1+0x3c0] ;  /* 0x0003c00001247983 */ /* 0x001ea80000300800 */
[----:B------:R-:W2:Y:S04]  /*97150*/  LDL.LU R37, [R1+0x3c4] ;  /* 0x0003c40001257983 */ /* 0x000ea80000300800 */
[----:B------:R-:W2:Y:S04]  /*97160*/  LDL.LU R38, [R1+0x3c8] ;  /* 0x0003c80001267983 */ /* 0x000ea80000300800 */
[----:B------:R-:W2:Y:S04]  /*97170*/  LDL.LU R39, [R1+0x3cc] ;  /* 0x0003cc0001277983 */ /* 0x000ea80000300800 */
[----:B------:R-:W-:Y:S04]  /*97180*/  STL.64 [R1+0x460], R20 ;  /* 0x0004601401007387 */ /* 0x000fe80000100a00 */
[----:B------:R0:W-:Y:S01]  /*97190*/  STL.64 [R1+0x468], R22 ;  /* 0x0004681601007387 */ /* 0x0001e20000100a00 */
[----:B------:R-:W-:Y:S01]  /*971a0*/  IMAD.MOV.U32 R0, RZ, RZ, R58 ;  /* 0x000000ffff007224 */ /* 0x000fe200078e003a */
[----:B------:R-:W-:-:S02]  /*971b0*/  MOV R5, R59 ;  /* 0x0000003b00057202 */ /* 0x000fc40000000f00 */
        /* <DEDUP_REMOVED lines=8> */
[----:B------:R-:W3:Y:S04]  /*97240*/  LDL.LU.64 R58, [R1+0x4e80] ;  /* 0x004e8000013a7983 */ /* 0x000ee80000300a00 */
[----:B------:R-:W4:Y:S04]  /*97250*/  LDL.LU.64 R56, [R1+0x4e78] ;  /* 0x004e780001387983 */ /* 0x000f280000300a00 */
[----:B------:R-:W-:Y:S04]  /*97260*/  STL.64 [R1+0x4e20], R6 ;  /* 0x004e200601007387 */ /* 0x000fe80000100a00 */
[----:B------:R-:W-:Y:S01]  /*97270*/  STL [R1+0x4e18], R5 ;  /* 0x004e180501007387 */ /* 0x000fe20000100800 */
        /* <DEDUP_REMOVED lines=50> */
[----:B-1----:R-:W-:Y:S01]  /*975a0*/  HMMA.16816.F32 R24, R44, R22, R36 ;  /* 0x000000162c18723c */ /* 0x002fe20000001824 */
[----:B------:R-:W-:-:S02]  /*975b0*/  IMAD.MOV.U32 R50, RZ, RZ, R12 ;  /* 0x000000ffff327224 */ /* 0x000fc400078e000c */
[----:B------:R-:W-:-:S14]  /*975c0*/  IMAD.MOV.U32 R51, RZ, RZ, R11 ;  /* 0x000000ffff337224 */ /* 0x000fdc00078e000b */
[----:B------:R-:W-:Y:S04]  /*975d0*/  STL.64 [R1+0x3f0], R28 ;  /* 0x0003f01c01007387 */ /* 0x000fe80000100a00 */
[----:B------:R0:W-:Y:S04]  /*975e0*/  STL.64 [R1+0x3f8], R30 ;  /* 0x0003f81e01007387 */ /* 0x0001e80000100a00 */
[----:B------:R1:W-:Y:S04]  /*975f0*/  STL.64 [R1+0x3e0], R24 ;  /* 0x0003e01801007387 */ /* 0x0003e80000100a00 */
[----:B------:R2:W-:Y:S04]  /*97600*/  STL.64 [R1+0x3e8], R26 ;  /* 0x0003e81a01007387 */ /* 0x0005e80000100a00 */
[----:B------:R-:W-:Y:S01]  /*97610*/  STL.64 [R1+0x4df8], R50 ;  /* 0x004df83201007387 */ /* 0x000fe20000100a00 */
[----:B0-----:R-:W-:-:S02]  /*97620*/  IMAD.MOV.U32 R30, RZ, RZ, R10 ;  /* 0x000000ffff1e7224 */ /* 0x001fc400078e000a */
[----:B------:R-:W-:-:S05]  /*97630*/  IMAD.MOV.U32 R31, RZ, RZ, R9 ;  /* 0x000000ffff1f7224 */ /* 0x000fca00078e0009 */
[----:B------:R0:W-:Y:S04]  /*97640*/  STL.64 [R1+0x4e10], R30 ;  /* 0x004e101e01007387 */ /* 0x0001e80000100a00 */
[----:B-1----:R-:W3:Y:S04]  /*97650*/  LDL.LU R24, [R1+0x300] ;  /* 0x0003000001187983 */ /* 0x002ee80000300800 */
[----:B------:R-:W3:Y:S04]  /*97660*/  LDL.LU R25, [R1+0x304] ;  /* 0x0003040001197983 */ /* 0x000ee80000300800 */
[----:B--2---:R-:W3:Y:S04]  /*97670*/  LDL.LU R26, [R1+0x308] ;  /* 0x00030800011a7983 */ /* 0x004ee80000300800 */
[----:B------:R-:W3:Y:S04]  /*97680*/  LDL.LU R27, [R1+0x30c] ;  /* 0x00030c00011b7983 */ /* 0x000ee80000300800 */
[----:B------:R-:W2:Y:S04]  /*97690*/  LDL.LU R32, [R1+0x2f0] ;  /* 0x0002f00001207983 */ /* 0x000ea80000300800 */
[----:B------:R-:W2:Y:S04]  /*976a0*/  LDL.LU R33, [R1+0x2f4] ;  /* 0x0002f40001217983 */ /* 0x000ea80000300800 */
[----:B------:R-:W2:Y:S04]  /*976b0*/  LDL.LU R34, [R1+0x2f8] ;  /* 0x0002f80001227983 */ /* 0x000ea80000300800 */
[----:B------:R-:W2:Y:S04]  /*976c0*/  LDL.LU R35, [R1+0x2fc] ;  /* 0x0002fc0001237983 */ /* 0x000ea80000300800 */
[----:B------:R-:W4:Y:S04]  /*976d0*/  LDL.LU R12, [R1+0x3b0] ;  /* 0x0003b000010c7983 */ /* 0x000f280000300800 */
[----:B------:R-:W4:Y:S04]  /*976e0*/  LDL.LU R13, [R1+0x3b4] ;  /* 0x0003b400010d7983 */ /* 0x000f280000300800 */
[----:B------:R-:W4:Y:S04]  /*976f0*/  LDL.LU R14, [R1+0x3b8] ;  /* 0x0003b800010e7983 */ /* 0x000f280000300800 */
[----:B------:R-:W4:Y:S01]  /*97700*/  LDL.LU R15, [R1+0x3bc] ;  /* 0x0003bc00010f7983 */ /* 0x000f220000300800 */
[----:B------:R-:W-:-:S03]  /*97710*/  IMAD.MOV.U32 R58, RZ, RZ, R8 ;  /* 0x000000ffff3a7224 */ /* 0x000fc600078e0008 */
[----:B------:R-:W3:Y:S04]  /*97720*/  LDL.LU R8, [R1+0x3a0] ;  /* 0x0003a00001087983 */ /* 0x000ee80000300800 */
[----:B------:R-:W3:Y:S04]  /*97730*/  LDL.LU R9, [R1+0x3a4] ;  /* 0x0003a40001097983 */ /* 0x000ee80000300800 */
[----:B------:R-:W3:Y:S01]  /*97740*/  LDL.LU R10, [R1+0x3a8] ;  /* 0x0003a800010a7983 */ /* 0x000ee20000300800 */
[----:B------:R-:W-:-:S03]  /*97750*/  IMAD.MOV.U32 R59, RZ, RZ, R4 ;  /* 0x000000ffff3b7224 */ /* 0x000fc600078e0004 */
        /* <DEDUP_REMOVED lines=22> */
[----:B------:R0:W-:Y:S04]  /*978c0*/  STL.64 [R1+0x4c78], R22 ;  /* 0x004c781601007387 */ /* 0x0001e80000100a00 */
[----:B------:R-:W-:Y:S04]  /*978d0*/  STL.64 [R1+0x4c70], R20 ;  /* 0x004c701401007387 */ /* 0x000fe80000100a00 */
[----:B0-----:R-:W2:Y:S01]  /*978e0*/  LDL.LU R22, [R1+0x118] ;  /* 0x0001180001167983 */ /* 0x001ea20000300800 */
[----:B----4-:R-:W-:-:S15]  /*978f0*/  HMMA.16816.F32 R12, R44, R18, R12 ;  /* 0x000000122c0c723c */ /* 0x010fde000000180c */
        /* <DEDUP_REMOVED lines=18> */
[----:B----4-:R-:W-:Y:S01]  /*97a20*/  STL.64 [R1+0x4c90], R12 ;  /* 0x004c900c01007387 */ /* 0x010fe20000100a00 */
[----:B--2---:R-:W-:-:S15]  /*97a30*/  HMMA.16816.F32 R4, R44, R10, R4 ;  /* 0x0000000a2c04723c */ /* 0x004fde0000001804 */
[----:B------:R-:W-:-:S08]  /*97a40*/  NOP ;  /* 0x0000000000007918 */ /* 0x000fd00000000000 */
[----:B------:R-:W-:Y:S04]  /*97a50*/  STL.64 [R1+0x3b0], R4 ;  /* 0x0003b00401007387 */ /* 0x000fe80000100a00 */
[----:B------:R0:W-:Y:S04]  /*97a60*/  STL.64 [R1+0x3b8], R6 ;  /* 0x0003b80601007387 */ /* 0x0001e80000100a00 */
[----:B0-----:R-:W2:Y:S01]  /*97a70*/  LDL.LU.64 R6, [R1+0x4e20] ;  /* 0x004e200001067983 */ /* 0x001ea20000300a00 */
[----:B------:R-:W-:Y:S03]  /*97a80*/  HMMA.16816.F32 R36, R44, R42, R36 ;  /* 0x0000002a2c24723c */ /* 0x000fe60000001824 */
[----:B------:R-:W4:Y:S04]  /*97a90*/  LDL.LU R5, [R1+0x4e18] ;  /* 0x004e180001057983 */ /* 0x000f280000300800 */
[----:B------:R-:W-:Y:S04]  /*97aa0*/  STL.64 [R1+0x4ca8], R10 ;  /* 0x004ca80a01007387 */ /* 0x000fe80000100a00 */
[----:B---3--:R0:W-:Y:S01]  /*97ab0*/  STL.64 [R1+0x4ca0], R8 ;  /* 0x004ca00801007387 */ /* 0x0081e20000100a00 */
[----:B------:R-:W-:-:S02]  /*97ac0*/  IMAD.MOV.U32 R15, RZ, RZ, R3 ;  /* 0x000000ffff0f7224 */ /* 0x000fc400078e0003 */
[----:B------:R-:W-:Y:S01]  /*97ad0*/  IMAD.MOV.U32 R3, RZ, RZ, R42 ;  /* 0x000000ffff037224 */ /* 0x000fe200078e002a */
[----:B0-----:R-:W3:Y:S04]  /*97ae0*/  LDL.LU R8, [R1+0x320] ;  /* 0x0003200001087983 */ /* 0x001ee80000300800 */
[----:B------:R-:W3:Y:S04]  /*97af0*/  LDL.LU R9, [R1+0x324] ;  /* 0x0003240001097983 */ /* 0x000ee80000300800 */
[----:B------:R-:W3:Y:S04]  /*97b00*/  LDL.LU R10, [R1+0x328] ;  /* 0x00032800010a7983 */ /* 0x000ee80000300800 */
[----:B------:R-:W3:Y:S01]  /*97b10*/  LDL.LU R11, [R1+0x32c] ;  /* 0x00032c00010b7983 */ /* 0x000ee20000300800 */
[----:B--2---:R-:W-:-:S15]  /*97b20*/  HMMA.16816.F32 R28, R44, R6, R28 ;  /* 0x000000062c1c723c */ /* 0x004fde000000181c */
[----:B------:R-:W-:-:S08]  /*97b30*/  NOP ;  /* 0x0000000000007918 */ /* 0x000fd00000000000 */
[----:B------:R-:W-:Y:S04]  /*97b40*/  STL.64 [R1+0x3a0], R28 ;  /* 0x0003a01c01007387 */ /* 0x000fe80000100a00 */
[----:B------:R0:W-:Y:S04]  /*97b50*/  STL.64 [R1+0x3a8], R30 ;  /* 0x0003a81e01007387 */ /* 0x0001e80000100a00 */
[----:B0-----:R-:W2:Y:S04]  /*97b60*/  LDL.LU.64 R30, [R1+0x4e10] ;  /* 0x004e1000011e7983 */ /* 0x001ea80000300a00 */
[----:B------:R0:W-:Y:S04]  /*97b70*/  STL.64 [R1+0x390], R36 ;  /* 0x0003902401007387 */ /* 0x0001e80000100a00 */
[----:B------:R1:W-:Y:S04]  /*97b80*/  STL.64 [R1+0x398], R38 ;  /* 0x0003982601007387 */ /* 0x0003e80000100a00 */
[----:B0-----:R-:W4:Y:S01]  /*97b90*/  LDL.LU.64 R36, [R1+0x4e08] ;  /* 0x004e080001247983 */ /* 0x001f220000300a00 */
[----:B-1----:R-:W-:-:S03]  /*97ba0*/  IMAD.MOV.U32 R39, RZ, RZ, R43 ;  /* 0x000000ffff277224 */ /* 0x002fc600078e002b */
[----:B------:R-:W3:Y:S01]  /*97bb0*/  LDL.LU.64 R42, [R1+0x4e00] ;  /* 0x004e0000012a7983 */ /* 0x000ee20000300a00 */
[----:B------:R-:W-:Y:S02]  /*97bc0*/  IMAD.MOV.U32 R23, RZ, RZ, R41 ;  /* 0x000000ffff177224 */ /* 0x000fe400078e0029 */
[----:B------:R-:W-:Y:S01]  /*97bd0*/  IMAD.MOV.U32 R14, RZ, RZ, R40 ;  /* 0x000000ffff0e7224 */ /* 0x000fe200078e0028 */
[----:B---3--:R-:W-:Y:S01]  /*97be0*/  HMMA.16816.F32 R44, R44, R42, R48 ;  /* 0x0000002a2c2c723c */ /* 0x008fe20000001830 */
[----:B------:R-:W3:Y:S05]  /*97bf0*/  LDL.LU.64 R50, [R1+0x4df8] ;  /* 0x004df80001327983 */ /* 0x000eea0000300a00 */
[----:B------:R-:W-:-:S02]  /*97c00*/  IMAD.MOV.U32 R38, RZ, RZ, R42 ;  /* 0x000000ffff267224 */ /* 0x000fc400078e002a */
[----:B------:R-:W-:-:S15]  /*97c10*/  IMAD.MOV.U32 R4, RZ, RZ, R43 ;  /* 0x000000ffff047224 */ /* 0x000fde00078e002b */
[----:B------:R-:W-:Y:S04]  /*97c20*/  STL.64 [R1+0x350], R44 ;  /* 0x0003502c01007387 */ /* 0x000fe80000100a00 */
[----:B------:R-:W-:Y:S04]  /*97c30*/  STL.64 [R1+0x358], R46 ;  /* 0x0003582e01007387 */ /* 0x000fe80000100a00 */
[----:B------:R-:W2:Y:S04]  /*97c40*/  LDL.LU.64 R42, [R1+0x4df0] ;  /* 0x004df000012a7983 */ /* 0x000ea80000300a00 */
[----:B------:R-:W2:Y:S04]  /*97c50*/  LDL.LU.64 R40, [R1+0x4de8] ;  /* 0x004de80001287983 */ /* 0x000ea80000300a00 */
[----:B------:R-:W-:Y:S04]  /*97c60*/  STL.64 [R1+0x4cc0], R6 ;  /* 0x004cc00601007387 */ /* 0x000fe80000100a00 */
[----:B------:R-:W-:Y:S04]  /*97c70*/  STL [R1+0x4cb8], R4 ;  /* 0x004cb80401007387 */ /* 0x000fe80000100800 */
[----:B------:R-:W-:Y:S01]  /*97c80*/  STL.64 [R1+0x4cb0], R38 ;  /* 0x004cb02601007387 */ /* 0x000fe20000100a00 */
[C---:B--2---:R-:W-:Y:S06]  /*97c90*/  HMMA.16816.F32 R8, R40.reuse, R14, R8 ;  /* 0x0000000e2808723c */ /* 0x044fec0000001808 */
[C---:B------:R-:W-:Y:S06]  /*97ca0*/  HMMA.16816.F32 R16, R40.reuse, R22, R16 ;  /* 0x000000162810723c */ /* 0x040fec0000001810 */
[C---:B------:R-:W-:Y:S11]  /*97cb0*/  HMMA.16816.F32 R12, R40.reuse, R30, R24 ;  /* 0x0000001e280c723c */ /* 0x040ff60000001818 */
[----:B------:R-:W-:Y:S04]  /*97cc0*/  STL.64 [R1+0x340], R8 ;  /* 0x0003400801007387 */ /* 0x000fe80000100a00 */
[----:B------:R3:W-:Y:S02]  /*97cd0*/  STL.64 [R1+0x348], R10 ;  /* 0x0003480a01007387 */ /* 0x0007e40000100a00 */
[C---:B---3--:R-:W-:Y:S02]  /*97ce0*/  HMMA.16816.F32 R8, R40.reuse, R50, R32 ;  /* 0x000000322808723c */ /* 0x048fe40000001820 */
[----:B------:R-:W-:Y:S04]  /*97cf0*/  STL.64 [R1+0x330], R16 ;  /* 0x0003301001007387 */ /* 0x000fe80000100a00 */
[----:B------:R-:W-:Y:S04]  /*97d00*/  STL.64 [R1+0x338], R18 ;  /* 0x0003381201007387 */ /* 0x000fe80000100a00 */
[----:B------:R-:W2:Y:S04]  /*97d10*/  LDL.LU R44, [R1+0x130] ;  /* 0x00013000012c7983 */ /* 0x000ea80000300800 */
[----:B------:R-:W-:Y:S04]  /*97d20*/  STL.64 [R1+0x320], R12 ;  /* 0x0003200c01007387 */ /* 0x000fe80000100a00 */
[----:B------:R-:W-:Y:S05]  /*97d30*/  STL.64 [R1+0x328], R14 ;  /* 0x0003280e01007387 */ /* 0x000fea0000100a00 */
[----:B------:R-:W-:Y:S04]  /*97d40*/  STL.64 [R1+0x310], R8 ;  /* 0x0003100801007387 */ /* 0x000fe80000100a00 */
[----:B------:R0:W-:Y:S04]  /*97d50*/  STL.64 [R1+0x318], R10 ;  /* 0x0003180a01007387 */ /* 0x0001e80000100a00 */
[----:B------:R-:W2:Y:S04]  /*97d60*/  LDL.LU R45, [R1+0x134] ;  /* 0x00013400012d7983 */ /* 0x000ea80000300800 */
[----:B------:R-:W3:Y:S04]  /*97d70*/  LDL.LU R46, [R1+0x138] ;  /* 0x00013800012e7983 */ /* 0x000ee80000300800 */
[----:B------:R-:W3:Y:S01]  /*97d80*/  LDL.LU R47, [R1+0x13c] ;  /* 0x00013c00012f7983 */ /* 0x000ee20000300800 */
[----:B0-----:R-:W-:Y:S07]  /*97d90*/  HMMA.16816.F32 R8, R40, R58, R52 ;  /* 0x0000003a2808723c */ /* 0x001fee0000001834 */
[----:B------:R-:W-:-:S02]  /*97da0*/  IMAD.MOV.U32 R58, RZ, RZ, R0 ;  /* 0x000000ffff3a7224 */ /* 0x000fc400078e0000 */
[----:B----4-:R-:W-:Y:S01]  /*97db0*/  IMAD.MOV.U32 R59, RZ, RZ, R5 ;  /* 0x000000ffff3b7224 */ /* 0x010fe200078e0005 */
[----:B---3--:R-:W-:Y:S04]  /*97dc0*/  STL.64 [R1+0x4cd0], R46 ;  /* 0x004cd02e01007387 */ /* 0x008fe80000100a00 */
[----:B--2---:R-:W-:Y:S04]  /*97dd0*/  STL.64 [R1+0x4cc8], R44 ;  /* 0x004cc82c01007387 */ /* 0x004fe80000100a00 */
[----:B------:R-:W2:Y:S05]  /*97de0*/  LDL.LU R0, [R1+0x4de4] ;  /* 0x004de40001007983 */ /* 0x000eaa0000300800 */
[----:B------:R-:W-:Y:S04]  /*97df0*/  STL.64 [R1+0x300], R8 ;  /* 0x0003000801007387 */ /* 0x000fe80000100a00 */
[----:B------:R0:W-:Y:S04]  /*97e00*/  STL.64 [R1+0x308], R10 ;  /* 0x0003080a01007387 */ /* 0x0001e80000100a00 */
        /* <DEDUP_REMOVED lines=17> */
[----:B0-----:R-:W-:Y:S01]  /*97f20*/  MOV R10, R37 ;  /* 0x00000025000a7202 */ /* 0x001fe20000000f00 */
[----:B------:R-:W-:-:S02]  /*97f30*/  IMAD.MOV.U32 R11, RZ, RZ, R36 ;  /* 0x000000ffff0b7224 */ /* 0x000fc400078e0024 */
        /* <DEDUP_REMOVED lines=9> */
[----:B-1----:R-:W-:Y:S02]  /*97fd0*/  IMAD.MOV.U32 R58, RZ, RZ, R60 ;  /* 0x000000ffff3a7224 */ /* 0x002fe400078e003c */
[----:B------:R-:W-:Y:S01]  /*97fe0*/  IMAD.MOV.U32 R59, RZ, RZ, R5 ;  /* 0x000000ffff3b7224 */ /* 0x000fe200078e0005 */
[----:B----4-:R-:W-:Y:S04]  /*97ff0*/  STL.64 [R1+0x4d18], R38 ;  /* 0x004d182601007387 */ /* 0x010fe80000100a00 */
[----:B---3--:R1:W-:Y:S04]  /*98000*/  STL.64 [R1+0x4d10], R36 ;  /* 0x004d102401007387 */ /* 0x0083e80000100a00 */
[----:B------:R-:W3:Y:S04]  /*98010*/  LDL.LU R0, [R1+0x4dd4] ;  /* 0x004dd40001007983 */ /* 0x000ee80000300800 */
[----:B------:R-:W4:Y:S04]  /*98020*/  LDL.LU R2, [R1+0x4dd0] ;  /* 0x004dd00001027983 */ /* 0x000f280000300800 */
[----:B------:R1:W-:Y:S04]  /*98030*/  STL.64 [R1+0x4d20], R6 ;  /* 0x004d200601007387 */ /* 0x0003e80000100a00 */
[----:B------:R-:W2:Y:S04]  /*98040*/  LDL.LU R60, [R1+0x4dcc] ;  /* 0x004dcc00013c7983 */ /* 0x000ea80000300800 */
[----:B------:R-:W4:Y:S04]  /*98050*/  LDL.LU R5, [R1+0x4dc8] ;  /* 0x004dc80001057983 */ /* 0x000f280000300800 */
[----:B------:R-:W-:Y:S04]  /*98060*/  STL.64 [R1+0x4d28], R58 ;  /* 0x004d283a01007387 */ /* 0x000fe80000100a00 */
[----:B------:R-:W2:Y:S04]  /*98070*/  LDL.LU R20, [R1+0x240] ;  /* 0x0002400001147983 */ /* 0x000ea80000300800 */
[----:B------:R-:W2:Y:S04]  /*98080*/  LDL.LU R21, [R1+0x244] ;  /* 0x0002440001157983 */ /* 0x000ea80000300800 */
[----:B------:R-:W4:Y:S04]  /*98090*/  LDL.LU R22, [R1+0x248] ;  /* 0x0002480001167983 */ /* 0x000f280000300800 */
[----:B------:R-:W4:Y:S01]  /*980a0*/  LDL.LU R23, [R1+0x24c] ;  /* 0x00024c0001177983 */ /* 0x000f220000300800 */
[----:B------:R-:W-:-:S02]  /*980b0*/  IMAD.MOV.U32 R19, RZ, RZ, R61 ;  /* 0x000000ffff137224 */ /* 0x000fc400078e003d */
[----:B---3--:R-:W-:Y:S01]  /*980c0*/  IMAD.MOV.U32 R18, RZ, RZ, R0 ;  /* 0x000000ffff127224 */ /* 0x008fe200078e0000 */
[----:B----4-:R3:W-:Y:S04]  /*980d0*/  STL.64 [R1+0x4d38], R22 ;  /* 0x004d381601007387 */ /* 0x0107e80000100a00 */
[----:B--2---:R-:W-:Y:S04]  /*980e0*/  STL.64 [R1+0x4d30], R20 ;  /* 0x004d301401007387 */ /* 0x004fe80000100a00 */
[----:B------:R-:W2:Y:S04]  /*980f0*/  LDL.LU R0, [R1+0x4dc4] ;  /* 0x004dc40001007983 */ /* 0x000ea80000300800 */
[----:B------:R-:W3:Y:S04]  /*98100*/  LDL.LU R61, [R1+0x4dc0] ;  /* 0x004dc000013d7983 */ /* 0x000ee80000300800 */
[----:B------:R4:W-:Y:S04]  /*98110*/  STL.64 [R1+0x4d40], R18 ;  /* 0x004d401201007387 */ /* 0x0009e80000100a00 */
        /* <DEDUP_REMOVED lines=10> */
[----:B------:R-:W-:Y:S04]  /*981c0*/  STL.64 [R1+0x4d58], R10 ;  /* 0x004d580a01007387 */ /* 0x000fe80000100a00 */
[----:B-1----:R-:W4:Y:S04]  /*981d0*/  LDL.LU R36, [R1+0x260] ;  /* 0x0002600001247983 */ /* 0x002f280000300800 */
        /* <DEDUP_REMOVED lines=19> */
[----:B0-----:R-:W-:-:S02]  /*98310*/  IMAD.MOV.U32 R15, RZ, RZ, R2 ;  /* 0x000000ffff0f7224 */ /* 0x001fc400078e0002 */
        /* <DEDUP_REMOVED lines=11> */
[----:B------:R-:W-:Y:S02]  /*983d0*/  IMAD.MOV.U32 R31, RZ, RZ, R5 ;  /* 0x000000ffff1f7224 */ /* 0x000fe400078e0005 */
[----:B--2---:R-:W-:Y:S01]  /*983e0*/  IMAD.MOV.U32 R50, RZ, RZ, R0 ;  /* 0x000000ffff327224 */ /* 0x004fe200078e0000 */
[----:B---3--:R-:W-:Y:S01]  /*983f0*/  MOV R51, R2 ;  /* 0x0000000200337202 */ /* 0x008fe20000000f00 */
        /* <DEDUP_REMOVED lines=55> */
[C---:B------:R-:W-:Y:S01]  /*98770*/  HMMA.16816.F32 R12, R40.reuse, R14, R8 ;  /* 0x0000000e280c723c */ /* 0x040fe20000001808 */
        /* <DEDUP_REMOVED lines=11> */
[----:B------:R-:W3:Y:S04]  /*98830*/  LDL.LU R25, [R1+0x1b4] ;  /* 0x0001b40001197983 */ /* 0x000ee80000300800 */
[----:B-1----:R-:W3:Y:S04]  /*98840*/  LDL.LU R26, [R1+0x1b8] ;  /* 0x0001b800011a7983 */ /* 0x002ee80000300800 */
        /* <DEDUP_REMOVED lines=43> */
[----:B0-----:R-:W3:Y:S04]  /*98b00*/  LDL.LU.64 R6, [R1+0x4cc0] ;  /* 0x004cc00001067983 */ /* 0x001ee80000300a00 */
[----:B------:R-:W3:Y:S04]  /*98b10*/  LDL.LU R4, [R1+0x4cb8] ;  /* 0x004cb80001047983 */ /* 0x000ee80000300800 */
[----:B------:R-:W3:Y:S04]  /*98b20*/  LDL.LU.64 R38, [R1+0x4cb0] ;  /* 0x004cb00001267983 */ /* 0x000ee80000300a00 */
        /* <DEDUP_REMOVED lines=22> */
[----:B0-----:R-:W2:Y:S04]  /*98c90*/  LDL.LU.64 R54, [R1+0x4c58] ;  /* 0x004c580001367983 */ /* 0x001ea80000300a00 */
[----:B------:R-:W4:Y:S04]  /*98ca0*/  LDL.LU.64 R52, [R1+0x4c50] ;  /* 0x004c500001347983 */ /* 0x000f280000300a00 */
[----:B------:R-:W3:Y:S04]  /*98cb0*/  LDL.LU R58, [R1+0x158] ;  /* 0x00015800013a7983 */ /* 0x000ee80000300800 */
[----:B------:R-:W3:Y:S01]  /*98cc0*/  LDL.LU R59, [R1+0x15c] ;  /* 0x00015c00013b7983 */ /* 0x000ee20000300800 */
[----:B--2---:R-:W-:-:S15]  /*98cd0*/  HMMA.16816.F32 R48, R40, R54, R48 ;  /* 0x000000362830723c */ /* 0x004fde0000001830 */
[----:B------:R-:W-:-:S08]  /*98ce0*/  NOP ;  /* 0x0000000000007918 */ /* 0x000fd00000000000 */
[----:B------:R-:W-:Y:S04]  /*98cf0*/  STL.64 [R1+0x200], R48 ;  /* 0x0002003001007387 */ /* 0x000fe80000100a00 */
[----:B------:R0:W-:Y:S04]  /*98d00*/  STL.64 [R1+0x208], R50 ;  /* 0x0002083201007387 */ /* 0x0001e80000100a00 */
[----:B0-----:R-:W2:Y:S04]  /*98d10*/  LDL.LU.64 R50, [R1+0x4c48] ;  /* 0x004c480001327983 */ /* 0x001ea80000300a00 */
[----:B------:R-:W3:Y:S04]  /*98d20*/  LDL.LU.64 R48, [R1+0x4c40] ;  /* 0x004c400001307983 */ /* 0x000ee80000300a00 */
[----:B------:R-:W4:Y:S04]  /*98d30*/  LDL.LU R54, [R1+0x1a8] ;  /* 0x0001a80001367983 */ /* 0x000f280000300800 */
[----:B------:R-:W4:Y:S01]  /*98d40*/  LDL.LU R55, [R1+0x1ac] ;  /* 0x0001ac0001377983 */ /* 0x000f220000300800 */
[----:B--2---:R-:W-:-:S15]  /*98d50*/  HMMA.16816.F32 R32, R40, R50, R32 ;  /* 0x000000322820723c */ /* 0x004fde0000001820 */
[----:B------:R-:W-:-:S08]  /*98d60*/  NOP ;  /* 0x0000000000007918 */ /* 0x000fd00000000000 */
[----:B------:R-:W-:Y:S04]  /*98d70*/  STL.64 [R1+0x1f0], R32 ;  /* 0x0001f02001007387 */ /* 0x000fe80000100a00 */
[----:B------:R0:W-:Y:S04]  /*98d80*/  STL.64 [R1+0x1f8], R34 ;  /* 0x0001f82201007387 */ /* 0x0001e80000100a00 */
[----:B0-----:R-:W2:Y:S04]  /*98d90*/  LDL.LU.64 R34, [R1+0x4c38] ;  /* 0x004c380001227983 */ /* 0x001ea80000300a00 */
[----:B------:R-:W3:Y:S04]  /*98da0*/  LDL.LU.64 R32, [R1+0x4c30] ;  /* 0x004c300001207983 */ /* 0x000ee80000300a00 */
        /* <DEDUP_REMOVED lines=14> */
[----:B0-----:R-:W4:Y:S04]  /*98e90*/  LDL.LU.64 R26, [R1+0x4c18] ;  /* 0x004c1800011a7983 */ /* 0x001f280000300a00 */
[----:B------:R-:W2:Y:S02]  /*98ea0*/  LDL.LU.64 R24, [R1+0x4c10] ;  /* 0x004c100001187983 */ /* 0x000ea40000300a00 */
[----:B--2---:R-:W-:-:S02]  /*98eb0*/  IMAD.MOV.U32 R30, RZ, RZ, R25 ;  /* 0x000000ffff1e7224 */ /* 0x004fc400078e0019 */
[----:B------:R-:W-:Y:S02]  /*98ec0*/  IMAD.MOV.U32 R31, RZ, RZ, R24 ;  /* 0x000000ffff1f7224 */ /* 0x000fe400078e0018 */
[C---:B----4-:R-:W-:Y:S06]  /*98ed0*/  HMMA.16816.F32 R24, R40.reuse, R26, R52 ;  /* 0x0000001a2818723c */ /* 0x050fec0000001834 */
[----:B---3--:R-:W-:Y:S01]  /*98ee0*/  HMMA.16816.F32 R28, R40, R22, R28 ;  /* 0x00000016281c723c */ /* 0x008fe2000000181c */
[----:B------:R-:W0:-:S15]  /*98ef0*/  S2R R52, SR_TID.X ;  /* 0x0000000000347919 */ /* 0x000e1e0000002100 */
[----:B------:R-:W-:-:S01]  /*98f00*/  NOP ;  /* 0x0000000000007918 */ /* 0x000fc20000000000 */
[----:B------:R-:W-:Y:S04]  /*98f10*/  STL.64 [R1+0x1c0], R24 ;  /* 0x0001c01801007387 */ /* 0x000fe80000100a00 */
[----:B------:R1:W-:Y:S02]  /*98f20*/  STL.64 [R1+0x1c8], R26 ;  /* 0x0001c81a01007387 */ /* 0x0003e40000100a00 */
[C---:B-1----:R-:W-:Y:S02]  /*98f30*/  HMMA.16816.F32 R24, R40.reuse, R18, R32 ;  /* 0x000000122818723c */ /* 0x042fe40000001820 */
[----:B------:R-:W-:Y:S04]  /*98f40*/  STL.64 [R1+0x1b0], R28 ;  /* 0x0001b01c01007387 */ /* 0x000fe80000100a00 */
[----:B------:R1:W-:Y:S01]  /*98f50*/  STL.64 [R1+0x1b8], R30 ;  /* 0x0001b81e01007387 */ /* 0x0003e20000100a00 */
[----:B0-----:R-:W-:Y:S01]  /*98f60*/  LOP3.LUT R5, R52, 0x7, RZ, 0xc0, !PT ;  /* 0x0000000734057812 */ /* 0x001fe200078ec0ff */
[----:B-1----:R-:W-:-:S15]  /*98f70*/  HMMA.16816.F32 R28, R40, R14, R56 ;  /* 0x0000000e281c723c */ /* 0x002fde0000001838 */
[----:B------:R-:W-:Y:S04]  /*98f80*/  STL.64 [R1+0x1a0], R24 ;  /* 0x0001a01801007387 */ /* 0x000fe80000100a00 */
[----:B------:R0:W-:Y:S01]  /*98f90*/  STL.64 [R1+0x1a8], R26 ;  /* 0x0001a81a01007387 */ /* 0x0001e20000100a00 */
[C---:B------:R-:W-:Y:S01]  /*98fa0*/  LOP3.LUT R57, R52.reuse, 0x7, RZ, 0xc0, !PT ;  /* 0x0000000734397812 */ /* 0x040fe200078ec0ff */
[----:B0-----:R-:W-:Y:S01]  /*98fb0*/  HMMA.16816.F32 R24, R40, R10, R48 ;  /* 0x0000000a2818723c */ /* 0x001fe20000001830 */
[----:B------:R-:W-:-:S03]  /*98fc0*/  IMAD.SHL.U32 R56, R52, 0x2, RZ ;  /* 0x0000000234387824 */ /* 0x000fc600078e00ff */
[----:B------:R-:W-:Y:S02]  /*98fd0*/  IMAD R57, R57, 0x90, RZ ;  /* 0x0000009039397824 */ /* 0x000fe400078e02ff */
[----:B------:R-:W-:Y:S02]  /*98fe0*/  IMAD R5, R5, 0x110, RZ ;  /* 0x0000011005057824 */ /* 0x000fe400078e02ff */
[----:B------:R-:W-:Y:S01]  /*98ff0*/  IMAD.SHL.U32 R53, R52, 0x40, RZ ;  /* 0x0000004034357824 */ /* 0x000fe200078e00ff */
[--C-:B------:R-:W-:Y:S02]  /*99000*/  LOP3.LUT R57, R57, 0x10, R56.reuse, 0x78, !PT ;  /* 0x0000001039397812 */ /* 0x100fe400078e7838 */
[----:B------:R-:W-:Y:S01]  /*99010*/  LOP3.LUT R5, R5, 0x30, R56, 0x78, !PT ;  /* 0x0000003005057812 */ /* 0x000fe200078e7838 */
[----:B------:R-:W-:Y:S04]  /*99020*/  STL.64 [R1+0x190], R28 ;  /* 0x0001901c01007387 */ /* 0x000fe80000100a00 */
[----:B------:R-:W-:Y:S01]  /*99030*/  STL.64 [R1+0x198], R30 ;  /* 0x0001981e01007387 */ /* 0x000fe20000100a00 */
[----:B------:R-:W-:-:S02]  /*99040*/  LOP3.LUT R57, R57, 0x400, R53, 0xf8, !PT ;  /* 0x0000040039397812 */ /* 0x000fc400078ef835 */
[----:B------:R-:W-:-:S05]  /*99050*/  LOP3.LUT R5, R5, 0x40, RZ, 0x3c, !PT ;  /* 0x0000004005057812 */ /* 0x000fca00078e3cff */
[----:B------:R-:W-:Y:S04]  /*99060*/  LDSM.16.M88.4 R32, [R5+UR4+0x80] ;  /* 0x000080040520783b */ /* 0x000fe80008000200 */
[----:B------:R-:W-:Y:S04]  /*99070*/  LDSM.16.M88.4 R28, [R5+UR4+0x880] ;  /* 0x00088004051c783b */ /* 0x000fe80008000200 */
[----:B------:R-:W-:Y:S04]  /*99080*/  LDSM.16.M88.4 R52, [R5+UR4+0xb080] ;  /* 0x00b080040534783b */ /* 0x000fe80008000200 */
[----:B------:R-:W-:Y:S04]  /*99090*/  LDSM.16.M88.4 R48, [R5+UR4+0xb880] ;  /* 0x00b880040530783b */ /* 0x000fe80008000200 */
[----:B------:R-:W-:Y:S04]  /*990a0*/  STL.64 [R1+0x940], R24 ;  /* 0x0009401801007387 */ /* 0x000fe80000100a00 */
[----:B------:R0:W-:Y:S02]  /*990b0*/  STL.64 [R1+0x948], R26 ;  /* 0x0009481a01007387 */ /* 0x0001e40000100a00 */
[----:B0-----:R-:W-:Y:S02]  /*990c0*/  HMMA.16816.F32 R24, R40, R6, R44 ;  /* 0x000000062818723c */ /* 0x001fe4000000182c */
[----:B------:R-:W0:Y:S04]  /*990d0*/  LDSM.16.MT88.4 R44, [R57+UR4+0x13000] ;  /* 0x01300004392c783b */ /* 0x000e280008004200 */
[----:B------:R-:W-:-:S15]  /*990e0*/  LDSM.16.M88.4 R56, [R5+UR4+0xa880] ;  /* 0x00a880040538783b */ /* 0x000fde0008000200 */
[----:B------:R-:W-:-:S02]  /*990f0*/  NOP ;  /* 0x0000000000007918 */ /* 0x000fc40000000000 */
[----:B------:R-:W-:Y:S04]  /*99100*/  STL.64 [R1+0x160], R24 ;  /* 0x0001601801007387 */ /* 0x000fe80000100a00 */
[----:B------:R-:W-:Y:S04]  /*99110*/  STL.64 [R1+0x168], R26 ;  /* 0x0001681a01007387 */ /* 0x000fe80000100a00 */
[----:B------:R-:W1:Y:S04]  /*99120*/  LDSM.16.M88.4 R24, [R5+UR4+0x1080] ;  /* 0x001080040518783b */ /* 0x000e680008000200 */
[----:B0-----:R-:W-:Y:S04]  /*99130*/  STL.64 [R1+0x4be0], R46 ;  /* 0x004be02e01007387 */ /* 0x001fe80000100a00 */
[----:B------:R-:W-:Y:S04]  /*99140*/  STL.64 [R1+0x4bd8], R44 ;  /* 0x004bd82c01007387 */ /* 0x000fe80000100a00 */
[----:B------:R-:W-:Y:S04]  /*99150*/  STL.64 [R1+0x140], R32 ;  /* 0x0001402001007387 */ /* 0x000fe80000100a00 */
[----:B------:R-:W-:Y:S04]  /*99160*/  STL.64 [R1+0x148], R34 ;  /* 0x0001482201007387 */ /* 0x000fe80000100a00 */
[----:B------:R-:W0:Y:S04]  /*99170*/  LDSM.16.M88.4 R32, [R5+UR4+0x1880] ;  /* 0x001880040520783b */ /* 0x000e280008000200 */
[----:B------:R-:W-:Y:S04]  /*99180*/  STL.64 [R1+0x130], R28 ;  /* 0x0001301c01007387 */ /* 0x000fe80000100a00 */
[----:B------:R-:W-:Y:S04]  /*99190*/  STL.64 [R1+0x138], R30 ;  /* 0x0001381e01007387 */ /* 0x000fe80000100a00 */
[----:B------:R-:W2:Y:S04]  /*991a0*/  LDSM.16.M88.4 R28, [R5+UR4+0x2080] ;  /* 0x00208004051c783b */ /* 0x000ea80008000200 */
[----:B-1----:R-:W-:Y:S01]  /*991b0*/  STL.64 [R1+0x120], R24 ;  /* 0x0001201801007387 */ /* 0x002fe20000100a00 */
[----:B------:R-:W-:-:S03]  /*991c0*/  IMAD.MOV.U32 R37, RZ, RZ, R24 ;  /* 0x000000ffff257224 */ /* 0x000fc600078e0018 */
[----:B------:R-:W-:Y:S01]  /*991d0*/  STL.64 [R1+0x128], R26 ;  /* 0x0001281a01007387 */ /* 0x000fe20000100a00 */
[----:B------:R-:W-:-:S03]  /*991e0*/  IMAD.MOV.U32 R36, RZ, RZ, R25 ;  /* 0x000000ffff247224 */ /* 0x000fc600078e0019 */
        /* <DEDUP_REMOVED lines=51> */
[----:B------:R-:W-:Y:S04]  /*99520*/  STL.64 [R1+0x4b80], R58 ;  /* 0x004b803a01007387 */ /* 0x000fe80000100a00 */
[----:B------:R-:W2:Y:S04]  /*99530*/  LDSM.16.M88.4 R28, [R5+UR4+0xc880] ;  /* 0x00c88004051c783b */ /* 0x000ea80008000200 */
[----:B-1----:R-:W-:Y:S04]  /*99540*/  STL.64 [R1], R24 ;  /* 0x0000001801007387 */ /* 0x002fe80000100a00 */
        /* <DEDUP_REMOVED lines=8> */
[----:B------:R-:W1:Y:S04]  /*995d0*/  LDSM.16.M88.4 R24, [R5+UR4+0xd080] ;  /* 0x00d080040518783b */ /* 0x000e680008000200 */
[----:B0-----:R-:W-:Y:S04]  /*995e0*/  STL [R1+0x485c], R34 ;  /* 0x00485c2201007387 */ /* 0x001fe80000100800 */
[----:B------:R-:W-:Y:S04]  /*995f0*/  STL [R1+0x4858], R35 ;  /* 0x0048582301007387 */ /* 0x000fe80000100800 */
[----:B------:R0:W-:Y:S04]  /*99600*/  STL.64 [R1+0x4bc8], R32 ;  /* 0x004bc82001007387 */ /* 0x0001e80000100a00 */
[----:B0-----:R-:W3:Y:S04]  /*99610*/  LDL.64 R32, [R1+0x130] ;  /* 0x0001300001207983 */ /* 0x001ee80000100a00 */
[----:B---3--:R-:W-:Y:S04]  /*99620*/  STL.64 [R1+0x4be8], R32 ;  /* 0x004be82001007387 */ /* 0x008fe80000100a00 */
[----:B--2---:R-:W-:Y:S04]  /*99630*/  STL.64 [R1+0x4b60], R30 ;  /* 0x004b601e01007387 */ /* 0x004fe80000100a00 */
[----:B------:R-:W-:Y:S04]  /*99640*/  STL.64 [R1+0x4b58], R28 ;  /* 0x004b581c01007387 */ /* 0x000fe80000100a00 */
[----:B-1----:R-:W-:Y:S04]  /*99650*/  STL.64 [R1+0x4b90], R26 ;  /* 0x004b901a01007387 */ /* 0x002fe80000100a00 */
[----:B------:R0:W-:Y:S02]  /*99660*/  STL.64 [R1+0x4b88], R24 ;  /* 0x004b881801007387 */ /* 0x0001e40000100a00 */
[----:B0-----:R-:W-:-:S02]  /*99670*/  IMAD.MOV.U32 R24, RZ, RZ, R21 ;  /* 0x000000ffff187224 */ /* 0x001fc400078e0015 */
[----:B------:R-:W-:Y:S02]  /*99680*/  IMAD.MOV.U32 R25, RZ, RZ, R20 ;  /* 0x000000ffff197224 */ /* 0x000fe400078e0014 */
[----:B------:R-:W0:Y:S01]  /*99690*/  LDSM.16.M88.4 R20, [R5+UR4+0xd880] ;  /* 0x00d880040514783b */ /* 0x000e220008000200 */
[----:B------:R-:W-:Y:S02]  /*996a0*/  IMAD.MOV.U32 R26, RZ, RZ, R17 ;  /* 0x000000ffff1a7224 */ /* 0x000fe400078e0011 */
[----:B------:R-:W-:Y:S02]  /*996b0*/  IMAD.MOV.U32 R27, RZ, RZ, R16 ;  /* 0x000000ffff1b7224 */ /* 0x000fe400078e0010 */
[----:B------:R-:W1:Y:S04]  /*996c0*/  LDSM.16.M88.4 R16, [R5+UR4+0xe080] ;  /* 0x00e080040510783b */ /* 0x000e680008000200 */
[----:B0-----:R-:W-:Y:S04]  /*996d0*/  STL [R1+0x4524], R22 ;  /* 0x0045241601007387 */ /* 0x001fe80000100800 */
[----:B------:R-:W-:Y:S04]  /*996e0*/  STL [R1+0x4520], R23 ;  /* 0x0045201701007387 */ /* 0x000fe80000100800 */
[----:B------:R0:W-:Y:S04]  /*996f0*/  STL.64 [R1+0x4b98], R20 ;  /* 0x004b981401007387 */ /* 0x0001e80000100a00 */
[----:B0-----:R-:W2:Y:S04]  /*99700*/  LDL.64 R20, [R1+0x140] ;  /* 0x0001400001147983 */ /* 0x001ea80000100a00 */
[----:B-1----:R-:W-:Y:S04]  /*99710*/  STL [R1+0x451c], R18 ;  /* 0x00451c1201007387 */ /* 0x002fe80000100800 */
[----:B------:R-:W-:Y:S04]  /*99720*/  STL [R1+0x4518], R19 ;  /* 0x0045181301007387 */ /* 0x000fe80000100800 */
[----:B------:R0:W-:Y:S02]  /*99730*/  STL.64 [R1+0x4bd0], R16 ;  /* 0x004bd01001007387 */ /* 0x0001e40000100a00 */
[----:B0-----:R-:W-:-:S02]  /*99740*/  IMAD.MOV.U32 R16, RZ, RZ, R12 ;  /* 0x000000ffff107224 */ /* 0x001fc400078e000c */
[----:B------:R-:W-:Y:S01]  /*99750*/  IMAD.MOV.U32 R17, RZ, RZ, R8 ;  /* 0x000000ffff117224 */ /* 0x000fe200078e0008 */
[----:B------:R-:W3:Y:S04]  /*99760*/  LDL.LU R12, [R1+0x4c0c] ;  /* 0x004c0c00010c7983 */ /* 0x000ee80000300800 */
[----:B------:R-:W4:Y:S01]  /*99770*/  LDL.LU R8, [R1+0x4c08] ;  /* 0x004c080001087983 */ /* 0x000f220000300800 */
[----:B------:R-:W-:Y:S02]  /*99780*/  IMAD.MOV.U32 R32, RZ, RZ, R13 ;  /* 0x000000ffff207224 */ /* 0x000fe400078e000d */
[----:B------:R-:W-:Y:S01]  /*99790*/  IMAD.MOV.U32 R34, RZ, RZ, R9 ;  /* 0x000000ffff227224 */ /* 0x000fe200078e0009 */
[----:B------:R-:W2:Y:S04]  /*997a0*/  LDL.LU R18, [R1+0x978] ;  /* 0x0009780001127983 */ /* 0x000ea80000300800 */
[----:B------:R-:W2:Y:S01]  /*997b0*/  LDL.LU R19, [R1+0x97c] ;  /* 0x00097c0001137983 */ /* 0x000ea20000300800 */
[----:B------:R-:W-:-:S03]  /*997c0*/  IMAD.MOV.U32 R46, RZ, RZ, R3 ;  /* 0x000000ffff2e7224 */ /* 0x000fc600078e0003 */
[----:B------:R-:W2:Y:S01]  /*997d0*/  LDL.LU R3, [R1+0x4c04] ;  /* 0x004c040001037983 */ /* 0x000ea20000300800 */
[----:B------:R-:W-:Y:S02]  /*997e0*/  IMAD.MOV.U32 R54, RZ, RZ, R0 ;  /* 0x000000ffff367224 */ /* 0x000fe400078e0000 */
[----:B------:R-:W-:Y:S01]  /*997f0*/  IMAD.MOV.U32 R55, RZ, RZ, R61 ;  /* 0x000000ffff377224 */ /* 0x000fe200078e003d */
[----:B---3--:R-:W-:Y:S01]  /*99800*/  MOV R33, R12 ;  /* 0x0000000c00217202 */ /* 0x008fe20000000f00 */
[----:B----4-:R-:W-:Y:S01]  /*99810*/  IMAD.MOV.U32 R35, RZ, RZ, R8 ;  /* 0x000000ffff237224 */ /* 0x010fe200078e0008 */
[----:B------:R-:W0:Y:S04]  /*99820*/  LDSM.16.M88.4 R12, [R5+UR4+0xe880] ;  /* 0x00e88004050c783b */ /* 0x000e280008000200 */
[----:B------:R-:W1:Y:S04]  /*99830*/  LDSM.16.M88.4 R8, [R5+UR4+0xf080] ;  /* 0x00f080040508783b */ /* 0x000e680008000200 */
[----:B0-----:R-:W-:Y:S04]  /*99840*/  STL [R1+0x4514], R14 ;  /* 0x0045140e01007387 */ /* 0x001fe80000100800 */
[----:B------:R-:W-:Y:S04]  /*99850*/  STL [R1+0x4510], R15 ;  /* 0x0045100f01007387 */ /* 0x000fe80000100800 */
[----:B-1----:R-:W-:Y:S04]  /*99860*/  STL [R1+0x44fc], R10 ;  /* 0x0044fc0a01007387 */ /* 0x002fe80000100800 */
[----:B------:R0:W-:Y:S04]  /*99870*/  STL [R1+0x44f8], R11 ;  /* 0x0044f80b01007387 */ /* 0x0001e80000100800 */
[----:B------:R-:W-:Y:S04]  /*99880*/  STL.64 [R1+0x4b50], R8 ;  /* 0x004b500801007387 */ /* 0x000fe80000100a00 */
[----:B------:R-:W3:Y:S04]  /*99890*/  LDL.LU R52, [R1+0x8f0] ;  /* 0x0008f00001347983 */ /* 0x000ee80000300800 */
[----:B------:R-:W3:Y:S04]  /*998a0*/  LDL.LU R53, [R1+0x8f4] ;  /* 0x0008f40001357983 */ /* 0x000ee80000300800 */
[----:B------:R-:W4:Y:S04]  /*998b0*/  LDL.LU R0, [R1+0x4c00] ;  /* 0x004c000001007983 */ /* 0x000f280000300800 */
[----:B------:R-:W3:Y:S01]  /*998c0*/  LDL.LU R61, [R1+0x4bfc] ;  /* 0x004bfc00013d7983 */ /* 0x000ee20000300800 */
[----:B------:R-:W-:-:S02]  /*998d0*/  IMAD.MOV.U32 R47, RZ, RZ, R39 ;  /* 0x000000ffff2f7224 */ /* 0x000fc400078e0027 */
[----:B------:R-:W-:Y:S02]  /*998e0*/  IMAD.MOV.U32 R48, RZ, RZ, R37 ;  /* 0x000000ffff307224 */ /* 0x000fe400078e0025 */
[----:B------:R-:W-:Y:S02]  /*998f0*/  IMAD.MOV.U32 R49, RZ, RZ, R36 ;  /* 0x000000ffff317224 */ /* 0x000fe400078e0024 */
[----:B0-----:R-:W-:Y:S02]  /*99900*/  IMAD.MOV.U32 R11, RZ, RZ, R4 ;  /* 0x000000ffff0b7224 */ /* 0x001fe400078e0004 */
[----:B------:R-:W-:Y:S01]  /*99910*/  IMAD.MOV.U32 R10, RZ, RZ, R38 ;  /* 0x000000ffff0a7224 */ /* 0x000fe200078e0026 */
[----:B------:R-:W0:Y:S01]  /*99920*/  LDSM.16.M88.4 R4, [R5+UR4+0xf880] ;  /* 0x00f880040504783b */ /* 0x000e220008000200 */
[----:B--2---:R-:W-:-:S03]  /*99930*/  IMAD.MOV.U32 R28, RZ, RZ, R3 ;  /* 0x000000ffff1c7224 */ /* 0x004fc600078e0003 */
[----:B------:R-:W2:Y:S01]  /*99940*/  LDL.LU R3, [R1+0x4bf8] ;  /* 0x004bf80001037983 */ /* 0x000ea20000300800 */
[----:B------:R-:W-:Y:S02]  /*99950*/  IMAD.MOV.U32 R29, RZ, RZ, R60 ;  /* 0x000000ffff1d7224 */ /* 0x000fe400078e003c */
[----:B------:R-:W-:Y:S01]  /*99960*/  IMAD.MOV.U32 R30, RZ, RZ, R2 ;  /* 0x000000ffff1e7224 */ /* 0x000fe200078e0002 */
[----:B------:R-:W4:Y:S04]  /*99970*/  LDL.LU R60, [R1+0x4bf4] ;  /* 0x004bf400013c7983 */ /* 0x000f280000300800 */
[----:B------:R-:W2:Y:S01]  /*99980*/  LDL.LU R2, [R1+0x4bf0] ;  /* 0x004bf00001027983 */ /* 0x000ea20000300800 */
[----:B------:R-:W-:Y:S03]  /*99990*/  HMMA.16816.F32 R44, R40, R46, R32 ;  /* 0x0000002e282c723c */ /* 0x000fe60000001820 */
[----:B------:R-:W2:Y:S04]  /*999a0*/  LDL.LU R31, [R1+0x90c] ;  /* 0x00090c00011f7983 */ /* 0x000ea80000300800 */
[----:B------:R-:W2:Y:S04]  /*999b0*/  LDL.64 R56, [R1+0x110] ;  /* 0x0001100001387983 */ /* 0x000ea80000100a00 */
[----:B0-----:R-:W-:Y:S04]  /*999c0*/  STL [R1+0x44e0], R6 ;  /* 0x0044e00601007387 */ /* 0x001fe80000100800 */
[----:B------:R-:W-:Y:S04]  /*999d0*/  STL [R1+0x44dc], R7 ;  /* 0x0044dc0701007387 */ /* 0x000fe80000100800 */
[----:B---3--:R-:W0:Y:S04]  /*999e0*/  LDSM.16.MT88.4 R36, [R61+UR4+0x13000] ;  /* 0x013000043d24783b */ /* 0x008e280008004200 */
[----:B0-----:R-:W-:Y:S04]  /*999f0*/  STL.64 [R1+0x4b38], R38 ;  /* 0x004b382601007387 */ /* 0x001fe80000100a00 */
[----:B------:R-:W-:Y:S04]  /*99a00*/  STL.64 [R1+0x4b30], R36 ;  /* 0x004b302401007387 */ /* 0x000fe80000100a00 */
[----:B------:R-:W-:Y:S04]  /*99a10*/  STL [R1+0x45f8], R61 ;  /* 0x0045f83d01007387 */ /* 0x000fe80000100800 */
[----:B------:R-:W3:Y:S04]  /*99a20*/  LDL.LU.64 R32, [R1+0x4be8] ;  /* 0x004be80001207983 */ /* 0x000ee80000300a00 */
[----:B------:R-:W-:Y:S04]  /*99a30*/  STL.64 [R1+0x930], R44 ;  /* 0x0009302c01007387 */ /* 0x000fe80000100a00 */
[----:B------:R0:W-:Y:S04]  /*99a40*/  STL.64 [R1+0x938], R46 ;  /* 0x0009382e01007387 */ /* 0x0001e80000100a00 */
[----:B0-----:R-:W3:Y:S04]  /*99a50*/  LDL.LU.64 R46, [R1+0x4be0] ;  /* 0x004be000012e7983 */ /* 0x001ee80000300a00 */
[----:B------:R-:W3:Y:S01]  /*99a60*/  LDL.LU.64 R44, [R1+0x4bd8] ;  /* 0x004bd800012c7983 */ /* 0x000ee20000300a00 */
[----:B----4-:R-:W-:-:S02]  /*99a70*/  IMAD.MOV.U32 R36, RZ, RZ, R60 ;  /* 0x000000ffff247224 */ /* 0x010fc400078e003c */
[----:B--2---:R-:W-:Y:S02]  /*99a80*/  IMAD.MOV.U32 R37, RZ, RZ, R3 ;  /* 0x000000ffff257224 */ /* 0x004fe400078e0003 */
[----:B------:R-:W-:Y:S02]  /*99a90*/  IMAD.MOV.U32 R38, RZ, RZ, R2 ;  /* 0x000000ffff267224 */ /* 0x000fe400078e0002 */
[----:B------:R-:W-:-:S07]  /*99aa0*/  IMAD.MOV.U32 R39, RZ, RZ, R0 ;  /* 0x000000ffff277224 */ /* 0x000fce00078e0000 */
[----:B------:R-:W-:Y:S01]  /*99ab0*/  HMMA.16816.F32 R8, R40, R10, R36 ;  /* 0x0000000a2808723c */ /* 0x000fe20000001824 */
[----:B------:R-:W-:-:S15]  /*99ac0*/  IMAD.MOV.U32 R15, RZ, RZ, R20 ;  /* 0x000000ffff0f7224 */ /* 0x000fde00078e0014 */
[----:B------:R-:W-:-:S07]  /*99ad0*/  NOP ;  /* 0x0000000000007918 */ /* 0x000fce0000000000 */
[----:B------:R-:W-:Y:S04]  /*99ae0*/  STL.64 [R1+0x150], R8 ;  /* 0x0001500801007387 */ /* 0x000fe80000100a00 */
[----:B------:R3:W-:Y:S01]  /*99af0*/  STL [R1+0x158], R10 ;  /* 0x0001580a01007387 */ /* 0x0007e20000100800 */
[----:B------:R-:W-:Y:S01]  /*99b00*/  IMAD.MOV.U32 R61, RZ, RZ, R11 ;  /* 0x000000ffff3d7224 */ /* 0x000fe200078e000b */
[----:B------:R-:W-:-:S04]  /*99b10*/  MOV R14, R21 ;  /* 0x00000015000e7202 */ /* 0x000fc80000000f00 */
[----:B------:R-:W-:Y:S01]  /*99b20*/  STL [R1+0x4798], R61 ;  /* 0x0047983d01007387 */ /* 0x000fe20000100800 */
[----:B---3--:R-:W-:Y:S01]  /*99b30*/  HMMA.16816.F32 R8, R44, R20, R16 ;  /* 0x000000142c08723c */ /* 0x008fe20000001810 */
[----:B------:R-:W-:Y:S02]  /*99b40*/  IMAD.MOV.U32 R7, RZ, RZ, R32 ;  /* 0x000000ffff077224 */ /* 0x000fe400078e0020 */
[----:B------:R-:W-:-:S15]  /*99b50*/  IMAD.MOV.U32 R6, RZ, RZ, R33 ;  /* 0x000000ffff067224 */ /* 0x000fde00078e0021 */
[----:B------:R-:W-:-:S05]  /*99b60*/  NOP ;  /* 0x0000000000007918 */ /* 0x000fca0000000000 */
[----:B------:R-:W-:Y:S04]  /*99b70*/  STL.64 [R1+0x920], R8 ;  /* 0x0009200801007387 */ /* 0x000fe80000100a00 */
[----:B------:R0:W-:Y:S04]  /*99b80*/  STL.64 [R1+0x928], R10 ;  /* 0x0009280a01007387 */ /* 0x0001e80000100a00 */
[----:B------:R-:W-:Y:S04]  /*99b90*/  STL.64 [R1+0x4ba8], R14 ;  /* 0x004ba80e01007387 */ /* 0x000fe80000100a00 */
[----:B------:R-:W-:Y:S04]  /*99ba0*/  STL.64 [R1+0x4ba0], R12 ;  /* 0x004ba00c01007387 */ /* 0x000fe80000100a00 */
[----:B------:R-:W2:Y:S04]  /*99bb0*/  LDL.LU R16, [R1+0x8e0] ;  /* 0x0008e00001107983 */ /* 0x000ea80000300800 */
[----:B------:R-:W2:Y:S04]  /*99bc0*/  LDL.LU R17, [R1+0x8e4] ;  /* 0x0008e40001117983 */ /* 0x000ea80000300800 */
[----:B------:R-:W2:Y:S04]  /*99bd0*/  LDL.LU R18, [R1+0x8e8] ;  /* 0x0008e80001127983 */ /* 0x000ea80000300800 */
[----:B------:R-:W2:Y:S01]  /*99be0*/  LDL.LU R19, [R1+0x8ec] ;  /* 0x0008ec0001137983 */ /* 0x000ea20000300800 */
[C---:B0-----:R-:W-:Y:S03]  /*99bf0*/  HMMA.16816.F32 R8, R44.reuse, R32, R24 ;  /* 0x000000202c08723c */ /* 0x041fe60000001818 */
[----:B------:R-:W2:Y:S04]  /*99c00*/  LDL.64 R32, [R1+0x100] ;  /* 0x0001000001207983 */ /* 0x000ea80000100a00 */
[----:B------:R-:W-:Y:S04]  /*99c10*/  STL.64 [R1+0x4b48], R6 ;  /* 0x004b480601007387 */ /* 0x000fe80000100a00 */
[----:B------:R0:W-:Y:S02]  /*99c20*/  STL.64 [R1+0x4b40], R4 ;  /* 0x004b400401007387 */ /* 0x0001e40000100a00 */
[----:B0-----:R-:W-:Y:S11]  /*99c30*/  HMMA.16816.F32 R4, R44, R56, R52 ;  /* 0x000000382c04723c */ /* 0x001ff60000001834 */
[----:B------:R-:W-:-:S02]  /*99c40*/  IMAD.MOV.U32 R60, RZ, RZ, R8 ;  /* 0x000000ffff3c7224 */ /* 0x000fc400078e0008 */
[----:B------:R-:W-:Y:S02]  /*99c50*/  IMAD.MOV.U32 R3, RZ, RZ, R9 ;  /* 0x000000ffff037224 */ /* 0x000fe400078e0009 */
[----:B------:R-:W-:Y:S02]  /*99c60*/  IMAD.MOV.U32 R2, RZ, RZ, R10 ;  /* 0x000000ffff027224 */ /* 0x000fe400078e000a */
[----:B------:R-:W-:Y:S02]  /*99c70*/  IMAD.MOV.U32 R0, RZ, RZ, R11 ;  /* 0x000000ffff007224 */ /* 0x000fe400078e000b */
[----:B------:R-:W-:Y:S03]  /*99c80*/  HMMA.16816.F32 R8, R44, R48, R28 ;  /* 0x000000302c08723c */ /* 0x000fe6000000181c */
[----:B------:R-:W-:Y:S04]  /*99c90*/  STL [R1+0x47a8], R0 ;  /* 0x0047a80001007387 */ /* 0x000fe80000100800 */
[----:B------:R-:W-:Y:S04]  /*99ca0*/  STL [R1+0x47a4], R2 ;  /* 0x0047a40201007387 */ /* 0x000fe80000100800 */
[----:B------:R-:W-:Y:S04]  /*99cb0*/  STL [R1+0x47a0], R3 ;  /* 0x0047a00301007387 */ /* 0x000fe80000100800 */
[----:B------:R-:W-:Y:S08]  /*99cc0*/  STL [R1+0x479c], R60 ;  /* 0x00479c3c01007387 */ /* 0x000ff00000100800 */
[----:B------:R-:W-:Y:S04]  /*99cd0*/  STL.64 [R1+0x900], R8 ;  /* 0x0009000801007387 */ /* 0x000fe80000100a00 */
[----:B------:R-:W-:Y:S04]  /*99ce0*/  STL.64 [R1+0x908], R10 ;  /* 0x0009080a01007387 */ /* 0x000fe80000100a00 */
[----:B------:R0:W-:Y:S04]  /*99cf0*/  STL.64 [R1+0x8f0], R4 ;  /* 0x0008f00401007387 */ /* 0x0001e80000100a00 */
[----:B------:R-:W-:Y:S04]  /*99d00*/  STL.64 [R1+0x8f8], R6 ;  /* 0x0008f80601007387 */ /* 0x000fe80000100a00 */
[----:B0-----:R-:W3:Y:S04]  /*99d10*/  LDL.64 R4, [R1+0xf0] ;  /* 0x0000f00001047983 */ /* 0x001ee80000100a00 */
        /* <DEDUP_REMOVED lines=22> */
[----:B------:R-:W4:Y:S01]  /*99e80*/  LDL.LU R54, [R1+0x888] ;  /* 0x0008880001367983 */ /* 0x000f220000300800 */
[----:B------:R-:W-:-:S02]  /*99e90*/  IMAD.MOV.U32 R2, RZ, RZ, R56 ;  /* 0x000000ffff027224 */ /* 0x000fc400078e0038 */
[----:B------:R-:W-:Y:S01]  /*99ea0*/  IMAD.MOV.U32 R0, RZ, RZ, R57 ;  /* 0x000000ffff007224 */ /* 0x000fe200078e0039 */
[----:B------:R-:W4:Y:S04]  /*99eb0*/  LDL.LU R55, [R1+0x88c] ;  /* 0x00088c0001377983 */ /* 0x000f280000300800 */
[----:B------:R-:W4:Y:S01]  /*99ec0*/  LDL.64 R56, [R1+0xa0] ;  /* 0x0000a00001387983 */ /* 0x000f220000100a00 */
[----:B--2---:R-:W-:-:S15]  /*99ed0*/  HMMA.16816.F32 R16, R44, R32, R16 ;  /* 0x000000202c10723c */ /* 0x004fde0000001810 */
[----:B------:R-:W-:-:S08]  /*99ee0*/  NOP ;  /* 0x0000000000007918 */ /* 0x000fd00000000000 */
[----:B------:R0:W-:Y:S04]  /*99ef0*/  STL.64 [R1+0x8e0], R16 ;  /* 0x0008e01001007387 */ /* 0x0001e80000100a00 */
[----:B------:R1:W-:Y:S04]  /*99f00*/  STL.64 [R1+0x8e8], R18 ;  /* 0x0008e81201007387 */ /* 0x0003e80000100a00 */
[----:B0-----:R-:W2:Y:S01]  /*99f10*/  LDL.LU.64 R16, [R1+0x4bd0] ;  /* 0x004bd00001107983 */ /* 0x001ea20000300a00 */
[----:B-1----:R-:W-:Y:S02]  /*99f20*/  IMAD.MOV.U32 R19, RZ, RZ, R32 ;  /* 0x000000ffff137224 */ /* 0x002fe400078e0020 */
[----:B------:R-:W-:-:S02]  /*99f30*/  IMAD.MOV.U32 R18, RZ, RZ, R33 ;  /* 0x000000ffff127224 */ /* 0x000fc400078e0021 */
[----:B------:R-:W4:Y:S04]  /*99f40*/  LDL.LU.64 R32, [R1+0x4bc8] ;  /* 0x004bc80001207983 */ /* 0x000f280000300a00 */
[----:B------:R-:W-:Y:S04]  /*99f50*/  STL.64 [R1+0x4bb8], R18 ;  /* 0x004bb81201007387 */ /* 0x000fe80000100a00 */
[----:B--2---:R0:W-:Y:S04]  /*99f60*/  STL.64 [R1+0x4bb0], R16 ;  /* 0x004bb01001007387 */ /* 0x0041e80000100a00 */
[----:B0-----:R-:W2:Y:S04]  /*99f70*/  LDL.LU R16, [R1+0x8d0] ;  /* 0x0008d00001107983 */ /* 0x001ea80000300800 */
[----:B------:R-:W2:Y:S04]  /*99f80*/  LDL.LU R17, [R1+0x8d4] ;  /* 0x0008d40001117983 */ /* 0x000ea80000300800 */
[----:B------:R-:W2:Y:S04]  /*99f90*/  LDL.LU R18, [R1+0x8d8] ;  /* 0x0008d80001127983 */ /* 0x000ea80000300800 */
[----:B------:R-:W2:Y:S01]  /*99fa0*/  LDL.LU R19, [R1+0x8dc] ;  /* 0x0008dc0001137983 */ /* 0x000ea20000300800 */
[----:B---3--:R-:W-:-:S02]  /*99fb0*/  IMAD.MOV.U32 R34, RZ, RZ, R4 ;  /* 0x000000ffff227224 */ /* 0x008fc400078e0004 */
[----:B------:R-:W-:Y:S02]  /*99fc0*/  IMAD.MOV.U32 R3, RZ, RZ, R5 ;  /* 0x000000ffff037224 */ /* 0x000fe400078e0005 */
[----:B----4-:R-:W-:Y:S02]  /*99fd0*/  IMAD.MOV.U32 R35, RZ, RZ, R13 ;  /* 0x000000ffff237224 */ /* 0x010fe400078e000d */
[----:B------:R-:W-:Y:S02]  /*99fe0*/  IMAD.MOV.U32 R60, RZ, RZ, R24 ;  /* 0x000000ffff3c7224 */ /* 0x000fe400078e0018 */
[----:B------:R-:W-:Y:S01]  /*99ff0*/  IMAD.MOV.U32 R61, RZ, RZ, R49 ;  /* 0x000000ffff3d7224 */ /* 0x000fe200078e0031 */
[C---:B--2---:R-:W-:Y:S06]  /*9a000*/  HMMA.16816.F32 R16, R44.reuse, R4, R16 ;  /* 0x000000042c10723c */ /* 0x044fec0000001810 */
[----:B------:R-:W-:-:S15]  /*9a010*/  HMMA.16816.F32 R4, R44, R12, R40 ;  /* 0x0000000c2c04723c */ /* 0x000fde0000001828 */
[----:B------:R-:W-:-:S02]  /*9a020*/  NOP ;  /* 0x0000000000007918 */ /* 0x000fc40000000000 */
        /* <DEDUP_REMOVED lines=21> */
[----:B------:R-:W-:-:S05]  /*9a180*/  MOV R43, R25 ;  /* 0x00000019002b7202 */ /* 0x000fca0000000f00 */
[----:B------:R-:W-:Y:S04]  /*9a190*/  STL [R1+0x4adc], R43 ;  /* 0x004adc2b01007387 */ /* 0x000fe80000100800 */
[----:B------:R-:W-:-:S13]  /*9a1a0*/  STL [R1+0x4ad8], R60 ;  /* 0x004ad83c01007387 */ /* 0x000fda0000100800 */
[----:B------:R-:W-:Y:S04]  /*9a1b0*/  STL.64 [R1+0x890], R4 ;  /* 0x0008900401007387 */ /* 0x000fe80000100a00 */
[----:B------:R0:W-:Y:S02]  /*9a1c0*/  STL.64 [R1+0x898], R6 ;  /* 0x0008980601007387 */ /* 0x0001e40000100a00 */
[----:B0-----:R-:W-:Y:S01]  /*9a1d0*/  HMMA.16816.F32 R4, R44, R56, R52 ;  /* 0x000000382c04723c */ /* 0x001fe20000001834 */
[----:B------:R-:W-:Y:S01]  /*9a1e0*/  IMAD.MOV.U32 R34, RZ, RZ, R48 ;  /* 0x000000ffff227224 */ /* 0x000fe200078e0030 */
[----:B------:R-:W-:Y:S04]  /*9a1f0*/  STL [R1+0x4ae4], R61 ;  /* 0x004ae43d01007387 */ /* 0x000fe80000100800 */
[----:B------:R-:W-:Y:S01]  /*9a200*/  IMAD.MOV.U32 R40, RZ, RZ, R56 ;  /* 0x000000ffff287224 */ /* 0x000fe200078e0038 */
[----:B------:R-:W-:Y:S04]  /*9a210*/  STL [R1+0x4ae0], R34 ;  /* 0x004ae02201007387 */ /* 0x000fe80000100800 */
[----:B------:R0:W-:Y:S01]  /*9a220*/  STL.64 [R1+0x4bc0], R32 ;  /* 0x004bc02001007387 */ /* 0x0001e20000100a00 */
[----:B------:R-:W-:-:S11]  /*9a230*/  IMAD.MOV.U32 R3, RZ, RZ, R57 ;  /* 0x000000ffff037224 */ /* 0x000fd600078e0039 */
[----:B------:R1:W-:Y:S04]  /*9a240*/  STL.64 [R1+0x880], R4 ;  /* 0x0008800401007387 */ /* 0x0003e80000100a00 */
[----:B------:R2:W-:Y:S04]  /*9a250*/  STL.64 [R1+0x888], R6 ;  /* 0x0008880601007387 */ /* 0x0005e80000100a00 */
[----:B------:R-:W3:Y:S04]  /*9a260*/  LDL R56, [R1+0x30] ;  /* 0x0000300001387983 */ /* 0x000ee80000100800 */
[----:B------:R-:W3:Y:S04]  /*9a270*/  LDL R57, [R1+0x34] ;  /* 0x0000340001397983 */ /* 0x000ee80000100800 */
[----:B0-----:R-:W4:Y:S04]  /*9a280*/  LDL.64 R32, [R1+0x90] ;  /* 0x0000900001207983 */ /* 0x001f280000100a00 */
[----:B------:R-:W3:Y:S04]  /*9a290*/  LDL.LU R48, [R1+0x860] ;  /* 0x0008600001307983 */ /* 0x000ee80000300800 */
[----:B------:R-:W3:Y:S04]  /*9a2a0*/  LDL.LU R49, [R1+0x864] ;  /* 0x0008640001317983 */ /* 0x000ee80000300800 */
[----:B------:R-:W3:Y:S04]  /*9a2b0*/  LDL.LU R50, [R1+0x868] ;  /* 0x0008680001327983 */ /* 0x000ee80000300800 */
[----:B------:R-:W3:Y:S04]  /*9a2c0*/  LDL.LU R51, [R1+0x86c] ;  /* 0x00086c0001337983 */ /* 0x000ee80000300800 */
[----:B------:R-:W3:Y:S04]  /*9a2d0*/  LDL.64 R52, [R1+0x80] ;  /* 0x0000800001347983 */ /* 0x000ee80000100a00 */
        /* <DEDUP_REMOVED lines=8> */
[----:B-1----:R-:W4:Y:S04]  /*9a360*/  LDL.LU R4, [R1+0x840] ;  /* 0x0008400001047983 */ /* 0x002f280000300800 */
        /* <DEDUP_REMOVED lines=8> */
[----:B------:R-:W2:Y:S04]  /*9a3f0*/  LDL.64 R8, [R1+0x50] ;  /* 0x0000500001087983 */ /* 0x000ea80000100a00 */
[----:B------:R-:W2:Y:S04]  /*9a400*/  LDL.LU R20, [R1+0x820] ;  /* 0x0008200001147983 */ /* 0x000ea80000300800 */
[----:B------:R-:W2:Y:S04]  /*9a410*/  LDL.LU R21, [R1+0x824] ;  /* 0x0008240001157983 */ /* 0x000ea80000300800 */
[----:B------:R-:W2:Y:S04]  /*9a420*/  LDL.LU R22, [R1+0x828] ;  /* 0x0008280001167983 */ /* 0x000ea80000300800 */
[----:B------:R-:W2:Y:S04]  /*9a430*/  LDL.LU R23, [R1+0x82c] ;  /* 0x00082c0001177983 */ /* 0x000ea80000300800 */
[----:B------:R-:W2:Y:S04]  /*9a440*/  LDL.64 R24, [R1+0x40] ;  /* 0x0000400001187983 */ /* 0x000ea80000100a00 */
[----:B------:R-:W-:Y:S04]  /*9a450*/  STL [R1+0x4aec], R3 ;  /* 0x004aec0301007387 */ /* 0x000fe80000100800 */
[----:B------:R0:W-:Y:S04]  /*9a460*/  STL [R1+0x4ae8], R40 ;  /* 0x004ae82801007387 */ /* 0x0001e80000100800 */
[----:B0-----:R-:W2:Y:S04]  /*9a470*/  LDL.LU R40, [R1+0x870] ;  /* 0x0008700001287983 */ /* 0x001ea80000300800 */
[----:B------:R-:W2:Y:S04]  /*9a480*/  LDL.LU R41, [R1+0x874] ;  /* 0x0008740001297983 */ /* 0x000ea80000300800 */
[----:B------:R-:W2:Y:S04]  /*9a490*/  LDL.LU R42, [R1+0x878] ;  /* 0x00087800012a7983 */ /* 0x000ea80000300800 */
[----:B------:R-:W2:Y:S01]  /*9a4a0*/  LDL.LU R43, [R1+0x87c] ;  /* 0x00087c00012b7983 */ /* 0x000ea20000300800 */
[----:B---3--:R-:W-:Y:S01]  /*9a4b0*/  HMMA.16816.F32 R48, R44, R52, R48 ;  /* 0x000000342c30723c */ /* 0x008fe20000001830 */
[----:B----4-:R-:W-:-:S05]  /*9a4c0*/  IMAD.MOV.U32 R35, RZ, RZ, R33 ;  /* 0x000000ffff237224 */ /* 0x010fca00078e0021 */
[----:B------:R-:W-:Y:S01]  /*9a4d0*/  IMAD.MOV.U32 R60, RZ, RZ, R52 ;  /* 0x000000ffff3c7224 */ /* 0x000fe200078e0034 */
[----:B--2---:R-:W-:-:S15]  /*9a4e0*/  HMMA.16816.F32 R40, R44, R32, R40 ;  /* 0x000000202c28723c */ /* 0x004fde0000001828 */
[----:B------:R-:W-:-:S08]  /*9a4f0*/  NOP ;  /* 0x0000000000007918 */ /* 0x000fd00000000000 */
[----:B------:R-:W-:Y:S04]  /*9a500*/  STL.64 [R1+0x870], R40 ;  /* 0x0008702801007387 */ /* 0x000fe80000100a00 */
[----:B------:R0:W-:Y:S02]  /*9a510*/  STL.64 [R1+0x878], R42 ;  /* 0x0008782a01007387 */ /* 0x0001e40000100a00 */
[----:B0-----:R-:W-:Y:S02]  /*9a520*/  IMAD.MOV.U32 R42, RZ, RZ, R32 ;  /* 0x000000ffff2a7224 */ /* 0x001fe400078e0020 */
[----:B------:R-:W2:Y:S04]  /*9a530*/  LDL.LU.64 R32, [R1+0x4bc0] ;  /* 0x004bc00001207983 */ /* 0x000ea80000300a00 */
[----:B------:R-:W-:Y:S04]  /*9a540*/  STL [R1+0x4af4], R35 ;  /* 0x004af42301007387 */ /* 0x000fe80000100800 */
[----:B------:R-:W-:Y:S04]  /*9a550*/  STL [R1+0x4af0], R42 ;  /* 0x004af02a01007387 */ /* 0x000fe80000100800 */
[----:B------:R0:W-:Y:S04]  /*9a560*/  STL.64 [R1+0x860], R48 ;  /* 0x0008603001007387 */ /* 0x0001e80000100a00 */
[----:B------:R1:W-:Y:S01]  /*9a570*/  STL.64 [R1+0x868], R50 ;  /* 0x0008683201007387 */ /* 0x0003e20000100a00 */
[----:B------:R-:W-:-:S03]  /*9a580*/  IMAD.MOV.U32 R41, RZ, RZ, R53 ;  /* 0x000000ffff297224 */ /* 0x000fc600078e0035 */
[----:B0-----:R-:W3:Y:S04]  /*9a590*/  LDL.LU R48, [R1+0x800] ;  /* 0x0008000001307983 */ /* 0x001ee80000300800 */
[----:B------:R-:W3:Y:S04]  /*9a5a0*/  LDL.LU R49, [R1+0x804] ;  /* 0x0008040001317983 */ /* 0x000ee80000300800 */
[----:B-1----:R-:W3:Y:S04]  /*9a5b0*/  LDL.LU R50, [R1+0x808] ;  /* 0x0008080001327983 */ /* 0x002ee80000300800 */
[----:B------:R-:W3:Y:S04]  /*9a5c0*/  LDL.LU R51, [R1+0x80c] ;  /* 0x00080c0001337983 */ /* 0x000ee80000300800 */
[----:B------:R-:W3:Y:S04]  /*9a5d0*/  LDL.64 R52, [R1+0x20] ;  /* 0x0000200001347983 */ /* 0x000ee80000100a00 */
[----:B------:R0:W-:Y:S04]  /*9a5e0*/  STL [R1+0x4afc], R41 ;  /* 0x004afc2901007387 */ /* 0x0001e80000100800 */
[----:B0-----:R-:W4:Y:S01]  /*9a5f0*/  LDL.64 R40, [R1+0x70] ;  /* 0x0000700001287983 */ /* 0x001f220000100a00 */
[----:B------:R-:W-:Y:S03]  /*9a600*/  HMMA.16816.F32 R4, R44, R12, R4 ;  /* 0x0000000c2c04723c */ /* 0x000fe60000001804 */
[----:B------:R0:W-:Y:S03]  /*9a610*/  STL [R1+0x4af8], R60 ;  /* 0x004af83c01007387 */ /* 0x0001e60000100800 */
[----:B------:R-:W-:-:S02]  /*9a620*/  IMAD.MOV.U32 R61, RZ, RZ, R13 ;  /* 0x000000ffff3d7224 */ /* 0x000fc400078e000d */
[----:B------:R-:W-:Y:S02]  /*9a630*/  IMAD.MOV.U32 R42, RZ, RZ, R8 ;  /* 0x000000ffff2a7224 */ /* 0x000fe400078e0008 */
[----:B------:R-:W-:Y:S02]  /*9a640*/  IMAD.MOV.U32 R35, RZ, RZ, R25 ;  /* 0x000000ffff237224 */ /* 0x000fe400078e0019 */
[----:B0-----:R-:W-:Y:S01]  /*9a650*/  IMAD.MOV.U32 R60, RZ, RZ, R24 ;  /* 0x000000ffff3c7224 */ /* 0x001fe200078e0018 */
[----:B----4-:R-:W-:Y:S06]  /*9a660*/  HMMA.16816.F32 R16, R44, R40, R16 ;  /* 0x000000282c10723c */ /* 0x010fec0000001810 */
[----:B------:R-:W-:-:S02]  /*9a670*/  IMAD.MOV.U32 R43, RZ, RZ, R41 ;  /* 0x000000ffff2b7224 */ /* 0x000fc400078e0029 */
[----:B------:R-:W-:-:S15]  /*9a680*/  IMAD.MOV.U32 R34, RZ, RZ, R40 ;  /* 0x000000ffff227224 */ /* 0x000fde00078e0028 */
[----:B------:R-:W-:Y:S04]  /*9a690*/  STL.64 [R1+0x850], R16 ;  /* 0x0008501001007387 */ /* 0x000fe80000100a00 */
[----:B------:R0:W-:Y:S04]  /*9a6a0*/  STL.64 [R1+0x858], R18 ;  /* 0x0008581201007387 */ /* 0x0001e80000100a00 */
[----:B0-----:R-:W4:Y:S04]  /*9a6b0*/  LDL.LU.64 R18, [R1+0x4bb8] ;  /* 0x004bb80001127983 */ /* 0x001f280000300a00 */
[----:B------:R-:W4:Y:S04]  /*9a6c0*/  LDL.LU.64 R16, [R1+0x4bb0] ;  /* 0x004bb00001107983 */ /* 0x000f280000300a00 */
        /* <DEDUP_REMOVED lines=11> */
[----:B0-----:R-:W-:Y:S02]  /*9a780*/  HMMA.16816.F32 R4, R44, R24, R20 ;  /* 0x000000182c04723c */ /* 0x001fe40000001814 */
[----:B------:R-:W-:-:S15]  /*9a790*/  STL [R1+0x4b10], R42 ;  /* 0x004b102a01007387 */ /* 0x000fde0000100800 */
[----:B------:R-:W-:-:S06]  /*9a7a0*/  NOP ;  /* 0x0000000000007918 */ /* 0x000fcc0000000000 */
[----:B------:R-:W-:Y:S04]  /*9a7b0*/  STL.64 [R1+0x820], R4 ;  /* 0x0008200401007387 */ /* 0x000fe80000100a00 */
[----:B------:R0:W-:Y:S04]  /*9a7c0*/  STL.64 [R1+0x828], R6 ;  /* 0x0008280601007387 */ /* 0x0001e80000100a00 */
[----:B------:R-:W2:Y:S01]  /*9a7d0*/  LDL.LU R12, [R1+0x7f0] ;  /* 0x0007f000010c7983 */ /* 0x000ea20000300800 */
[----:B0-----:R-:W-:-:S15]  /*9a7e0*/  HMMA.16816.F32 R4, R44, R56, R28 ;  /* 0x000000382c04723c */ /* 0x001fde000000181c */
[----:B------:R-:W-:-:S08]  /*9a7f0*/  NOP ;  /* 0x0000000000007918 */ /* 0x000fd00000000000 */
[----:B------:R-:W-:Y:S04]  /*9a800*/  STL.64 [R1+0x810], R4 ;  /* 0x0008100401007387 */ /* 0x000fe80000100a00 */
[----:B------:R3:W-:Y:S04]  /*9a810*/  STL.64 [R1+0x818], R6 ;  /* 0x0008180601007387 */ /* 0x0007e80000100a00 */
[----:B------:R-:W2:Y:S04]  /*9a820*/  LDL.LU R13, [R1+0x7f4] ;  /* 0x0007f400010d7983 */ /* 0x000ea80000300800 */
[----:B------:R-:W2:Y:S04]  /*9a830*/  LDL.LU R14, [R1+0x7f8] ;  /* 0x0007f800010e7983 */ /* 0x000ea80000300800 */
[----:B------:R-:W2:Y:S04]  /*9a840*/  LDL.LU R15, [R1+0x7fc] ;  /* 0x0007fc00010f7983 */ /* 0x000ea80000300800 */
[----:B------:R-:W2:Y:S04]  /*9a850*/  LDL.64 R20, [R1+0x10] ;  /* 0x0000100001147983 */ /* 0x000ea80000100a00 */
[----:B------:R-:W4:Y:S04]  /*9a860*/  LDL.LU R24, [R1+0x7e0] ;  /* 0x0007e00001187983 */ /* 0x000f280000300800 */
[----:B------:R-:W4:Y:S04]  /*9a870*/  LDL.LU R25, [R1+0x7e4] ;  /* 0x0007e40001197983 */ /* 0x000f280000300800 */
[----:B------:R-:W4:Y:S04]  /*9a880*/  LDL.LU R26, [R1+0x7e8] ;  /* 0x0007e800011a7983 */ /* 0x000f280000300800 */
[----:B------:R-:W4:Y:S04]  /*9a890*/  LDL.LU R27, [R1+0x7ec] ;  /* 0x0007ec00011b7983 */ /* 0x000f280000300800 */
[----:B------:R-:W4:Y:S01]  /*9a8a0*/  LDL.64 R56, [R1] ;  /* 0x0000000001387983 */ /* 0x000f220000100a00 */
[----:B---3--:R-:W-:Y:S06]  /*9a8b0*/  HMMA.16816.F32 R4, R44, R52, R48 ;  /* 0x000000342c04723c */ /* 0x008fec0000001830 */
[----:B------:R-:W-:Y:S01]  /*9a8c0*/  IMAD.MOV.U32 R34, RZ, RZ, R52 ;  /* 0x000000ffff227224 */ /* 0x000fe200078e0034 */
[----:B------:R-:W-:Y:S01]  /*9a8d0*/  MOV R41, R53 ;  /* 0x0000003500297202 */ /* 0x000fe20000000f00 */
[----:B------:R-:W-:-:S15]  /*9a8e0*/  IMAD.MOV.U32 R3, RZ, RZ, R9 ;  /* 0x000000ffff037224 */ /* 0x000fde00078e0009 */
[----:B------:R0:W-:Y:S04]  /*9a8f0*/  STL.64 [R1+0x800], R4 ;  /* 0x0008000401007387 */ /* 0x0001e80000100a00 */
[----:B------:R1:W-:Y:S04]  /*9a900*/  STL.64 [R1+0x808], R6 ;  /* 0x0008080601007387 */ /* 0x0003e80000100a00 */
        /* <DEDUP_REMOVED lines=23> */
[----:B------:R-:W3:Y:S01]  /*9aa80*/  LDL.LU R39, [R1+0x77c] ;  /* 0x00077c0001277983 */ /* 0x000ee20000300800 */
[C---:B--2---:R-:W-:Y:S06]  /*9aa90*/  HMMA.16816.F32 R12, R44.reuse, R20, R12 ;  /* 0x000000142c0c723c */ /* 0x044fec000000180c */
[----:B----4-:R-:W-:Y:S01]  /*9aaa0*/  HMMA.16816.F32 R24, R44, R56, R24 ;  /* 0x000000382c18723c */ /* 0x010fe20000001818 */
[----:B------:R-:W-:-:S02]  /*9aab0*/  IMAD.MOV.U32 R40, RZ, RZ, R20 ;  /* 0x000000ffff287224 */ /* 0x000fc400078e0014 */
[----:B------:R-:W-:-:S03]  /*9aac0*/  IMAD.MOV.U32 R43, RZ, RZ, R21 ;  /* 0x000000ffff2b7224 */ /* 0x000fc600078e0015 */
[----:B------:R-:W-:Y:S02]  /*9aad0*/  IMAD.MOV.U32 R42, RZ, RZ, R56 ;  /* 0x000000ffff2a7224 */ /* 0x000fe400078e0038 */
[----:B------:R-:W-:-:S09]  /*9aae0*/  IMAD.MOV.U32 R61, RZ, RZ, R57 ;  /* 0x000000ffff3d7224 */ /* 0x000fd200078e0039 */
[----:B------:R-:W-:Y:S04]  /*9aaf0*/  STL.64 [R1+0x7f0], R12 ;  /* 0x0007f00c01007387 */ /* 0x000fe80000100a00 */
[----:B------:R0:W-:Y:S04]  /*9ab00*/  STL.64 [R1+0x7f8], R14 ;  /* 0x0007f80e01007387 */ /* 0x0001e80000100a00 */
[----:B0-----:R-:W2:Y:S04]  /*9ab10*/  LDL.LU.64 R14, [R1+0x4ba8] ;  /* 0x004ba800010e7983 */ /* 0x001ea80000300a00 */
[----:B------:R-:W4:Y:S04]  /*9ab20*/  LDL.LU.64 R12, [R1+0x4ba0] ;  /* 0x004ba000010c7983 */ /* 0x000f280000300a00 */
[----:B------:R-:W2:Y:S04]  /*9ab30*/  LDL.LU.64 R20, [R1+0x4b98] ;  /* 0x004b980001147983 */ /* 0x000ea80000300a00 */
[----:B------:R-:W-:Y:S04]  /*9ab40*/  STL.64 [R1+0x7e0], R24 ;  /* 0x0007e01801007387 */ /* 0x000fe80000100a00 */
[----:B------:R0:W-:Y:S04]  /*9ab50*/  STL.64 [R1+0x7e8], R26 ;  /* 0x0007e81a01007387 */ /* 0x0001e80000100a00 */
[----:B0-----:R-:W4:Y:S04]  /*9ab60*/  LDL.LU.64 R26, [R1+0x4b90] ;  /* 0x004b9000011a7983 */ /* 0x001f280000300a00 */
[----:B------:R-:W2:Y:S04]  /*9ab70*/  LDL.LU.64 R24, [R1+0x4b88] ;  /* 0x004b880001187983 */ /* 0x000ea80000300a00 */
[----:B------:R-:W4:Y:S04]  /*9ab80*/  LDL.LU.64 R58, [R1+0x4b80] ;  /* 0x004b8000013a7983 */ /* 0x000f280000300a00 */
        /* <DEDUP_REMOVED lines=9> */
[----:B------:R0:W-:Y:S04]  /*9ac20*/  STL.64 [R1+0x7d0], R52 ;  /* 0x0007d03401007387 */ /* 0x0001e80000100a00 */
[----:B------:R-:W-:Y:S04]  /*9ac30*/  STL.64 [R1+0x7d8], R54 ;  /* 0x0007d83601007387 */ /* 0x000fe80000100a00 */
[----:B0-----:R-:W3:Y:S04]  /*9ac40*/  LDL.LU.64 R52, [R1+0x4b70] ;  /* 0x004b700001347983 */ /* 0x001ee80000300a00 */
[----:B----4-:R-:W-:Y:S04]  /*9ac50*/  STL.64 [R1+0x4970], R58 ;  /* 0x0049703a01007387 */ /* 0x010fe80000100a00 */
[----:B------:R0:W-:Y:S04]  /*9ac60*/  STL.64 [R1+0x4968], R56 ;  /* 0x0049683801007387 */ /* 0x0001e80000100a00 */
[----:B0-----:R-:W4:Y:S04]  /*9ac70*/  LDL.LU R56, [R1+0x7a0] ;  /* 0x0007a00001387983 */ /* 0x001f280000300800 */
[----:B------:R-:W4:Y:S04]  /*9ac80*/  LDL.LU R57, [R1+0x7a4] ;  /* 0x0007a40001397983 */ /* 0x000f280000300800 */
[----:B------:R-:W4:Y:S04]  /*9ac90*/  LDL.LU R58, [R1+0x7a8] ;  /* 0x0007a800013a7983 */ /* 0x000f280000300800 */
[----:B------:R-:W4:Y:S01]  /*9aca0*/  LDL.LU R59, [R1+0x7ac] ;  /* 0x0007ac00013b7983 */ /* 0x000f220000300800 */
[----:B---3--:R-:W-:-:S15]  /*9acb0*/  HMMA.16816.F32 R48, R44, R52, R48 ;  /* 0x000000342c30723c */ /* 0x008fde0000001830 */
[----:B------:R-:W-:-:S08]  /*9acc0*/  NOP ;  /* 0x0000000000007918 */ /* 0x000fd00000000000 */
[----:B------:R0:W-:Y:S04]  /*9acd0*/  STL.64 [R1+0x7c0], R48 ;  /* 0x0007c03001007387 */ /* 0x0001e80000100a00 */
[----:B------:R-:W-:Y:S04]  /*9ace0*/  STL.64 [R1+0x7c8], R50 ;  /* 0x0007c83201007387 */ /* 0x000fe80000100a00 */
[----:B0-----:R-:W3:Y:S02]  /*9acf0*/  LDL.LU.64 R48, [R1+0x4b68] ;  /* 0x004b680001307983 */ /* 0x001ee40000300a00 */
[----:B---3--:R-:W-:-:S15]  /*9ad00*/  HMMA.16816.F32 R28, R44, R48, R28 ;  /* 0x000000302c1c723c */ /* 0x008fde000000181c */
[----:B------:R-:W-:-:S08]  /*9ad10*/  NOP ;  /* 0x0000000000007918 */ /* 0x000fd00000000000 */
[----:B------:R-:W-:Y:S04]  /*9ad20*/  STL.64 [R1+0x7b0], R28 ;  /* 0x0007b01c01007387 */ /* 0x000fe80000100a00 */
[----:B------:R0:W-:Y:S04]  /*9ad30*/  STL.64 [R1+0x7b8], R30 ;  /* 0x0007b81e01007387 */ /* 0x0001e80000100a00 */
[----:B0-----:R-:W3:Y:S04]  /*9ad40*/  LDL.LU.64 R30, [R1+0x4b60] ;  /* 0x004b6000011e7983 */ /* 0x001ee80000300a00 */
[----:B------:R-:W3:Y:S01]  /*9ad50*/  LDL.LU.64 R28, [R1+0x4b58] ;  /* 0x004b5800011c7983 */ /* 0x000ee20000300a00 */
[C---:B----4-:R-:W-:Y:S06]  /*9ad60*/  HMMA.16816.F32 R56, R44.reuse, R32, R56 ;  /* 0x000000202c38723c */ /* 0x050fec0000001838 */
[----:B--2---:R-:W-:Y:S01]  /*9ad70*/  HMMA.16816.F32 R4, R44, R24, R4 ;  /* 0x000000182c04723c */ /* 0x004fe20000001804 */
[----:B------:R-:W-:Y:S04]  /*9ad80*/  STL.64 [R1+0x4950], R32 ;  /* 0x0049502001007387 */ /* 0x000fe80000100a00 */
[----:B------:R-:W-:-:S12]  /*9ad90*/  STL.64 [R1+0x4b28], R34 ;  /* 0x004b282201007387 */ /* 0x000fd80000100a00 */
[----:B------:R-:W-:Y:S04]  /*9ada0*/  STL.64 [R1+0x7a0], R56 ;  /* 0x0007a03801007387 */ /* 0x000fe80000100a00 */
[----:B------:R-:W-:Y:S01]  /*9adb0*/  STL.64 [R1+0x7a8], R58 ;  /* 0x0007a83a01007387 */ /* 0x000fe20000100a00 */
[----:B---3--:R-:W-:-:S15]  /*9adc0*/  HMMA.16816.F32 R40, R44, R28, R40 ;  /* 0x0000001c2c28723c */ /* 0x008fde0000001828 */
[----:B------:R-:W-:-:S09]  /*9add0*/  NOP ;  /* 0x0000000000007918 */ /* 0x000fd20000000000 */
[----:B------:R-:W-:Y:S02]  /*9ade0*/  IMAD.MOV.U32 R54, RZ, RZ, R42 ;  /* 0x000000ffff367224 */ /* 0x000fe400078e002a */
[----:B------:R-:W-:Y:S02]  /*9adf0*/  IMAD.MOV.U32 R55, RZ, RZ, R43 ;  /* 0x000000ffff377224 */ /* 0x000fe400078e002b */
[----:B------:R-:W-:Y:S02]  /*9ae00*/  IMAD.MOV.U32 R50, RZ, RZ, R40 ;  /* 0x000000ffff327224 */ /* 0x000fe400078e0028 */
[----:B------:R-:W-:Y:S01]  /*9ae10*/  IMAD.MOV.U32 R51, RZ, RZ, R41 ;  /* 0x000000ffff337224 */ /* 0x000fe200078e0029 */
[----:B------:R-:W-:Y:S04]  /*9ae20*/  STL.64 [R1+0x4980], R54 ;  /* 0x0049803601007387 */ /* 0x000fe80000100a00 */
[----:B------:R-:W-:Y:S04]  /*9ae30*/  STL.64 [R1+0x4978], R52 ;  /* 0x0049783401007387 */ /* 0x000fe80000100a00 */
[----:B------:R-:W-:Y:S04]  /*9ae40*/  STL.64 [R1+0x4960], R50 ;  /* 0x0049603201007387 */ /* 0x000fe80000100a00 */
[----:B------:R-:W-:Y:S04]  /*9ae50*/  STL.64 [R1+0x4958], R48 ;  /* 0x0049583001007387 */ /* 0x000fe80000100a00 */
[----:B------:R-:W-:Y:S04]  /*9ae60*/  STL.64 [R1+0x4948], R30 ;  /* 0x0049481e01007387 */ /* 0x000fe80000100a00 */
[----:B------:R-:W-:Y:S04]  /*9ae70*/  STL.64 [R1+0x4940], R28 ;  /* 0x0049401c01007387 */ /* 0x000fe80000100a00 */
[----:B------:R-:W-:Y:S04]  /*9ae80*/  STL.64 [R1+0x4990], R26 ;  /* 0x0049901a01007387 */ /* 0x000fe80000100a00 */
[----:B------:R0:W-:Y:S04]  /*9ae90*/  STL.64 [R1+0x4988], R24 ;  /* 0x0049881801007387 */ /* 0x0001e80000100a00 */
[----:B------:R-:W-:Y:S04]  /*9aea0*/  STL.64 [R1+0x780], R4 ;  /* 0x0007800401007387 */ /* 0x000fe80000100a00 */
[----:B------:R1:W-:Y:S01]  /*9aeb0*/  STL.64 [R1+0x788], R6 ;  /* 0x0007880601007387 */ /* 0x0003e20000100a00 */
[C---:B0-----:R-:W-:Y:S06]  /*9aec0*/  HMMA.16816.F32 R24, R44.reuse, R20, R36 ;  /* 0x000000142c18723c */ /* 0x041fec0000001824 */
[----:B-1----:R-:W-:-:S15]  /*9aed0*/  HMMA.16816.F32 R4, R44, R16, R8 ;  /* 0x000000102c04723c */ /* 0x002fde0000001808 */
[----:B------:R-:W-:-:S02]  /*9aee0*/  NOP ;  /* 0x0000000000007918 */ /* 0x000fc40000000000 */
[----:B------:R-:W-:Y:S04]  /*9aef0*/  STL.64 [R1+0x770], R24 ;  /* 0x0007701801007387 */ /* 0x000fe80000100a00 */
[----:B------:R-:W-:Y:S04]  /*9af00*/  STL.64 [R1+0x778], R26 ;  /* 0x0007781a01007387 */ /* 0x000fe80000100a00 */
[----:B------:R0:W-:Y:S04]  /*9af10*/  STL.64 [R1+0x760], R4 ;  /* 0x0007600401007387 */ /* 0x0001e80000100a00 */
[----:B------:R-:W2:Y:S04]  /*9af20*/  LDL.LU R8, [R1+0x750] ;  /* 0x0007500001087983 */ /* 0x000ea80000300800 */
[----:B------:R-:W2:Y:S04]  /*9af30*/  LDL.LU R9, [R1+0x754] ;  /* 0x0007540001097983 */ /* 0x000ea80000300800 */
[----:B------:R-:W2:Y:S04]  /*9af40*/  LDL.LU R10, [R1+0x758] ;  /* 0x00075800010a7983 */ /* 0x000ea80000300800 */
[----:B------:R-:W2:Y:S01]  /*9af50*/  LDL.LU R11, [R1+0x75c] ;  /* 0x00075c00010b7983 */ /* 0x000ea20000300800 */
[----:B------:R-:W-:-:S02]  /*9af60*/  IMAD.MOV.U32 R22, RZ, RZ, R6 ;  /* 0x000000ffff167224 */ /* 0x000fc400078e0006 */
[----:B------:R-:W-:Y:S01]  /*9af70*/  IMAD.MOV.U32 R23, RZ, RZ, R7 ;  /* 0x000000ffff177224 */ /* 0x000fe200078e0007 */
        /* <DEDUP_REMOVED lines=29> */
[----:B------:R0:W-:Y:S04]  /*9b150*/  STL.64 [R1+0x750], R8 ;  /* 0x0007500801007387 */ /* 0x0001e80000100a00 */
[----:B------:R-:W-:Y:S04]  /*9b160*/  STL.64 [R1+0x758], R10 ;  /* 0x0007580a01007387 */ /* 0x000fe80000100a00 */
[----:B0-----:R-:W3:Y:S01]  /*9b170*/  LDL.LU.64 R8, [R1+0x4b50] ;  /* 0x004b500001087983 */ /* 0x001ee20000300a00 */
[----:B------:R-:W-:Y:S02]  /*9b180*/  IMAD.MOV.U32 R56, RZ, RZ, R19 ;  /* 0x000000ffff387224 */ /* 0x000fe400078e0013 */
[----:B------:R-:W-:Y:S01]  /*9b190*/  IMAD.MOV.U32 R57, RZ, RZ, R18 ;  /* 0x000000ffff397224 */ /* 0x000fe200078e0012 */
[----:B---3--:R-:W-:-:S15]  /*9b1a0*/  HMMA.16816.F32 R4, R44, R8, R4 ;  /* 0x000000082c04723c */ /* 0x008fde0000001804 */
[----:B------:R-:W-:-:S08]  /*9b1b0*/  NOP ;  /* 0x0000000000007918 */ /* 0x000fd00000000000 */
[----:B------:R0:W-:Y:S01]  /*9b1c0*/  STL.64 [R1+0x740], R4 ;  /* 0x0007400401007387 */ /* 0x0001e20000100a00 */
[----:B------:R-:W-:Y:S01]  /*9b1d0*/  IMAD.MOV.U32 R18, RZ, RZ, R6 ;  /* 0x000000ffff127224 */ /* 0x000fe200078e0006 */
[----:B------:R-:W-:Y:S02]  /*9b1e0*/  MOV R19, R7 ;  /* 0x0000000700137202 */ /* 0x000fe40000000f00 */
[----:B------:R-:W2:Y:S04]  /*9b1f0*/  LDL.LU.64 R6, [R1+0x4b48] ;  /* 0x004b480001067983 */ /* 0x000ea80000300a00 */
[----:B0-----:R-:W4:Y:S04]  /*9b200*/  LDL.LU.64 R4, [R1+0x4b40] ;  /* 0x004b400001047983 */ /* 0x001f280000300a00 */
[----:B------:R-:W-:Y:S04]  /*9b210*/  STL [R1+0x4850], R19 ;  /* 0x0048501301007387 */ /* 0x000fe80000100800 */
[----:B------:R-:W-:Y:S04]  /*9b220*/  STL [R1+0x484c], R18 ;  /* 0x00484c1201007387 */ /* 0x000fe80000100800 */
[----:B------:R-:W-:Y:S01]  /*9b230*/  STL.64 [R1+0x49a8], R16 ;  /* 0x0049a81001007387 */ /* 0x000fe20000100a00 */
[----:B------:R-:W-:-:S02]  /*9b240*/  IMAD.MOV.U32 R40, RZ, RZ, R15 ;  /* 0x000000ffff287224 */ /* 0x000fc400078e000f */
[----:B------:R-:W-:Y:S01]  /*9b250*/  IMAD.MOV.U32 R41, RZ, RZ, R14 ;  /* 0x000000ffff297224 */ /* 0x000fe200078e000e */
[----:B----4-:R-:W-:Y:S01]  /*9b260*/  HMMA.16816.F32 R44, R44, R4, R36 ;  /* 0x000000042c2c723c */ /* 0x010fe20000001824 */
[----:B------:R-:W3:Y:S04]  /*9b270*/  LDL.LU.64 R38, [R1+0x4b38] ;  /* 0x004b380001267983 */ /* 0x000ee80000300a00 */
[----:B------:R-:W3:-:S15]  /*9b280*/  LDL.LU.64 R36, [R1+0x4b30] ;  /* 0x004b300001247983 */ /* 0x000ede0000300a00 */
[----:B------:R-:W-:-:S03]  /*9b290*/  NOP ;  /* 0x0000000000007918 */ /* 0x000fc60000000000 */
[----:B------:R0:W-:Y:S04]  /*9b2a0*/  STL.64 [R1+0x380], R44 ;  /* 0x0003802c01007387 */ /* 0x0001e80000100a00 */
[----:B------:R1:W-:Y:S04]  /*9b2b0*/  STL.64 [R1+0x388], R46 ;  /* 0x0003882e01007387 */ /* 0x0003e80000100a00 */
[----:B0-----:R-:W4:Y:S04]  /*9b2c0*/  LDL.LU R44, [R1+0x360] ;  /* 0x00036000012c7983 */ /* 0x001f280000300800 */
[----:B------:R-:W4:Y:S04]  /*9b2d0*/  LDL.LU R45, [R1+0x364] ;  /* 0x00036400012d7983 */ /* 0x000f280000300800 */
[----:B-1----:R-:W4:Y:S04]  /*9b2e0*/  LDL.LU R46, [R1+0x368] ;  /* 0x00036800012e7983 */ /* 0x002f280000300800 */
[----:B------:R-:W4:Y:S01]  /*9b2f0*/  LDL.LU R47, [R1+0x36c] ;  /* 0x00036c00012f7983 */ /* 0x000f220000300800 */
[----:B--2---:R-:W-:-:S02]  /*9b300*/  IMAD.MOV.U32 R16, RZ, RZ, R7 ;  /* 0x000000ffff107224 */ /* 0x004fc400078e0007 */
[----:B------:R-:W-:Y:S01]  /*9b310*/  IMAD.MOV.U32 R17, RZ, RZ, R6 ;  /* 0x000000ffff117224 */ /* 0x000fe200078e0006 */
[----:B------:R-:W0:Y:S01]  /*9b320*/  S2R R15, SR_TID.X ;  /* 0x00000000000f7919 */ /* 0x000e220000002100 */
[----:B---3--:R-:W-:Y:S01]  /*9b330*/  HMMA.16816.F32 R40, R36, R40, R32 ;  /* 0x000000282428723c */ /* 0x008fe20000001820 */
[----:B------:R-:W2:-:S15]  /*9b340*/  LDL.LU.64 R34, [R1+0x4b28] ;  /* 0x004b280001227983 */ /* 0x000e9e0000300a00 */
[----:B------:R-:W-:-:S07]  /*9b350*/  NOP ;  /* 0x0000000000007918 */ /* 0x000fce0000000000 */
[----:B------:R1:W-:Y:S01]  /*9b360*/  STL.64 [R1+0x370], R40 ;  /* 0x0003702801007387 */ /* 0x0003e20000100a00 */
[----:B------:R-:W-:Y:S02]  /*9b370*/  IMAD.MOV.U32 R6, RZ, RZ, R42 ;  /* 0x000000ffff067224 */ /* 0x000fe400078e002a */
[----:B------:R-:W-:Y:S02]  /*9b380*/  IMAD.MOV.U32 R7, RZ, RZ, R43 ;  /* 0x000000ffff077224 */ /* 0x000fe400078e002b */
[----:B------:R-:W3:Y:S01]  /*9b390*/  LDL.LU.64 R42, [R1+0x4b20] ;  /* 0x004b2000012a7983 */ /* 0x000ee20000300a00 */
[C---:B0-----:R-:W-:Y:S01]  /*9b3a0*/  LOP3.LUT R14, R15.reuse, 0x7, RZ, 0xc0, !PT ;  /* 0x000000070f0e7812 */ /* 0x041fe200078ec0ff */
[----:B------:R-:W-:-:S04]  /*9b3b0*/  IMAD.SHL.U32 R10, R15, 0x2, RZ ;  /* 0x000000020f0a7824 */ /* 0x000fc800078e00ff */
[----:B------:R-:W-:Y:S02]  /*9b3c0*/  IMAD R14, R14, 0x90, RZ ;  /* 0x000000900e0e7824 */ /* 0x000fe400078e02ff */
[----:B------:R-:W-:Y:S01]  /*9b3d0*/  IMAD.SHL.U32 R15, R15, 0x40, RZ ;  /* 0x000000400f0f7824 */ /* 0x000fe200078e00ff */
[----:B-1----:R-:W2:Y:S02]  /*9b3e0*/  LDL.LU.64 R40, [R1+0x4b18] ;  /* 0x004b180001287983 */ /* 0x002ea40000300a00 */
[----:B------:R-:W-:Y:S02]  /*9b3f0*/  LOP3.LUT R14, R14, 0x10, R10, 0x78, !PT ;  /* 0x000000100e0e7812 */ /* 0x000fe400078e780a */
[----:B------:R-:W-:Y:S04]  /*9b400*/  STL.64 [R1+0x49b8], R6 ;  /* 0x0049b80601007387 */ /* 0x000fe80000100a00 */
[----:B------:R4:W-:Y:S01]  /*9b410*/  STL.64 [R1+0x49b0], R4 ;  /* 0x0049b00401007387 */ /* 0x0009e20000100a00 */
[----:B------:R-:W-:-:S04]  /*9b420*/  LOP3.LUT R14, R14, 0x400, R15, 0xf8, !PT ;  /* 0x000004000e0e7812 */ /* 0x000fc800078ef80f */
[----:B------:R-:W-:Y:S01]  /*9b430*/  LOP3.LUT R14, R14, 0x40, RZ, 0x3c, !PT ;  /* 0x000000400e0e7812 */ /* 0x000fe200078e3cff */
[----:B----4-:R-:W-:Y:S04]  /*9b440*/  HMMA.16816.F32 R4, R36, R16, R44 ;  /* 0x000000102404723c */ /* 0x010fe8000000182c */
[----:B------:R-:W0:Y:S01]  /*9b450*/  LDSM.16.MT88.4 R44, [R14+UR4+0x13000] ;  /* 0x013000040e2c783b */ /* 0x000e220008004200 */
[----:B------:R-:W-:Y:S02]  /*9b460*/  IMAD.MOV.U32 R48, RZ, RZ, R2 ;  /* 0x000000ffff307224 */ /* 0x000fe400078e0002 */
[----:B------:R-:W-:-:S15]  /*9b470*/  IMAD.MOV.U32 R49, RZ, RZ, R0 ;  /* 0x000000ffff317224 */ /* 0x000fde00078e0000 */
[----:B------:R-:W-:-:S01]  /*9b480*/  NOP ;  /* 0x0000000000007918 */ /* 0x000fc20000000000 */
[----:B------:R1:W-:Y:S01]  /*9b490*/  STL.64 [R1+0x360], R4 ;  /* 0x0003600401007387 */ /* 0x0003e20000100a00 */
[----:B------:R-:W-:Y:S02]  /*9b4a0*/  IMAD.MOV.U32 R10, RZ, RZ, R6 ;  /* 0x000000ffff0a7224 */ /* 0x000fe400078e0006 */
[----:B------:R-:W-:Y:S02]  /*9b4b0*/  IMAD.MOV.U32 R11, RZ, RZ, R7 ;  /* 0x000000ffff0b7224 */ /* 0x000fe400078e0007 */
[C---:B-1----:R-:W-:Y:S03]  /*9b4c0*/  HMMA.16816.F32 R4, R36.reuse, R24, R20 ;  /* 0x000000182404723c */ /* 0x042fe60000001814 */
[----:B------:R-:W-:Y:S04]  /*9b4d0*/  STL.64 [R1+0x49c8], R10 ;  /* 0x0049c80a01007387 */ /* 0x000fe80000100a00 */
[----:B------:R1:W-:Y:S04]  /*9b4e0*/  STL.64 [R1+0x49c0], R8 ;  /* 0x0049c00801007387 */ /* 0x0003e80000100a00 */
[----:B0-----:R-:W-:Y:S04]  /*9b4f0*/  STL.64 [R1+0x49d8], R46 ;  /* 0x0049d82e01007387 */ /* 0x001fe80000100a00 */
[----:B------:R-:W-:Y:S01]  /*9b500*/  STL.64 [R1+0x49d0], R44 ;  /* 0x0049d02c01007387 */ /* 0x000fe20000100a00 */
[----:B-1----:R-:W-:Y:S07]  /*9b510*/  HMMA.16816.F32 R8, R36, R48, R28 ;  /* 0x000000302408723c */ /* 0x002fee000000181c */
[----:B------:R0:W-:Y:S01]  /*9b520*/  STL.64 [R1+0x730], R4 ;  /* 0x0007300401007387 */ /* 0x0001e20000100a00 */
[----:B------:R-:W-:-:S02]  /*9b530*/  IMAD.MOV.U32 R14, RZ, RZ, R6 ;  /* 0x000000ffff0e7224 */ /* 0x000fc400078e0006 */
[----:B------:R-:W-:Y:S02]  /*9b540*/  IMAD.MOV.U32 R15, RZ, RZ, R7 ;  /* 0x000000ffff0f7224 */ /* 0x000fe400078e0007 */
[----:B0-----:R-:W-:Y:S03]  /*9b550*/  HMMA.16816.F32 R4, R36, R56, R52 ;  /* 0x000000382404723c */ /* 0x001fe60000001834 */
[----:B------:R-:W-:Y:S04]  /*9b560*/  STL [R1+0x4854], R15 ;  /* 0x0048540f01007387 */ /* 0x000fe80000100800 */
[----:B------:R-:W-:Y:S04]  /*9b570*/  STL [R1+0x4848], R14 ;  /* 0x0048480e01007387 */ /* 0x000fe80000100800 */
[----:B------:R0:W-:Y:S04]  /*9b580*/  STL.64 [R1+0x49e0], R12 ;  /* 0x0049e00c01007387 */ /* 0x0001e80000100a00 */
[----:B------:R-:W-:Y:S04]  /*9b590*/  STL.64 [R1+0x720], R8 ;  /* 0x0007200801007387 */ /* 0x000fe80000100a00 */
[----:B------:R-:W-:Y:S01]  /*9b5a0*/  STL.64 [R1+0x728], R10 ;  /* 0x0007280a01007387 */ /* 0x000fe20000100a00 */
[----:B------:R-:W-:-:S02]  /*9b5b0*/  IMAD.MOV.U32 R57, RZ, RZ, R61 ;  /* 0x000000ffff397224 */ /* 0x000fc400078e003d */
[----:B---3--:R-:W-:Y:S02]  /*9b5c0*/  IMAD.MOV.U32 R56, RZ, RZ, R42 ;  /* 0x000000ffff387224 */ /* 0x008fe400078e002a */
[----:B------:R-:W3:Y:S04]  /*9b5d0*/  LDL.LU R42, [R1+0x4b10] ;  /* 0x004b1000012a7983 */ /* 0x000ee80000300800 */
[----:B------:R-:W-:Y:S04]  /*9b5e0*/  STL.64 [R1+0x710], R4 ;  /* 0x0007100401007387 */ /* 0x000fe80000100a00 */
[----:B------:R-:W-:Y:S04]  /*9b5f0*/  STL.64 [R1+0x718], R6 ;  /* 0x0007180601007387 */ /* 0x000fe80000100a00 */
[----:B------:R-:W4:Y:S04]  /*9b600*/  LDL.LU R61, [R1+0x4b0c] ;  /* 0x004b0c00013d7983 */ /* 0x000f280000300800 */
[----:B------:R3:W-:Y:S04]  /*9b610*/  STL.64 [R1+0x49e8], R56 ;  /* 0x0049e83801007387 */ /* 0x0007e80000100a00 */
[----:B------:R-:W3:Y:S04]  /*9b620*/  LDL.LU R52, [R1+0x610] ;  /* 0x0006100001347983 */ /* 0x000ee80000300800 */
[----:B------:R-:W3:Y:S04]  /*9b630*/  LDL.LU R53, [R1+0x614] ;  /* 0x0006140001357983 */ /* 0x000ee80000300800 */
[----:B------:R-:W4:Y:S04]  /*9b640*/  LDL.LU R54, [R1+0x618] ;  /* 0x0006180001367983 */ /* 0x000f280000300800 */
[----:B------:R-:W4:Y:S01]  /*9b650*/  LDL.LU R55, [R1+0x61c] ;  /* 0x00061c0001377983 */ /* 0x000f220000300800 */
[----:B------:R-:W-:-:S02]  /*9b660*/  IMAD.MOV.U32 R2, RZ, RZ, R24 ;  /* 0x000000ffff027224 */ /* 0x000fc400078e0018 */
[----:B------:R-:W-:Y:S02]  /*9b670*/  IMAD.MOV.U32 R0, RZ, RZ, R25 ;  /* 0x000000ffff007224 */ /* 0x000fe400078e0019 */
[----:B--2---:R-:W-:Y:S02]  /*9b680*/  IMAD.MOV.U32 R24, RZ, RZ, R40 ;  /* 0x000000ffff187224 */ /* 0x004fe400078e0028 */
[----:B------:R-:W-:Y:S01]  /*9b690*/  IMAD.MOV.U32 R25, RZ, RZ, R43 ;  /* 0x000000ffff197224 */ /* 0x000fe200078e002b */
[----:B----4-:R-:W-:Y:S04]  /*9b6a0*/  STL.64 [R1+0x49f8], R54 ;  /* 0x0049f83601007387 */ /* 0x010fe80000100a00 */
[----:B---3--:R-:W-:Y:S04]  /*9b6b0*/  STL.64 [R1+0x49f0], R52 ;  /* 0x0049f03401007387 */ /* 0x008fe80000100a00 */
[----:B------:R-:W2:Y:S04]  /*9b6c0*/  LDL.LU R40, [R1+0x4b08] ;  /* 0x004b080001287983 */ /* 0x000ea80000300800 */
[----:B------:R-:W3:Y:S04]  /*9b6d0*/  LDL.LU R43, [R1+0x4b04] ;  /* 0x004b0400012b7983 */ /* 0x000ee80000300800 */
[----:B------:R-:W-:Y:S04]  /*9b6e0*/  STL.64 [R1+0x4a00], R24 ;  /* 0x004a001801007387 */ /* 0x000fe80000100a00 */
[----:B------:R-:W4:Y:S04]  /*9b6f0*/  LDL.LU R20, [R1+0x620] ;  /* 0x0006200001147983 */ /* 0x000f280000300800 */
[----:B------:R-:W4:Y:S04]  /*9b700*/  LDL.LU R21, [R1+0x624] ;  /* 0x0006240001157983 */ /* 0x000f280000300800 */
[----:B------:R-:W2:Y:S04]  /*9b710*/  LDL.LU R22, [R1+0x628] ;  /* 0x0006280001167983 */ /* 0x000ea80000300800 */
[----:B------:R-:W2:Y:S01]  /*9b720*/  LDL.LU R23, [R1+0x62c] ;  /* 0x00062c0001177983 */ /* 0x000ea20000300800 */
[----:B------:R-:W-:Y:S01]  /*9b730*/  IMAD.MOV.U32 R16, RZ, RZ, R34 ;  /* 0x000000ffff107224 */ /* 0x000fe200078e0022 */
[----:B------:R-:W-:Y:S01]  /*9b740*/  MOV R17, R41 ;  /* 0x0000002900117202 */ /* 0x000fe20000000f00 */
        /* <DEDUP_REMOVED lines=9> */
[----:B------:R4:W-:Y:S04]  /*9b7e0*/  STL.64 [R1+0x4a20], R28 ;  /* 0x004a201c01007387 */ /* 0x0009e80000100a00 */
[----:B0-----:R-:W4:Y:S04]  /*9b7f0*/  LDL.LU R12, [R1+0x650] ;  /* 0x00065000010c7983 */ /* 0x001f280000300800 */
[----:B------:R-:W4:Y:S04]  /*9b800*/  LDL.LU R13, [R1+0x654] ;  /* 0x00065400010d7983 */ /* 0x000f280000300800 */
[----:B------:R-:W4:Y:S04]  /*9b810*/  LDL.LU R14, [R1+0x658] ;  /* 0x00065800010e7983 */ /* 0x000f280000300800 */
[----:B------:R-:W4:Y:S01]  /*9b820*/  LDL.LU R15, [R1+0x65c] ;  /* 0x00065c00010f7983 */ /* 0x000f220000300800 */
[----:B------:R-:W-:-:S02]  /*9b830*/  IMAD.MOV.U32 R56, RZ, RZ, R42 ;  /* 0x000000ffff387224 */ /* 0x000fc400078e002a */
[----:B------:R-:W-:Y:S02]  /*9b840*/  IMAD.MOV.U32 R57, RZ, RZ, R3 ;  /* 0x000000ffff397224 */ /* 0x000fe400078e0003 */
[----:B------:R-:W-:Y:S02]  /*9b850*/  IMAD.MOV.U32 R32, RZ, RZ, R40 ;  /* 0x000000ffff207224 */ /* 0x000fe400078e0028 */
        /* <DEDUP_REMOVED lines=10> */
[----:B------:R4:W-:Y:S04]  /*9b900*/  STL.64 [R1+0x4a40], R32 ;  /* 0x004a402001007387 */ /* 0x0009e80000100a00 */
[----:B------:R-:W3:Y:S04]  /*9b910*/  LDL.LU R34, [R1+0x4ae0] ;  /* 0x004ae00001227983 */ /* 0x000ee80000300800 */
[----:B------:R-:W3:Y:S04]  /*9b920*/  LDL.LU R43, [R1+0x4adc] ;  /* 0x004adc00012b7983 */ /* 0x000ee80000300800 */
[----:B------:R-:W-:Y:S04]  /*9b930*/  STL.64 [R1+0x4a48], R20 ;  /* 0x004a481401007387 */ /* 0x000fe80000100a00 */
[----:B-1----:R-:W4:Y:S04]  /*9b940*/  LDL.LU R16, [R1+0x680] ;  /* 0x0006800001107983 */ /* 0x002f280000300800 */
[----:B------:R-:W4:Y:S04]  /*9b950*/  LDL.LU R17, [R1+0x684] ;  /* 0x0006840001117983 */ /* 0x000f280000300800 */
[----:B------:R-:W3:Y:S04]  /*9b960*/  LDL.LU R18, [R1+0x688] ;  /* 0x0006880001127983 */ /* 0x000ee80000300800 */
[----:B------:R-:W3:Y:S01]  /*9b970*/  LDL.LU R19, [R1+0x68c] ;  /* 0x00068c0001137983 */ /* 0x000ee20000300800 */
[----:B------:R-:W-:-:S02]  /*9b980*/  IMAD.MOV.U32 R28, RZ, RZ, R60 ;  /* 0x000000ffff1c7224 */ /* 0x000fc400078e003c */
[----:B------:R-:W-:Y:S02]  /*9b990*/  IMAD.MOV.U32 R29, RZ, RZ, R41 ;  /* 0x000000ffff1d7224 */ /* 0x000fe400078e0029 */
[----:B------:R-:W-:Y:S02]  /*9b9a0*/  IMAD.MOV.U32 R49, RZ, RZ, R35 ;  /* 0x000000ffff317224 */ /* 0x000fe400078e0023 */
[----:B--2---:R-:W-:Y:S01]  /*9b9b0*/  IMAD.MOV.U32 R48, RZ, RZ, R42 ;  /* 0x000000ffff307224 */ /* 0x004fe200078e002a */
[----:B---3--:R-:W-:Y:S04]  /*9b9c0*/  STL.64 [R1+0x4a58], R18 ;  /* 0x004a581201007387 */ /* 0x008fe80000100a00 */
[----:B----4-:R1:W-:Y:S04]  /*9b9d0*/  STL.64 [R1+0x4a50], R16 ;  /* 0x004a501001007387 */ /* 0x0103e80000100a00 */
[----:B------:R-:W2:Y:S04]  /*9b9e0*/  LDL.LU R60, [R1+0x4ad8] ;  /* 0x004ad800013c7983 */ /* 0x000ea80000300800 */
[----:B------:R-:W3:Y:S04]  /*9b9f0*/  LDL.LU R41, [R1+0x4ad4] ;  /* 0x004ad40001297983 */ /* 0x000ee80000300800 */
[----:B------:R4:W-:Y:S04]  /*9ba00*/  STL.64 [R1+0x4a60], R28 ;  /* 0x004a601c01007387 */ /* 0x0009e80000100a00 */
[----:B------:R-:W3:Y:S04]  /*9ba10*/  LDL.LU R42, [R1+0x4ad0] ;  /* 0x004ad000012a7983 */ /* 0x000ee80000300800 */
[----:B------:R-:W3:Y:S04]  /*9ba20*/  LDL.LU R35, [R1+0x4acc] ;  /* 0x004acc0001237983 */ /* 0x000ee80000300800 */
[----:B------:R2:W-:Y:S04]  /*9ba30*/  STL.64 [R1+0x4a68], R48 ;  /* 0x004a683001007387 */ /* 0x0005e80000100a00 */
[----:B0-----:R-:W4:Y:S04]  /*9ba40*/  LDL.LU R56, [R1+0x6a0] ;  /* 0x0006a00001387983 */ /* 0x001f280000300800 */
[----:B------:R-:W4:Y:S04]  /*9ba50*/  LDL.LU R57, [R1+0x6a4] ;  /* 0x0006a40001397983 */ /* 0x000f280000300800 */
[----:B------:R-:W2:Y:S04]  /*9ba60*/  LDL.LU R58, [R1+0x6a8] ;  /* 0x0006a800013a7983 */ /* 0x000ea80000300800 */
[----:B------:R-:W2:Y:S01]  /*9ba70*/  LDL.LU R59, [R1+0x6ac] ;  /* 0x0006ac00013b7983 */ /* 0x000ea20000300800 */
[----:B------:R-:W-:-:S02]  /*9ba80*/  IMAD.MOV.U32 R32, RZ, RZ, R40 ;  /* 0x000000ffff207224 */ /* 0x000fc400078e0028 */
[----:B------:R-:W-:Y:S02]  /*9ba90*/  IMAD.MOV.U32 R33, RZ, RZ, R3 ;  /* 0x000000ffff217224 */ /* 0x000fe400078e0003 */
[----:B-1----:R-:W-:Y:S02]  /*9baa0*/  IMAD.MOV.U32 R16, RZ, RZ, R34 ;  /* 0x000000ffff107224 */ /* 0x002fe400078e0022 */
[----:B------:R-:W-:Y:S01]  /*9bab0*/  IMAD.MOV.U32 R17, RZ, RZ, R61 ;  /* 0x000000ffff117224 */ /* 0x000fe200078e003d */
[----:B--2---:R-:W-:Y:S04]  /*9bac0*/  STL.64 [R1+0x4a78], R58 ;  /* 0x004a783a01007387 */ /* 0x004fe80000100a00 */
[----:B----4-:R0:W-:Y:S04]  /*9bad0*/  STL.64 [R1+0x4a70], R56 ;  /* 0x004a703801007387 */ /* 0x0101e80000100a00 */
[----:B------:R-:W2:Y:S04]  /*9bae0*/  LDL.LU R40, [R1+0x4ac8] ;  /* 0x004ac80001287983 */ /* 0x000ea80000300800 */
[----:B------:R-:W4:Y:S04]  /*9baf0*/  LDL.LU R3, [R1+0x4ac4] ;  /* 0x004ac40001037983 */ /* 0x000f280000300800 */
[----:B------:R3:W-:Y:S04]  /*9bb00*/  STL.64 [R1+0x4a80], R32 ;  /* 0x004a802001007387 */ /* 0x0007e80000100a00 */
[----:B------:R-:W2:Y:S04]  /*9bb10*/  LDL.LU R34, [R1+0x4ac0] ;  /* 0x004ac00001227983 */ /* 0x000ea80000300800 */
[----:B------:R-:W-:Y:S04]  /*9bb20*/  STL.64 [R1+0x4a88], R16 ;  /* 0x004a881001007387 */ /* 0x000fe80000100a00 */
[----:B------:R-:W3:Y:S04]  /*9bb30*/  LDL.LU R28, [R1+0x6c0] ;  /* 0x0006c000011c7983 */ /* 0x000ee80000300800 */
[----:B------:R-:W3:Y:S04]  /*9bb40*/  LDL.LU R29, [R1+0x6c4] ;  /* 0x0006c400011d7983 */ /* 0x000ee80000300800 */
[----:B------:R-:W4:Y:S04]  /*9bb50*/  LDL.LU R30, [R1+0x6c8] ;  /* 0x0006c800011e7983 */ /* 0x000f280000300800 */
[----:B------:R-:W4:Y:S01]  /*9bb60*/  LDL.LU R31, [R1+0x6cc] ;  /* 0x0006cc00011f7983 */ /* 0x000f220000300800 */
[----:B------:R-:W-:Y:S01]  /*9bb70*/  IMAD.MOV.U32 R48, RZ, RZ, R60 ;  /* 0x000000ffff307224 */ /* 0x000fe200078e003c */
[----:B------:R-:W-:-:S02]  /*9bb80*/  MOV R49, R43 ;  /* 0x0000002b00317202 */ /* 0x000fc40000000f00 */
[----:B----4-:R-:W-:Y:S04]  /*9bb90*/  STL.64 [R1+0x4a98], R30 ;  /* 0x004a981e01007387 */ /* 0x010fe80000100a00 */
[----:B---3--:R1:W-:Y:S04]  /*9bba0*/  STL.64 [R1+0x4a90], R28 ;  /* 0x004a901c01007387 */ /* 0x0083e80000100a00 */
[----:B------:R-:W-:Y:S04]  /*9bbb0*/  STL.64 [R1+0x4aa0], R48 ;  /* 0x004aa03001007387 */ /* 0x000fe80000100a00 */
[----:B0-----:R-:W3:Y:S04]  /*9bbc0*/  LDL.LU R56, [R1+0x6d0] ;  /* 0x0006d00001387983 */ /* 0x001ee80000300800 */
[----:B------:R-:W3:Y:S04]  /*9bbd0*/  LDL.LU R57, [R1+0x6d4] ;  /* 0x0006d40001397983 */ /* 0x000ee80000300800 */
[----:B------:R-:W4:Y:S04]  /*9bbe0*/  LDL.LU R58, [R1+0x6d8] ;  /* 0x0006d800013a7983 */ /* 0x000f280000300800 */
[----:B------:R-:W4:Y:S01]  /*9bbf0*/  LDL.LU R59, [R1+0x6dc] ;  /* 0x0006dc00013b7983 */ /* 0x000f220000300800 */
[----:B------:R-:W-:-:S02]  /*9bc00*/  IMAD.MOV.U32 R32, RZ, RZ, R42 ;  /* 0x000000ffff207224 */ /* 0x000fc400078e002a */
[----:B------:R-:W-:Y:S02]  /*9bc10*/  IMAD.MOV.U32 R33, RZ, RZ, R41 ;  /* 0x000000ffff217224 */ /* 0x000fe400078e0029 */
[----:B-1----:R-:W-:Y:S01]  /*9bc20*/  IMAD.MOV.U32 R29, RZ, RZ, R35 ;  /* 0x000000ffff1d7224 */ /* 0x002fe200078e0023 */
[----:B----4-:R-:W-:Y:S04]  /*9bc30*/  STL.64 [R1+0x4ab0], R58 ;  /* 0x004ab03a01007387 */ /* 0x010fe80000100a00 */
[----:B---3--:R2:W-:Y:S04]  /*9bc40*/  STL.64 [R1+0x4aa8], R56 ;  /* 0x004aa83801007387 */ /* 0x0085e80000100a00 */
[----:B------:R0:W-:Y:S04]  /*9bc50*/  STL.64 [R1+0x4ab8], R32 ;  /* 0x004ab82001007387 */ /* 0x0001e80000100a00 */
[----:B------:R-:W3:Y:S04]  /*9bc60*/  LDL.LU R16, [R1+0x6e0] ;  /* 0x0006e00001107983 */ /* 0x000ee80000300800 */
[----:B------:R-:W3:Y:S04]  /*9bc70*/  LDL.LU R17, [R1+0x6e4] ;  /* 0x0006e40001117983 */ /* 0x000ee80000300800 */
[----:B------:R-:W3:Y:S04]  /*9bc80*/  LDL.LU R18, [R1+0x6e8] ;  /* 0x0006e80001127983 */ /* 0x000ee80000300800 */
[----:B------:R-:W3:Y:S01]  /*9bc90*/  LDL.LU R19, [R1+0x6ec] ;  /* 0x0006ec0001137983 */ /* 0x000ee20000300800 */
[----:B--2---:R-:W-:-:S03]  /*9bca0*/  IMAD.MOV.U32 R56, RZ, RZ, R34 ;  /* 0x000000ffff387224 */ /* 0x004fc600078e0022 */
[----:B0-----:R-:W2:Y:S04]  /*9bcb0*/  LDL.LU R32, [R1+0x700] ;  /* 0x0007000001207983 */ /* 0x001ea80000300800 */
[----:B------:R-:W2:Y:S04]  /*9bcc0*/  LDL.LU R33, [R1+0x704] ;  /* 0x0007040001217983 */ /* 0x000ea80000300800 */
[----:B------:R-:W2:Y:S04]  /*9bcd0*/  LDL.LU R34, [R1+0x708] ;  /* 0x0007080001227983 */ /* 0x000ea80000300800 */
[----:B------:R-:W2:Y:S04]  /*9bce0*/  LDL.LU R35, [R1+0x70c] ;  /* 0x00070c0001237983 */ /* 0x000ea80000300800 */
[----:B------:R-:W4:Y:S04]  /*9bcf0*/  LDL.LU R48, [R1+0x6f0] ;  /* 0x0006f00001307983 */ /* 0x000f280000300800 */
[----:B------:R-:W4:Y:S04]  /*9bd00*/  LDL.LU R49, [R1+0x6f4] ;  /* 0x0006f40001317983 */ /* 0x000f280000300800 */
[----:B------:R-:W4:Y:S04]  /*9bd10*/  LDL.LU R50, [R1+0x6f8] ;  /* 0x0006f80001327983 */ /* 0x000f280000300800 */
        /* <DEDUP_REMOVED lines=21> */
[----:B------:R-:W3:Y:S01]  /*9be70*/  LDL.LU.64 R8, [R1+0x30] ;  /* 0x0000300001087983 */ /* 0x000ee20000300a00 */
[----:B------:R-:W-:-:S03]  /*9be80*/  IMAD.MOV.U32 R57, RZ, RZ, R3 ;  /* 0x000000ffff397224 */ /* 0x000fc600078e0003 */
[----:B------:R-:W3:Y:S04]  /*9be90*/  LDL.LU R4, [R1+0x630] ;  /* 0x0006300001047983 */ /* 0x000ee80000300800 */
[----:B------:R-:W3:Y:S04]  /*9bea0*/  LDL.LU R5, [R1+0x634] ;  /* 0x0006340001057983 */ /* 0x000ee80000300800 */
[----:B------:R-:W3:Y:S01]  /*9beb0*/  LDL.LU R6, [R1+0x638] ;  /* 0x0006380001067983 */ /* 0x000ee20000300800 */
[----:B------:R-:W-:-:S03]  /*9bec0*/  IMAD.MOV.U32 R28, RZ, RZ, R40 ;  /* 0x000000ffff1c7224 */ /* 0x000fc600078e0028 */
[----:B------:R-:W3:Y:S04]  /*9bed0*/  LDL.LU R7, [R1+0x63c] ;  /* 0x00063c0001077983 */ /* 0x000ee80000300800 */
[----:B------:R-:W3:Y:S04]  /*9bee0*/  LDL.LU R40, [R1+0x600] ;  /* 0x0006000001287983 */ /* 0x000ee80000300800 */
[----:B------:R-:W3:Y:S04]  /*9bef0*/  LDL.LU R41, [R1+0x604] ;  /* 0x0006040001297983 */ /* 0x000ee80000300800 */
[----:B------:R-:W3:Y:S04]  /*9bf00*/  LDL.LU R42, [R1+0x608] ;  /* 0x00060800012a7983 */ /* 0x000ee80000300800 */
[----:B------:R-:W3:Y:S01]  /*9bf10*/  LDL.LU R43, [R1+0x60c] ;  /* 0x00060c00012b7983 */ /* 0x000ee20000300800 */
[C---:B--2---:R-:W-:Y:S03]  /*9bf20*/  HMMA.16816.F32 R56, R36.reuse, R56, R32 ;  /* 0x000000382438723c */ /* 0x044fe60000001820 */
[----:B------:R-:W3:Y:S03]  /*9bf30*/  LDL.LU.64 R32, [R1+0x4ab8] ;  /* 0x004ab80001207983 */ /* 0x000ee60000300a00 */
[----:B----4-:R-:W-:-:S15]  /*9bf40*/  HMMA.16816.F32 R28, R36, R28, R48 ;  /* 0x0000001c241c723c */ /* 0x010fde0000001830 */
        /* <DEDUP_REMOVED lines=9> */
[----:B------:R-:W4:Y:S01]  /*9bfe0*/  LDL.LU.64 R28, [R1+0x4a90] ;  /* 0x004a9000011c7983 */ /* 0x000f220000300a00 */
[----:B---3--:R-:W-:Y:S03]  /*9bff0*/  HMMA.16816.F32 R32, R36, R32, R16 ;  /* 0x000000202420723c */ /* 0x008fe60000001810 */
[----:B------:R-:W4:-:S15]  /*9c000*/  LDL.LU.64 R16, [R1+0x4a88] ;  /* 0x004a880001107983 */ /* 0x000f1e0000300a00 */
[----:B------:R-:W-:-:S05]  /*9c010*/  NOP ;  /* 0x0000000000007918 */ /* 0x000fca0000000000 */
[----:B------:R0:W-:Y:S04]  /*9c020*/  STL.64 [R1+0x6e0], R32 ;  /* 0x0006e02001007387 */ /* 0x0001e80000100a00 */
[----:B------:R-:W-:Y:S04]  /*9c030*/  STL.64 [R1+0x6e8], R34 ;  /* 0x0006e82201007387 */ /* 0x000fe80000100a00 */
[----:B0-----:R-:W3:Y:S01]  /*9c040*/  LDL.LU.64 R32, [R1+0x4a80] ;  /* 0x004a800001207983 */ /* 0x001ee20000300a00 */
[----:B--2---:R-:W-:Y:S03]  /*9c050*/  HMMA.16816.F32 R48, R36, R48, R56 ;  /* 0x000000302430723c */ /* 0x004fe60000001838 */
[----:B------:R-:W2:Y:S04]  /*9c060*/  LDL.LU.64 R58, [R1+0x4a78] ;  /* 0x004a7800013a7983 */ /* 0x000ea80000300a00 */
[----:B------:R-:W2:-:S15]  /*9c070*/  LDL.LU.64 R56, [R1+0x4a70] ;  /* 0x004a700001387983 */ /* 0x000e9e0000300a00 */
[----:B------:R-:W-:-:S01]  /*9c080*/  NOP ;  /* 0x0000000000007918 */ /* 0x000fc20000000000 */
[----:B------:R0:W-:Y:S04]  /*9c090*/  STL.64 [R1+0x6d0], R48 ;  /* 0x0006d03001007387 */ /* 0x0001e80000100a00 */
[----:B------:R-:W-:Y:S04]  /*9c0a0*/  STL.64 [R1+0x6d8], R50 ;  /* 0x0006d83201007387 */ /* 0x000fe80000100a00 */
[----:B0-----:R-:W2:Y:S01]  /*9c0b0*/  LDL.LU.64 R48, [R1+0x4a68] ;  /* 0x004a680001307983 */ /* 0x001ea20000300a00 */
        /* <DEDUP_REMOVED lines=9> */
[----:B------:R0:W-:Y:S04]  /*9c150*/  STL.64 [R1+0x6b0], R32 ;  /* 0x0006b02001007387 */ /* 0x0001e80000100a00 */
[----:B------:R-:W-:Y:S04]  /*9c160*/  STL.64 [R1+0x6b8], R34 ;  /* 0x0006b82201007387 */ /* 0x000fe80000100a00 */
[----:B0-----:R-:W3:Y:S01]  /*9c170*/  LDL.LU.64 R32, [R1+0x4a40] ;  /* 0x004a400001207983 */ /* 0x001ee20000300a00 */
[----:B--2---:R-:W-:Y:S03]  /*9c180*/  HMMA.16816.F32 R48, R36, R48, R56 ;  /* 0x000000302430723c */ /* 0x004fe60000001838 */
[----:B------:R-:W2:-:S15]  /*9c190*/  LDL.LU.64 R56, [R1+0x4a38] ;  /* 0x004a380001387983 */ /* 0x000e9e0000300a00 */
[----:B------:R-:W-:-:S05]  /*9c1a0*/  NOP ;  /* 0x0000000000007918 */ /* 0x000fca0000000000 */
[----:B------:R0:W-:Y:S04]  /*9c1b0*/  STL.64 [R1+0x6a0], R48 ;  /* 0x0006a03001007387 */ /* 0x0001e80000100a00 */
[----:B------:R1:W-:Y:S04]  /*9c1c0*/  STL.64 [R1+0x6a8], R50 ;  /* 0x0006a83201007387 */ /* 0x0003e80000100a00 */
[----:B0-----:R-:W2:Y:S04]  /*9c1d0*/  LDL.LU R48, [R1+0x5f0] ;  /* 0x0005f00001307983 */ /* 0x001ea80000300800 */
[----:B------:R-:W2:Y:S04]  /*9c1e0*/  LDL.LU R49, [R1+0x5f4] ;  /* 0x0005f40001317983 */ /* 0x000ea80000300800 */
[----:B-1----:R-:W2:Y:S04]  /*9c1f0*/  LDL.LU R50, [R1+0x5f8] ;  /* 0x0005f80001327983 */ /* 0x002ea80000300800 */
[----:B------:R-:W2:Y:S01]  /*9c200*/  LDL.LU R51, [R1+0x5fc] ;  /* 0x0005fc0001337983 */ /* 0x000ea20000300800 */
[----:B----4-:R-:W-:Y:S03]  /*9c210*/  HMMA.16816.F32 R28, R36, R28, R12 ;  /* 0x0000001c241c723c */ /* 0x010fe6000000180c */
[----:B------:R-:W4:Y:S04]  /*9c220*/  LDL.LU.64 R14, [R1+0x4a30] ;  /* 0x004a3000010e7983 */ /* 0x000f280000300a00 */
[----:B------:R-:W4:-:S15]  /*9c230*/  LDL.LU.64 R12, [R1+0x4a28] ;  /* 0x004a2800010c7983 */ /* 0x000f1e0000300a00 */
[----:B------:R-:W-:-:S01]  /*9c240*/  NOP ;  /* 0x0000000000007918 */ /* 0x000fc20000000000 */
[----:B------:R0:W-:Y:S04]  /*9c250*/  STL.64 [R1+0x690], R28 ;  /* 0x0006901c01007387 */ /* 0x0001e80000100a00 */
[----:B------:R-:W-:Y:S04]  /*9c260*/  STL.64 [R1+0x698], R30 ;  /* 0x0006981e01007387 */ /* 0x000fe80000100a00 */
[----:B0-----:R-:W4:Y:S01]  /*9c270*/  LDL.LU.64 R28, [R1+0x4a20] ;  /* 0x004a2000011c7983 */ /* 0x001f220000300a00 */
[C---:B---3--:R-:W-:Y:S03]  /*9c280*/  HMMA.16816.F32 R20, R36.reuse, R20, R16 ;  /* 0x000000142414723c */ /* 0x048fe60000001810 */
[----:B------:R-:W3:Y:S03]  /*9c290*/  LDL.LU.64 R16, [R1+0x4a18] ;  /* 0x004a180001107983 */ /* 0x000ee60000300a00 */
[C---:B------:R-:W-:Y:S06]  /*9c2a0*/  HMMA.16816.F32 R32, R36.reuse, R32, R24 ;  /* 0x000000202420723c */ /* 0x040fec0000001818 */
[C---:B--2---:R-:W-:Y:S11]  /*9c2b0*/  HMMA.16816.F32 R56, R36.reuse, R56, R52 ;  /* 0x000000382438723c */ /* 0x044ff60000001834 */
        /* <DEDUP_REMOVED lines=11> */
[----:B------:R-:W2:Y:S04]  /*9c370*/  LDL.LU.64 R54, [R1+0x49f8] ;  /* 0x0049f80001367983 */ /* 0x000ea80000300a00 */
[----:B------:R-:W2:Y:S04]  /*9c380*/  LDL.LU.64 R52, [R1+0x49f0] ;  /* 0x0049f00001347983 */ /* 0x000ea80000300a00 */
[----:B------:R0:W-:Y:S04]  /*9c390*/  STL.64 [R1+0x660], R56 ;  /* 0x0006603801007387 */ /* 0x0001e80000100a00 */
[----:B------:R-:W-:Y:S04]  /*9c3a0*/  STL.64 [R1+0x668], R58 ;  /* 0x0006683a01007387 */ /* 0x000fe80000100a00 */
[----:B0-----:R-:W2:Y:S01]  /*9c3b0*/  LDL.LU.64 R56, [R1+0x49e8] ;  /* 0x0049e80001387983 */ /* 0x001ea20000300a00 */
[C---:B------:R-:W-:Y:S06]  /*9c3c0*/  HMMA.16816.F32 R44, R36.reuse, R8, R44 ;  /* 0x00000008242c723c */ /* 0x040fec000000182c */
[----:B------:R-:W-:Y:S01]  /*9c3d0*/  IMAD.MOV.U32 R3, RZ, RZ, R9 ;  /* 0x000000ffff037224 */ /* 0x000fe200078e0009 */
[C---:B----4-:R-:W-:Y:S01]  /*9c3e0*/  HMMA.16816.F32 R28, R36.reuse, R28, R12 ;  /* 0x0000001c241c723c */ /* 0x050fe2000000180c */
[----:B------:R-:W4:Y:S05]  /*9c3f0*/  LDL.LU.64 R12, [R1+0x49e0] ;  /* 0x0049e000010c7983 */ /* 0x000f2a0000300a00 */
[----:B---3--:R-:W-:-:S15]  /*9c400*/  HMMA.16816.F32 R16, R36, R16, R4 ;  /* 0x000000102410723c */ /* 0x008fde0000001804 */
[----:B------:R-:W-:-:S02]  /*9c410*/  NOP ;  /* 0x0000000000007918 */ /* 0x000fc40000000000 */
[----:B------:R0:W-:Y:S04]  /*9c420*/  STL.64 [R1+0x650], R28 ;  /* 0x0006501c01007387 */ /* 0x0001e80000100a00 */
[----:B------:R1:W-:Y:S01]  /*9c430*/  STL.64 [R1+0x658], R30 ;  /* 0x0006581e01007387 */ /* 0x0003e20000100a00 */
[----:B------:R-:W-:-:S03]  /*9c440*/  IMAD.MOV.U32 R14, RZ, RZ, R8 ;  /* 0x000000ffff0e7224 */ /* 0x000fc600078e0008 */
[----:B0-----:R-:W3:Y:S04]  /*9c450*/  LDL.LU R28, [R1+0x5d0] ;  /* 0x0005d000011c7983 */ /* 0x001ee80000300800 */
[----:B------:R-:W3:Y:S04]  /*9c460*/  LDL.LU R29, [R1+0x5d4] ;  /* 0x0005d400011d7983 */ /* 0x000ee80000300800 */
[----:B-1----:R-:W3:Y:S04]  /*9c470*/  LDL.LU R30, [R1+0x5d8] ;  /* 0x0005d800011e7983 */ /* 0x002ee80000300800 */
[----:B------:R-:W3:Y:S04]  /*9c480*/  LDL.LU R31, [R1+0x5dc] ;  /* 0x0005dc00011f7983 */ /* 0x000ee80000300800 */
[----:B------:R-:W-:Y:S04]  /*9c490*/  STL.64 [R1+0x640], R44 ;  /* 0x0006402c01007387 */ /* 0x000fe80000100a00 */
[----:B------:R0:W-:Y:S01]  /*9c4a0*/  STL.64 [R1+0x648], R46 ;  /* 0x0006482e01007387 */ /* 0x0001e20000100a00 */
[C---:B--2---:R-:W-:Y:S03]  /*9c4b0*/  HMMA.16816.F32 R24, R36.reuse, R24, R20 ;  /* 0x000000182418723c */ /* 0x044fe60000001814 */
[----:B0-----:R-:W2:Y:S04]  /*9c4c0*/  LDL.LU.64 R46, [R1+0x49d8] ;  /* 0x0049d800012e7983 */ /* 0x001ea80000300a00 */
[----:B------:R-:W2:Y:S04]  /*9c4d0*/  LDL.LU.64 R44, [R1+0x49d0] ;  /* 0x0049d000012c7983 */ /* 0x000ea80000300a00 */
[----:B------:R-:W2:Y:S04]  /*9c4e0*/  LDL.LU.64 R10, [R1+0x49c8] ;  /* 0x0049c800010a7983 */ /* 0x000ea80000300a00 */
[----:B------:R-:W2:Y:S04]  /*9c4f0*/  LDL.LU.64 R8, [R1+0x49c0] ;  /* 0x0049c00001087983 */ /* 0x000ea80000300a00 */
[----:B------:R-:W2:Y:S04]  /*9c500*/  LDL.LU.64 R6, [R1+0x49b8] ;  /* 0x0049b80001067983 */ /* 0x000ea80000300a00 */
[----:B------:R-:W2:Y:S04]  /*9c510*/  LDL.LU.64 R4, [R1+0x49b0] ;  /* 0x0049b00001047983 */ /* 0x000ea80000300a00 */
[----:B------:R0:W-:Y:S04]  /*9c520*/  STL.64 [R1+0x630], R16 ;  /* 0x0006301001007387 */ /* 0x0001e80000100a00 */
[----:B------:R-:W-:Y:S04]  /*9c530*/  STL.64 [R1+0x638], R18 ;  /* 0x0006381201007387 */ /* 0x000fe80000100a00 */
[----:B0-----:R-:W4:Y:S04]  /*9c540*/  LDL.LU.64 R16, [R1+0x49a8] ;  /* 0x0049a80001107983 */ /* 0x001f280000300a00 */
[----:B------:R-:W2:Y:S04]  /*9c550*/  LDL.LU.64 R22, [R1+0x49a0] ;  /* 0x0049a00001167983 */ /* 0x000ea80000300a00 */
[----:B------:R-:W4:Y:S01]  /*9c560*/  LDL.LU.64 R20, [R1+0x4998] ;  /* 0x0049980001147983 */ /* 0x000f220000300a00 */
[C---:B------:R-:W-:Y:S03]  /*9c570*/  HMMA.16816.F32 R56, R36.reuse, R56, R52 ;  /* 0x000000382438723c */ /* 0x040fe60000001834 */
        /* <DEDUP_REMOVED lines=9> */
[----:B------:R-:W3:Y:S01]  /*9c610*/  LDL.LU.64 R56, [R1+0x4968] ;  /* 0x0049680001387983 */ /* 0x000ee20000300a00 */
[C---:B--2---:R-:W-:Y:S06]  /*9c620*/  HMMA.16816.F32 R48, R36.reuse, R52, R48 ;  /* 0x000000342430723c */ /* 0x044fec0000001830 */
[----:B---3--:R-:W-:-:S15]  /*9c630*/  HMMA.16816.F32 R40, R36, R56, R40 ;  /* 0x000000382428723c */ /* 0x008fde0000001828 */
[----:B------:R-:W-:-:S08]  /*9c640*/  NOP ;  /* 0x0000000000007918 */ /* 0x000fd00000000000 */
[----:B------:R0:W-:Y:S04]  /*9c650*/  STL.64 [R1+0x600], R40 ;  /* 0x0006002801007387 */ /* 0x0001e80000100a00 */
[----:B------:R1:W-:Y:S04]  /*9c660*/  STL.64 [R1+0x608], R42 ;  /* 0x0006082a01007387 */ /* 0x0003e80000100a00 */
[----:B0-----:R-:W2:Y:S04]  /*9c670*/  LDL.LU R40, [R1+0x590] ;  /* 0x0005900001287983 */ /* 0x001ea80000300800 */
[----:B------:R-:W2:Y:S04]  /*9c680*/  LDL.LU R41, [R1+0x594] ;  /* 0x0005940001297983 */ /* 0x000ea80000300800 */
[----:B-1----:R-:W2:Y:S04]  /*9c690*/  LDL.LU R42, [R1+0x598] ;  /* 0x00059800012a7983 */ /* 0x002ea80000300800 */
[----:B------:R-:W2:Y:S04]  /*9c6a0*/  LDL.LU R43, [R1+0x59c] ;  /* 0x00059c00012b7983 */ /* 0x000ea80000300800 */
[----:B----4-:R-:W-:Y:S04]  /*9c6b0*/  STL.64 [R1+0x4878], R58 ;  /* 0x0048783a01007387 */ /* 0x010fe80000100a00 */
[----:B------:R0:W-:Y:S04]  /*9c6c0*/  STL.64 [R1+0x4870], R56 ;  /* 0x0048703801007387 */ /* 0x0001e80000100a00 */
[----:B0-----:R-:W3:Y:S04]  /*9c6d0*/  LDL.LU R56, [R1+0x990] ;  /* 0x0009900001387983 */ /* 0x001ee80000300800 */
[----:B------:R-:W3:Y:S04]  /*9c6e0*/  LDL.LU R57, [R1+0x994] ;  /* 0x0009940001397983 */ /* 0x000ee80000300800 */
[----:B------:R-:W3:Y:S04]  /*9c6f0*/  LDL.LU R58, [R1+0x998] ;  /* 0x00099800013a7983 */ /* 0x000ee80000300800 */
[----:B------:R-:W3:Y:S04]  /*9c700*/  LDL.LU R59, [R1+0x99c] ;  /* 0x00099c00013b7983 */ /* 0x000ee80000300800 */
[----:B------:R-:W-:Y:S04]  /*9c710*/  STL.64 [R1+0x5f0], R48 ;  /* 0x0005f03001007387 */ /* 0x000fe80000100a00 */
[----:B------:R0:W-:Y:S04]  /*9c720*/  STL.64 [R1+0x5f8], R50 ;  /* 0x0005f83201007387 */ /* 0x0001e80000100a00 */
[----:B0-----:R-:W4:Y:S04]  /*9c730*/  LDL.LU.64 R50, [R1+0x4960] ;  /* 0x0049600001327983 */ /* 0x001f280000300a00 */
[----:B------:R-:W2:Y:S04]  /*9c740*/  LDL.LU.64 R48, [R1+0x4958] ;  /* 0x0049580001307983 */ /* 0x000ea80000300a00 */
[----:B------:R-:W-:Y:S04]  /*9c750*/  STL.64 [R1+0x4868], R54 ;  /* 0x0048683601007387 */ /* 0x000fe80000100a00 */
[----:B------:R0:W-:Y:S04]  /*9c760*/  STL.64 [R1+0x4860], R52 ;  /* 0x0048603401007387 */ /* 0x0001e80000100a00 */
[----:B0-----:R-:W3:Y:S04]  /*9c770*/  LDL.LU R52, [R1+0x9a0] ;  /* 0x0009a00001347983 */ /* 0x001ee80000300800 */
[----:B------:R-:W3:Y:S04]  /*9c780*/  LDL.LU R53, [R1+0x9a4] ;  /* 0x0009a40001357983 */ /* 0x000ee80000300800 */
[----:B------:R-:W3:Y:S04]  /*9c790*/  LDL.LU R54, [R1+0x9a8] ;  /* 0x0009a80001367983 */ /* 0x000ee80000300800 */
[----:B------:R-:W3:Y:S01]  /*9c7a0*/  LDL.LU R55, [R1+0x9ac] ;  /* 0x0009ac0001377983 */ /* 0x000ee20000300800 */
[----:B--2---:R-:W-:-:S15]  /*9c7b0*/  HMMA.16816.F32 R32, R36, R48, R32 ;  /* 0x000000302420723c */ /* 0x004fde0000001820 */
[----:B------:R-:W-:-:S08]  /*9c7c0*/  NOP ;  /* 0x0000000000007918 */ /* 0x000fd00000000000 */
[----:B------:R0:W-:Y:S04]  /*9c7d0*/  STL.64 [R1+0x5e0], R32 ;  /* 0x0005e02001007387 */ /* 0x0001e80000100a00 */
[----:B------:R-:W-:Y:S04]  /*9c7e0*/  STL.64 [R1+0x5e8], R34 ;  /* 0x0005e82201007387 */ /* 0x000fe80000100a00 */
[----:B0-----:R-:W2:Y:S04]  /*9c7f0*/  LDL.LU.64 R32, [R1+0x4950] ;  /* 0x0049500001207983 */ /* 0x001ea80000300a00 */
        /* <DEDUP_REMOVED lines=12> */
[----:B------:R0:W-:Y:S04]  /*9c8c0*/  STL.64 [R1+0x4910], R32 ;  /* 0x0049102001007387 */ /* 0x0001e80000100a00 */
[----:B0-----:R-:W3:Y:S04]  /*9c8d0*/  LDL.LU R32, [R1+0x5c0] ;  /* 0x0005c00001207983 */ /* 0x001ee80000300800 */
[----:B------:R-:W3:Y:S04]  /*9c8e0*/  LDL.LU R33, [R1+0x5c4] ;  /* 0x0005c40001217983 */ /* 0x000ee80000300800 */
[----:B------:R-:W3:Y:S04]  /*9c8f0*/  LDL.LU R34, [R1+0x5c8] ;  /* 0x0005c80001227983 */ /* 0x000ee80000300800 */
[----:B------:R-:W3:Y:S02]  /*9c900*/  LDL.LU R35, [R1+0x5cc] ;  /* 0x0005cc0001237983 */ /* 0x000ee40000300800 */
[----:B---3--:R-:W-:Y:S02]  /*9c910*/  HMMA.16816.F32 R32, R36, R28, R32 ;  /* 0x0000001c2420723c */ /* 0x008fe40000001820 */
[----:B--2---:R-:W-:Y:S04]  /*9c920*/  STL.64 [R1+0x4898], R30 ;  /* 0x0048981e01007387 */ /* 0x004fe80000100a00 */
[----:B------:R0:W-:-:S15]  /*9c930*/  STL.64 [R1+0x4890], R28 ;  /* 0x0048901c01007387 */ /* 0x0001de0000100a00 */
[----:B------:R-:W-:-:S02]  /*9c940*/  NOP ;  /* 0x0000000000007918 */ /* 0x000fc40000000000 */
[----:B------:R-:W-:Y:S04]  /*9c950*/  STL.64 [R1+0x5c0], R32 ;  /* 0x0005c02001007387 */ /* 0x000fe80000100a00 */
[----:B------:R1:W-:Y:S04]  /*9c960*/  STL.64 [R1+0x5c8], R34 ;  /* 0x0005c82201007387 */ /* 0x0003e80000100a00 */
[----:B0-----:R-:W2:Y:S04]  /*9c970*/  LDL.LU R28, [R1+0x5b0] ;  /* 0x0005b000011c7983 */ /* 0x001ea80000300800 */
[----:B------:R-:W2:Y:S04]  /*9c980*/  LDL.LU R29, [R1+0x5b4] ;  /* 0x0005b400011d7983 */ /* 0x000ea80000300800 */
[----:B------:R-:W2:Y:S04]  /*9c990*/  LDL.LU R30, [R1+0x5b8] ;  /* 0x0005b800011e7983 */ /* 0x000ea80000300800 */
[----:B------:R-:W2:Y:S01]  /*9c9a0*/  LDL.LU R31, [R1+0x5bc] ;  /* 0x0005bc00011f7983 */ /* 0x000ea20000300800 */
[----:B-1----:R-:W0:Y:S03]  /*9c9b0*/  S2R R35, SR_TID.X ;  /* 0x0000000000237919 */ /* 0x002e260000002100 */
[----:B------:R-:W-:Y:S04]  /*9c9c0*/  STL.64 [R1+0x48a8], R26 ;  /* 0x0048a81a01007387 */ /* 0x000fe80000100a00 */
[----:B------:R4:W-:Y:S01]  /*9c9d0*/  STL.64 [R1+0x48a0], R24 ;  /* 0x0048a01801007387 */ /* 0x0009e20000100a00 */
        /* <DEDUP_REMOVED lines=9> */
[----:B------:R-:W-:-:S02]  /*9ca70*/  NOP ;  /* 0x0000000000007918 */ /* 0x000fc40000000000 */
[----:B------:R-:W-:Y:S04]  /*9ca80*/  STL.64 [R1+0x5b0], R28 ;  /* 0x0005b01c01007387 */ /* 0x000fe80000100a00 */
[----:B------:R-:W-:Y:S04]  /*9ca90*/  STL.64 [R1+0x5b8], R30 ;  /* 0x0005b81e01007387 */ /* 0x000fe80000100a00 */
[----:B------:R-:W-:Y:S04]  /*9caa0*/  STL.64 [R1+0x48b8], R22 ;  /* 0x0048b81601007387 */ /* 0x000fe80000100a00 */
[----:B------:R-:W-:Y:S04]  /*9cab0*/  STL.64 [R1+0x5a0], R24 ;  /* 0x0005a01801007387 */ /* 0x000fe80000100a00 */
[----:B------:R-:W-:Y:S04]  /*9cac0*/  STL.64 [R1+0x5a8], R26 ;  /* 0x0005a81a01007387 */ /* 0x000fe80000100a00 */
[----:B------:R0:W-:Y:S02]  /*9cad0*/  STL.64 [R1+0x48b0], R20 ;  /* 0x0048b01401007387 */ /* 0x0001e40000100a00 */
[C---:B0-----:R-:W-:Y:S02]  /*9cae0*/  HMMA.16816.F32 R20, R36.reuse, R16, R40 ;  /* 0x000000102414723c */ /* 0x041fe40000001828 */
[----:B------:R-:W0:Y:S04]  /*9caf0*/  LDSM.16.MT88.4 R40, [R34+UR4+0x13000] ;  /* 0x013000042228783b */ /* 0x000e280008004200 */
[----:B------:R1:W-:Y:S02]  /*9cb00*/  STL.64 [R1+0x4938], R16 ;  /* 0x0049381001007387 */ /* 0x0003e40000100a00 */
[----:B-1----:R-:W-:-:S15]  /*9cb10*/  HMMA.16816.F32 R16, R36, R12, R52 ;  /* 0x0000000c2410723c */ /* 0x002fde0000001834 */
[----:B------:R-:W-:Y:S04]  /*9cb20*/  STL.64 [R1+0x590], R20 ;  /* 0x0005901401007387 */ /* 0x000fe80000100a00 */
[----:B------:R-:W-:Y:S04]  /*9cb30*/  STL.64 [R1+0x598], R22 ;  /* 0x0005981601007387 */ /* 0x000fe80000100a00 */
[----:B0-----:R-:W-:Y:S04]  /*9cb40*/  STL [R1+0x4814], R42 ;  /* 0x0048142a01007387 */ /* 0x001fe80000100800 */
[----:B------:R-:W-:Y:S04]  /*9cb50*/  STL [R1+0x4810], R43 ;  /* 0x0048102b01007387 */ /* 0x000fe80000100800 */
[----:B------:R-:W-:Y:S04]  /*9cb60*/  STL.64 [R1+0x4928], R40 ;  /* 0x0049282801007387 */ /* 0x000fe80000100a00 */
[----:B------:R-:W2:Y:S04]  /*9cb70*/  LDL.LU R52, [R1+0x580] ;  /* 0x0005800001347983 */ /* 0x000ea80000300800 */
[----:B------:R-:W-:Y:S04]  /*9cb80*/  STL.64 [R1+0x960], R16 ;  /* 0x0009601001007387 */ /* 0x000fe80000100a00 */
[----:B------:R0:W-:Y:S04]  /*9cb90*/  STL.64 [R1+0x968], R18 ;  /* 0x0009681201007387 */ /* 0x0001e80000100a00 */
[----:B------:R-:W2:Y:S04]  /*9cba0*/  LDL.LU R53, [R1+0x584] ;  /* 0x0005840001357983 */ /* 0x000ea80000300800 */
[----:B------:R-:W2:Y:S04]  /*9cbb0*/  LDL.LU R54, [R1+0x588] ;  /* 0x0005880001367983 */ /* 0x000ea80000300800 */
[----:B------:R-:W2:Y:S01]  /*9cbc0*/  LDL.LU R55, [R1+0x58c] ;  /* 0x00058c0001377983 */ /* 0x000ea20000300800 */
[----:B0-----:R-:W-:Y:S03]  /*9cbd0*/  HMMA.16816.F32 R16, R36, R8, R56 ;  /* 0x000000082410723c */ /* 0x001fe60000001838 */
[----:B------:R-:W-:Y:S04]  /*9cbe0*/  STL.64 [R1+0x4930], R12 ;  /* 0x0049300c01007387 */ /* 0x000fe80000100a00 */
[----:B------:R-:W3:-:S15]  /*9cbf0*/  LDL.LU R20, [R1+0x530] ;  /* 0x0005300001147983 */ /* 0x000ede0000300800 */
[----:B------:R-:W-:-:S01]  /*9cc00*/  NOP ;  /* 0x0000000000007918 */ /* 0x000fc20000000000 */
[----:B------:R0:W-:Y:S04]  /*9cc10*/  STL.64 [R1+0x950], R16 ;  /* 0x0009501001007387 */ /* 0x0001e80000100a00 */
[----:B------:R1:W-:Y:S04]  /*9cc20*/  STL.64 [R1+0x958], R18 ;  /* 0x0009581201007387 */ /* 0x0003e80000100a00 */
[----:B------:R-:W3:Y:S04]  /*9cc30*/  LDL.LU R21, [R1+0x534] ;  /* 0x0005340001157983 */ /* 0x000ee80000300800 */
[----:B------:R-:W4:Y:S04]  /*9cc40*/  LDL.LU R22, [R1+0x538] ;  /* 0x0005380001167983 */ /* 0x000f280000300800 */
[----:B------:R-:W4:Y:S04]  /*9cc50*/  LDL.LU R23, [R1+0x53c] ;  /* 0x00053c0001177983 */ /* 0x000f280000300800 */
        /* <DEDUP_REMOVED lines=8> */
[----:B------:R-:W2:Y:S04]  /*9cce0*/  LDL.LU.64 R12, [R1+0x140] ;  /* 0x00014000010c7983 */ /* 0x000ea80000300a00 */
[----:B----4-:R-:W-:Y:S04]  /*9ccf0*/  STL.64 [R1+0x4920], R22 ;  /* 0x0049201601007387 */ /* 0x010fe80000100a00 */
[----:B---3--:R0:W-:Y:S04]  /*9cd00*/  STL.64 [R1+0x4918], R20 ;  /* 0x0049181401007387 */ /* 0x0081e80000100a00 */
[----:B0-----:R-:W3:Y:S01]  /*9cd10*/  LDL.LU.64 R20, [R1+0x130] ;  /* 0x0001300001147983 */ /* 0x001ee20000300a00 */
[----:B--2---:R-:W-:Y:S03]  /*9cd20*/  HMMA.16816.F32 R36, R36, R4, R52 ;  /* 0x000000042424723c */ /* 0x004fe60000001834 */
[----:B------:R-:W2:Y:S04]  /*9cd30*/  LDL.LU R32, [R1+0x550] ;  /* 0x0005500001207983 */ /* 0x000ea80000300800 */
[----:B------:R-:W2:Y:S04]  /*9cd40*/  LDL.LU R33, [R1+0x554] ;  /* 0x0005540001217983 */ /* 0x000ea80000300800 */
[----:B------:R-:W2:Y:S04]  /*9cd50*/  LDL.LU R34, [R1+0x558] ;  /* 0x0005580001227983 */ /* 0x000ea80000300800 */
[----:B------:R-:W2:Y:S01]  /*9cd60*/  LDL.LU R35, [R1+0x55c] ;  /* 0x00055c0001237983 */ /* 0x000ea20000300800 */
[----:B------:R-:W-:Y:S03]  /*9cd70*/  HMMA.16816.F32 R16, R44, R12, R16 ;  /* 0x0000000c2c10723c */ /* 0x000fe60000001810 */
[----:B------:R-:W4:Y:S04]  /*9cd80*/  LDL.LU.64 R24, [R1+0x100] ;  /* 0x0001000001187983 */ /* 0x000f280000300a00 */
[----:B------:R-:W4:Y:S04]  /*9cd90*/  LDL.LU R48, [R1+0x520] ;  /* 0x0005200001307983 */ /* 0x000f280000300800 */
[----:B------:R-:W4:Y:S04]  /*9cda0*/  LDL.LU R49, [R1+0x524] ;  /* 0x0005240001317983 */ /* 0x000f280000300800 */
[----:B------:R-:W4:Y:S04]  /*9cdb0*/  LDL.LU R50, [R1+0x528] ;  /* 0x0005280001327983 */ /* 0x000f280000300800 */
[----:B------:R-:W4:Y:S04]  /*9cdc0*/  LDL.LU R51, [R1+0x52c] ;  /* 0x00052c0001337983 */ /* 0x000f280000300800 */
[----:B------:R-:W4:Y:S04]  /*9cdd0*/  LDL.LU.64 R56, [R1+0xf0] ;  /* 0x0000f00001387983 */ /* 0x000f280000300a00 */
[----:B------:R-:W-:Y:S04]  /*9cde0*/  STL.64 [R1+0x4840], R10 ;  /* 0x0048400a01007387 */ /* 0x000fe80000100a00 */
[----:B------:R0:W-:Y:S04]  /*9cdf0*/  STL.64 [R1+0x4838], R8 ;  /* 0x0048380801007387 */ /* 0x0001e80000100a00 */
[----:B0-----:R-:W2:Y:S04]  /*9ce00*/  LDL.LU.64 R8, [R1+0x110] ;  /* 0x0001100001087983 */ /* 0x001ea80000300a00 */
[----:B------:R-:W4:Y:S04]  /*9ce10*/  LDL.LU R28, [R1+0x510] ;  /* 0x00051000011c7983 */ /* 0x000f280000300800 */
[----:B------:R0:W-:Y:S04]  /*9ce20*/  STL.64 [R1+0x580], R36 ;  /* 0x0005802401007387 */ /* 0x0001e80000100a00 */
[----:B------:R-:W-:Y:S04]  /*9ce30*/  STL.64 [R1+0x588], R38 ;  /* 0x0005882601007387 */ /* 0x000fe80000100a00 */
[----:B------:R-:W4:Y:S04]  /*9ce40*/  LDL.LU R29, [R1+0x514] ;  /* 0x00051400011d7983 */ /* 0x000f280000300800 */
[----:B------:R-:W4:Y:S04]  /*9ce50*/  LDL.LU R30, [R1+0x518] ;  /* 0x00051800011e7983 */ /* 0x000f280000300800 */
[----:B------:R-:W4:Y:S04]  /*9ce60*/  LDL.LU R31, [R1+0x51c] ;  /* 0x00051c00011f7983 */ /* 0x000f280000300800 */
[----:B------:R-:W4:Y:S04]  /*9ce70*/  LDL.LU.64 R52, [R1+0xe0] ;  /* 0x0000e00001347983 */ /* 0x000f280000300a00 */
[----:B------:R-:W-:Y:S04]  /*9ce80*/  STL.64 [R1+0x4830], R6 ;  /* 0x0048300601007387 */ /* 0x000fe80000100a00 */
[----:B------:R1:W-:Y:S01]  /*9ce90*/  STL.64 [R1+0x4828], R4 ;  /* 0x0048280401007387 */ /* 0x0003e20000100a00 */
[----:B0-----:R-:W-:-:S02]  /*9cea0*/  IMAD.MOV.U32 R36, RZ, RZ, R14 ;  /* 0x000000ffff247224 */ /* 0x001fc400078e000e */
[----:B------:R-:W-:Y:S01]  /*9ceb0*/  IMAD.MOV.U32 R14, RZ, RZ, R13 ;  /* 0x000000ffff0e7224 */ /* 0x000fe200078e000d */
[----:B-1----:R-:W4:Y:S04]  /*9cec0*/  LDL.LU R4, [R1+0x540] ;  /* 0x0005400001047983 */ /* 0x002f280000300800 */
[----:B------:R-:W4:Y:S04]  /*9ced0*/  LDL.LU R5, [R1+0x544] ;  /* 0x0005440001057983 */ /* 0x000f280000300800 */
[----:B------:R-:W4:Y:S04]  /*9cee0*/  LDL.LU R6, [R1+0x548] ;  /* 0x0005480001067983 */ /* 0x000f280000300800 */
[----:B------:R-:W4:Y:S04]  /*9cef0*/  LDL.LU R7, [R1+0x54c] ;  /* 0x00054c0001077983 */ /* 0x000f280000300800 */
[----:B------:R0:W-:Y:S04]  /*9cf00*/  STL.64 [R1+0x570], R16 ;  /* 0x0005701001007387 */ /* 0x0001e80000100a00 */
[----:B------:R1:W-:Y:S04]  /*9cf10*/  STL.64 [R1+0x578], R18 ;  /* 0x0005781201007387 */ /* 0x0003e80000100a00 */
[----:B0-----:R-:W4:Y:S01]  /*9cf20*/  LDL.LU.64 R16, [R1+0x4938] ;  /* 0x0049380001107983 */ /* 0x001f220000300a00 */
[----:B-1----:R-:W-:-:S03]  /*9cf30*/  IMAD.MOV.U32 R18, RZ, RZ, R12 ;  /* 0x000000ffff127224 */ /* 0x002fc600078e000c */
[----:B------:R-:W4:Y:S01]  /*9cf40*/  LDL.LU.64 R12, [R1+0x4930] ;  /* 0x00493000010c7983 */ /* 0x000f220000300a00 */
[----:B---3--:R-:W-:-:S15]  /*9cf50*/  HMMA.16816.F32 R40, R44, R20, R40 ;  /* 0x000000142c28723c */ /* 0x008fde0000001828 */
[----:B------:R-:W-:-:S08]  /*9cf60*/  NOP ;  /* 0x0000000000007918 */ /* 0x000fd00000000000 */
[----:B------:R0:W-:Y:S04]  /*9cf70*/  STL.64 [R1+0x560], R40 ;  /* 0x0005602801007387 */ /* 0x0001e80000100a00 */
[----:B------:R1:W-:Y:S04]  /*9cf80*/  STL.64 [R1+0x568], R42 ;  /* 0x0005682a01007387 */ /* 0x0003e80000100a00 */
[----:B0-----:R-:W3:Y:S01]  /*9cf90*/  LDL.LU.64 R40, [R1+0x4928] ;  /* 0x0049280001287983 */ /* 0x001ee20000300a00 */
[----:B-1----:R-:W-:Y:S02]  /*9cfa0*/  IMAD.MOV.U32 R42, RZ, RZ, R20 ;  /* 0x000000ffff2a7224 */ /* 0x002fe400078e0014 */
[----:B------:R-:W-:Y:S01]  /*9cfb0*/  IMAD.MOV.U32 R43, RZ, RZ, R21 ;  /* 0x000000ffff2b7224 */ /* 0x000fe200078e0015 */
[----:B------:R-:W3:Y:S04]  /*9cfc0*/  LDL.LU.64 R22, [R1+0x4920] ;  /* 0x0049200001167983 */ /* 0x000ee80000300a00 */
[----:B------:R-:W3:Y:S04]  /*9cfd0*/  LDL.LU.64 R20, [R1+0x4918] ;  /* 0x0049180001147983 */ /* 0x000ee80000300a00 */
[----:B------:R-:W-:Y:S01]  /*9cfe0*/  STL.64 [R1+0x4820], R42 ;  /* 0x0048202a01007387 */ /* 0x000fe20000100a00 */
[----:B--2---:R-:W-:-:S02]  /*9cff0*/  IMAD.MOV.U32 R15, RZ, RZ, R8 ;  /* 0x000000ffff0f7224 */ /* 0x004fc400078e0008 */
[----:B------:R-:W-:Y:S01]  /*9d000*/  IMAD.MOV.U32 R19, RZ, RZ, R9 ;  /* 0x000000ffff137224 */ /* 0x000fe200078e0009 */
[----:B----4-:R-:W-:Y:S01]  /*9d010*/  HMMA.16816.F32 R4, R44, R8, R4 ;  /* 0x000000082c04723c */ /* 0x010fe20000001804 */
[----:B---3--:R0:W-:Y:S02]  /*9d020*/  STL.64 [R1+0x4818], R40 ;  /* 0x0048182801007387 */ /* 0x0081e40000100a00 */
[----:B0-----:R-:W-:Y:S01]  /*9d030*/  IMAD.MOV.U32 R40, RZ, RZ, R2 ;  /* 0x000000ffff287224 */ /* 0x001fe200078e0002 */
[----:B------:R-:W-:-:S07]  /*9d040*/  MOV R41, R0 ;  /* 0x0000000000297202 */ /* 0x000fce0000000f00 */
[C---:B------:R-:W-:Y:S01]  /*9d050*/  HMMA.16816.F32 R40, R44.reuse, R40, R32 ;  /* 0x000000282c28723c */ /* 0x040fe20000001820 */
[----:B------:R-:W2:Y:S05]  /*9d060*/  LDL.LU.64 R32, [R1+0x4910] ;  /* 0x0049100001207983 */ /* 0x000eaa0000300a00 */
[----:B------:R-:W-:-:S15]  /*9d070*/  HMMA.16816.F32 R8, R44, R24, R20 ;  /* 0x000000182c08723c */ /* 0x000fde0000001814 */
[----:B------:R-:W-:-:S02]  /*9d080*/  NOP ;  /* 0x0000000000007918 */ /* 0x000fc40000000000 */
        /* <DEDUP_REMOVED lines=10> */
[----:B0-----:R-:W-:Y:S06]  /*9d130*/  HMMA.16816.F32 R8, R44, R56, R48 ;  /* 0x000000382c08723c */ /* 0x001fec0000001830 */
[----:B------:R-:W-:-:S02]  /*9d140*/  IMAD.MOV.U32 R7, RZ, RZ, R56 ;  /* 0x000000ffff077224 */ /* 0x000fc400078e0038 */
[----:B------:R-:W-:-:S15]  /*9d150*/  IMAD.MOV.U32 R6, RZ, RZ, R57 ;  /* 0x000000ffff067224 */ /* 0x000fde00078e0039 */
[----:B------:R-:W-:Y:S04]  /*9d160*/  STL.64 [R1+0x520], R8 ;  /* 0x0005200801007387 */ /* 0x000fe80000100a00 */
[----:B------:R-:W-:Y:S04]  /*9d170*/  STL.64 [R1+0x528], R10 ;  /* 0x0005280a01007387 */ /* 0x000fe80000100a00 */
[----:B------:R-:W3:Y:S04]  /*9d180*/  LDL.LU R48, [R1+0x500] ;  /* 0x0005000001307983 */ /* 0x000ee80000300800 */
[----:B------:R-:W3:Y:S04]  /*9d190*/  LDL.LU R49, [R1+0x504] ;  /* 0x0005040001317983 */ /* 0x000ee80000300800 */
[----:B------:R-:W3:Y:S04]  /*9d1a0*/  LDL.LU R50, [R1+0x508] ;  /* 0x0005080001327983 */ /* 0x000ee80000300800 */
[----:B------:R-:W3:Y:S04]  /*9d1b0*/  LDL.LU R51, [R1+0x50c] ;  /* 0x00050c0001337983 */ /* 0x000ee80000300800 */
[----:B------:R-:W3:Y:S01]  /*9d1c0*/  LDL.LU.64 R56, [R1+0xd0] ;  /* 0x0000d00001387983 */ /* 0x000ee20000300a00 */
[----:B------:R-:W-:-:S02]  /*9d1d0*/  IMAD.MOV.U32 R5, RZ, RZ, R24 ;  /* 0x000000ffff057224 */ /* 0x000fc400078e0018 */
[----:B------:R-:W-:Y:S01]  /*9d1e0*/  IMAD.MOV.U32 R4, RZ, RZ, R25 ;  /* 0x000000ffff047224 */ /* 0x000fe200078e0019 */
[----:B------:R-:W-:Y:S04]  /*9d1f0*/  STL.64 [R1+0x48e8], R6 ;  /* 0x0048e80601007387 */ /* 0x000fe80000100a00 */
[----:B------:R0:W-:Y:S02]  /*9d200*/  STL.64 [R1+0x48e0], R4 ;  /* 0x0048e00401007387 */ /* 0x0001e40000100a00 */
[----:B0-----:R-:W-:Y:S06]  /*9d210*/  HMMA.16816.F32 R4, R44, R52, R28 ;  /* 0x000000342c04723c */ /* 0x001fec000000181c */
[----:B------:R-:W-:-:S02]  /*9d220*/  IMAD.MOV.U32 R34, RZ, RZ, R52 ;  /* 0x000000ffff227224 */ /* 0x000fc400078e0034 */
[----:B------:R-:W-:-:S15]  /*9d230*/  IMAD.MOV.U32 R35, RZ, RZ, R53 ;  /* 0x000000ffff237224 */ /* 0x000fde00078e0035 */
[----:B------:R0:W-:Y:S04]  /*9d240*/  STL.64 [R1+0x510], R4 ;  /* 0x0005100401007387 */ /* 0x0001e80000100a00 */
[----:B------:R-:W-:Y:S04]  /*9d250*/  STL.64 [R1+0x518], R6 ;  /* 0x0005180601007387 */ /* 0x000fe80000100a00 */
[----:B0-----:R-:W4:Y:S04]  /*9d260*/  LDL.LU.64 R4, [R1+0xc0] ;  /* 0x0000c00001047983 */ /* 0x001f280000300a00 */
        /* <DEDUP_REMOVED lines=20> */
[----:B------:R-:W-:Y:S04]  /*9d3b0*/  STL.64 [R1+0x48f8], R34 ;  /* 0x0048f82201007387 */ /* 0x000fe80000100a00 */
[----:B--2---:R0:W-:Y:S04]  /*9d3c0*/  STL.64 [R1+0x48f0], R32 ;  /* 0x0048f02001007387 */ /* 0x0041e80000100a00 */
[----:B0-----:R-:W2:Y:S04]  /*9d3d0*/  LDL.LU R32, [R1+0x4f0] ;  /* 0x0004f00001207983 */ /* 0x001ea80000300800 */
[----:B------:R-:W2:Y:S04]  /*9d3e0*/  LDL.LU R33, [R1+0x4f4] ;  /* 0x0004f40001217983 */ /* 0x000ea80000300800 */
[----:B------:R-:W2:Y:S04]  /*9d3f0*/  LDL.LU R34, [R1+0x4f8] ;  /* 0x0004f80001227983 */ /* 0x000ea80000300800 */
[----:B------:R-:W2:Y:S01]  /*9d400*/  LDL.LU R35, [R1+0x4fc] ;  /* 0x0004fc0001237983 */ /* 0x000ea20000300800 */
[----:B---3--:R-:W-:Y:S06]  /*9d410*/  HMMA.16816.F32 R48, R44, R56, R48 ;  /* 0x000000382c30723c */ /* 0x008fec0000001830 */
[----:B------:R-:W-:-:S02]  /*9d420*/  IMAD.MOV.U32 R60, RZ, RZ, R56 ;  /* 0x000000ffff3c7224 */ /* 0x000fc400078e0038 */
[----:B------:R-:W-:-:S15]  /*9d430*/  IMAD.MOV.U32 R61, RZ, RZ, R57 ;  /* 0x000000ffff3d7224 */ /* 0x000fde00078e0039 */
[----:B------:R0:W-:Y:S04]  /*9d440*/  STL.64 [R1+0x500], R48 ;  /* 0x0005003001007387 */ /* 0x0001e80000100a00 */
[----:B------:R1:W-:Y:S04]  /*9d450*/  STL.64 [R1+0x508], R50 ;  /* 0x0005083201007387 */ /* 0x0003e80000100a00 */
[----:B0-----:R-:W3:Y:S04]  /*9d460*/  LDL.LU R48, [R1+0x4a0] ;  /* 0x0004a00001307983 */ /* 0x001ee80000300800 */
[----:B------:R-:W3:Y:S04]  /*9d470*/  LDL.LU R49, [R1+0x4a4] ;  /* 0x0004a40001317983 */ /* 0x000ee80000300800 */
[----:B-1----:R-:W3:Y:S04]  /*9d480*/  LDL.LU R50, [R1+0x4a8] ;  /* 0x0004a80001327983 */ /* 0x002ee80000300800 */
[----:B------:R-:W3:Y:S04]  /*9d490*/  LDL.LU R51, [R1+0x4ac] ;  /* 0x0004ac0001337983 */ /* 0x000ee80000300800 */
[----:B------:R-:W3:Y:S01]  /*9d4a0*/  LDL.LU.64 R56, [R1+0x70] ;  /* 0x0000700001387983 */ /* 0x000ee20000300a00 */
[----:B------:R-:W-:-:S02]  /*9d4b0*/  IMAD.MOV.U32 R37, RZ, RZ, R3 ;  /* 0x000000ffff257224 */ /* 0x000fc400078e0003 */
[----:B----4-:R-:W-:Y:S02]  /*9d4c0*/  IMAD.MOV.U32 R2, RZ, RZ, R4 ;  /* 0x000000ffff027224 */ /* 0x010fe400078e0004 */
[----:B------:R-:W-:Y:S01]  /*9d4d0*/  IMAD.MOV.U32 R3, RZ, RZ, R5 ;  /* 0x000000ffff037224 */ /* 0x000fe200078e0005 */
[----:B------:R-:W-:Y:S04]  /*9d4e0*/  STL [R1+0x47b0], R61 ;  /* 0x0047b03d01007387 */ /* 0x000fe80000100800 */
[----:B------:R0:W-:Y:S01]  /*9d4f0*/  STL [R1+0x47ac], R60 ;  /* 0x0047ac3c01007387 */ /* 0x0001e20000100800 */
[----:B------:R-:W-:Y:S02]  /*9d500*/  IMAD.MOV.U32 R38, RZ, RZ, R17 ;  /* 0x000000ffff267224 */ /* 0x000fe400078e0011 */
[----:B------:R-:W-:-:S02]  /*9d510*/  IMAD.MOV.U32 R39, RZ, RZ, R16 ;  /* 0x000000ffff277224 */ /* 0x000fc400078e0010 */
[----:B------:R-:W-:Y:S02]  /*9d520*/  IMAD.MOV.U32 R0, RZ, RZ, R9 ;  /* 0x000000ffff007224 */ /* 0x000fe400078e0009 */
[----:B0-----:R-:W-:Y:S01]  /*9d530*/  IMAD.MOV.U32 R60, RZ, RZ, R8 ;  /* 0x000000ffff3c7224 */ /* 0x001fe200078e0008 */
[----:B------:R-:W-:Y:S01]  /*9d540*/  MOV R61, R25 ;  /* 0x00000019003d7202 */ /* 0x000fe20000000f00 */
        /* <DEDUP_REMOVED lines=21> */
[----:B------:R0:W-:Y:S02]  /*9d6a0*/  STL.64 [R1+0x4c8], R6 ;  /* 0x0004c80601007387 */ /* 0x0001e40000100a00 */
[----:B0-----:R-:W-:Y:S02]  /*9d6b0*/  HMMA.16816.F32 R4, R44, R52, R28 ;  /* 0x000000342c04723c */ /* 0x001fe4000000181c */
[----:B------:R-:W-:Y:S04]  /*9d6c0*/  STL [R1+0x47d0], R61 ;  /* 0x0047d03d01007387 */ /* 0x000fe80000100800 */
[----:B------:R-:W-:Y:S01]  /*9d6d0*/  STL [R1+0x47cc], R2 ;  /* 0x0047cc0201007387 */ /* 0x000fe20000100800 */
[----:B------:R-:W-:-:S02]  /*9d6e0*/  IMAD.MOV.U32 R3, RZ, RZ, R53 ;  /* 0x000000ffff037224 */ /* 0x000fc400078e0035 */
[----:B------:R-:W-:-:S14]  /*9d6f0*/  IMAD.MOV.U32 R39, RZ, RZ, R52 ;  /* 0x000000ffff277224 */ /* 0x000fdc00078e0034 */
[----:B------:R-:W-:Y:S04]  /*9d700*/  STL.64 [R1+0x4b0], R4 ;  /* 0x0004b00401007387 */ /* 0x000fe80000100a00 */
[----:B------:R3:W-:Y:S04]  /*9d710*/  STL.64 [R1+0x4b8], R6 ;  /* 0x0004b80601007387 */ /* 0x0007e80000100a00 */
[----:B------:R-:W2:Y:S04]  /*9d720*/  LDL.LU R8, [R1+0x490] ;  /* 0x0004900001087983 */ /* 0x000ea80000300800 */
[----:B------:R-:W2:Y:S04]  /*9d730*/  LDL.LU R9, [R1+0x494] ;  /* 0x0004940001097983 */ /* 0x000ea80000300800 */
[----:B------:R-:W2:Y:S04]  /*9d740*/  LDL.LU R10, [R1+0x498] ;  /* 0x00049800010a7983 */ /* 0x000ea80000300800 */
[----:B------:R-:W2:Y:S04]  /*9d750*/  LDL.LU R11, [R1+0x49c] ;  /* 0x00049c00010b7983 */ /* 0x000ea80000300800 */
[----:B------:R-:W2:Y:S01]  /*9d760*/  LDL.LU.64 R52, [R1+0x60] ;  /* 0x0000600001347983 */ /* 0x000ea20000300a00 */
[----:B---3--:R-:W-:Y:S03]  /*9d770*/  HMMA.16816.F32 R4, R44, R56, R48 ;  /* 0x000000382c04723c */ /* 0x008fe60000001830 */
[----:B------:R-:W-:Y:S04]  /*9d780*/  STL [R1+0x47d8], R3 ;  /* 0x0047d80301007387 */ /* 0x000fe80000100800 */
[----:B------:R-:W-:-:S15]  /*9d790*/  STL [R1+0x47d4], R39 ;  /* 0x0047d42701007387 */ /* 0x000fde0000100800 */
[----:B------:R-:W-:-:S01]  /*9d7a0*/  NOP ;  /* 0x0000000000007918 */ /* 0x000fc20000000000 */
[----:B------:R-:W-:Y:S04]  /*9d7b0*/  STL.64 [R1+0x4a0], R4 ;  /* 0x0004a00401007387 */ /* 0x000fe80000100a00 */
[----:B------:R-:W-:Y:S04]  /*9d7c0*/  STL.64 [R1+0x4a8], R6 ;  /* 0x0004a80601007387 */ /* 0x000fe80000100a00 */
[----:B------:R-:W3:Y:S04]  /*9d7d0*/  LDL.LU R48, [R1+0x430] ;  /* 0x0004300001307983 */ /* 0x000ee80000300800 */
[----:B------:R-:W3:Y:S04]  /*9d7e0*/  LDL.LU R49, [R1+0x434] ;  /* 0x0004340001317983 */ /* 0x000ee80000300800 */
[----:B------:R-:W4:Y:S04]  /*9d7f0*/  LDL.LU R50, [R1+0x438] ;  /* 0x0004380001327983 */ /* 0x000f280000300800 */
[----:B------:R-:W4:Y:S04]  /*9d800*/  LDL.LU R51, [R1+0x43c] ;  /* 0x00043c0001337983 */ /* 0x000f280000300800 */
[----:B----4-:R-:W-:Y:S04]  /*9d810*/  STL.64 [R1+0x4908], R50 ;  /* 0x0049083201007387 */ /* 0x010fe80000100a00 */
[----:B---3--:R0:W-:Y:S04]  /*9d820*/  STL.64 [R1+0x4900], R48 ;  /* 0x0049003001007387 */ /* 0x0081e80000100a00 */
[----:B------:R-:W3:Y:S04]  /*9d830*/  LDL.LU R12, [R1+0x460] ;  /* 0x00046000010c7983 */ /* 0x000ee80000300800 */
[----:B------:R-:W3:Y:S04]  /*9d840*/  LDL.LU R13, [R1+0x464] ;  /* 0x00046400010d7983 */ /* 0x000ee80000300800 */
[----:B------:R-:W3:Y:S04]  /*9d850*/  LDL.LU R14, [R1+0x468] ;  /* 0x00046800010e7983 */ /* 0x000ee80000300800 */
[----:B------:R-:W3:Y:S04]  /*9d860*/  LDL.LU R15, [R1+0x46c] ;  /* 0x00046c00010f7983 */ /* 0x000ee80000300800 */
[----:B0-----:R-:W4:Y:S04]  /*9d870*/  LDL.LU R48, [R1+0x480] ;  /* 0x0004800001307983 */ /* 0x001f280000300800 */
        /* <DEDUP_REMOVED lines=8> */
[----:B------:R-:W3:Y:S01]  /*9d900*/  LDL.LU.64 R16, [R1+0x40] ;  /* 0x0000400001107983 */ /* 0x000ee20000300a00 */
[----:B--2---:R-:W-:Y:S03]  /*9d910*/  HMMA.16816.F32 R8, R44, R52, R8 ;  /* 0x000000342c08723c */ /* 0x004fe60000001808 */
[----:B------:R-:W2:Y:S04]  /*9d920*/  LDL.LU R24, [R1+0x440] ;  /* 0x0004400001187983 */ /* 0x000ea80000300800 */
[----:B------:R-:W2:Y:S01]  /*9d930*/  LDL.LU R25, [R1+0x444] ;  /* 0x0004440001197983 */ /* 0x000ea20000300800 */
[----:B------:R-:W-:-:S03]  /*9d940*/  IMAD.MOV.U32 R38, RZ, RZ, R57 ;  /* 0x000000ffff267224 */ /* 0x000fc600078e0039 */
[----:B------:R-:W2:Y:S01]  /*9d950*/  LDL.LU R26, [R1+0x448] ;  /* 0x00044800011a7983 */ /* 0x000ea20000300800 */
[----:B------:R-:W-:-:S03]  /*9d960*/  IMAD.MOV.U32 R60, RZ, RZ, R56 ;  /* 0x000000ffff3c7224 */ /* 0x000fc600078e0038 */
[----:B------:R-:W2:Y:S04]  /*9d970*/  LDL.LU R27, [R1+0x44c] ;  /* 0x00044c00011b7983 */ /* 0x000ea80000300800 */
[----:B------:R-:W2:Y:S04]  /*9d980*/  LDL.LU.64 R20, [R1+0x20] ;  /* 0x0000200001147983 */ /* 0x000ea80000300a00 */
[----:B------:R-:W2:Y:S04]  /*9d990*/  LDL.LU.64 R28, [R1+0x10] ;  /* 0x00001000011c7983 */ /* 0x000ea80000300a00 */
[----:B------:R-:W2:Y:S04]  /*9d9a0*/  LDL.LU.64 R56, [R1] ;  /* 0x0000000001387983 */ /* 0x000ea80000300a00 */
[----:B------:R-:W-:Y:S04]  /*9d9b0*/  STL [R1+0x47e0], R38 ;  /* 0x0047e02601007387 */ /* 0x000fe80000100800 */
[----:B------:R-:W-:Y:S01]  /*9d9c0*/  STL [R1+0x47dc], R60 ;  /* 0x0047dc3c01007387 */ /* 0x000fe20000100800 */
[----:B------:R-:W-:-:S02]  /*9d9d0*/  IMAD.MOV.U32 R2, RZ, RZ, R52 ;  /* 0x000000ffff027224 */ /* 0x000fc400078e0034 */
[----:B------:R-:W-:Y:S01]  /*9d9e0*/  IMAD.MOV.U32 R0, RZ, RZ, R53 ;  /* 0x000000ffff007224 */ /* 0x000fe200078e0035 */
[----:B------:R0:W-:Y:S04]  /*9d9f0*/  STL.64 [R1+0x490], R8 ;  /* 0x0004900801007387 */ /* 0x0001e80000100a00 */
        /* <DEDUP_REMOVED lines=13> */
[----:B------:R-:W-:Y:S04]  /*9dad0*/  STL [R1+0x47e8], R0 ;  /* 0x0047e80001007387 */ /* 0x000fe80000100800 */
[----:B------:R-:W-:Y:S01]  /*9dae0*/  STL [R1+0x47e4], R2 ;  /* 0x0047e40201007387 */ /* 0x000fe20000100800 */
[C---:B----4-:R-:W-:Y:S06]  /*9daf0*/  HMMA.16816.F32 R48, R44.reuse, R32, R48 ;  /* 0x000000202c30723c */ /* 0x050fec0000001830 */
[C---:B---3--:R-:W-:Y:S06]  /*9db00*/  HMMA.16816.F32 R4, R44.reuse, R16, R4 ;  /* 0x000000102c04723c */ /* 0x048fec0000001804 */
[----:B------:R-:W-:Y:S01]  /*9db10*/  HMMA.16816.F32 R12, R44, R36, R12 ;  /* 0x000000242c0c723c */ /* 0x000fe2000000180c */
[----:B------:R-:W-:-:S02]  /*9db20*/  IMAD.MOV.U32 R39, RZ, RZ, R32 ;  /* 0x000000ffff277224 */ /* 0x000fc400078e0020 */
[----:B------:R-:W-:Y:S02]  /*9db30*/  IMAD.MOV.U32 R61, RZ, RZ, R33 ;  /* 0x000000ffff3d7224 */ /* 0x000fe400078e0021 */
[----:B------:R-:W-:Y:S02]  /*9db40*/  IMAD.MOV.U32 R60, RZ, RZ, R16 ;  /* 0x000000ffff3c7224 */ /* 0x000fe400078e0010 */
[----:B------:R-:W-:-:S04]  /*9db50*/  IMAD.MOV.U32 R3, RZ, RZ, R17 ;  /* 0x000000ffff037224 */ /* 0x000fc800078e0011 */
[----:B------:R-:W-:Y:S04]  /*9db60*/  STL.64 [R1+0x480], R48 ;  /* 0x0004803001007387 */ /* 0x000fe80000100a00 */
[----:B------:R0:W-:Y:S04]  /*9db70*/  STL.64 [R1+0x488], R50 ;  /* 0x0004883201007387 */ /* 0x0001e80000100a00 */
[----:B0-----:R-:W3:Y:S04]  /*9db80*/  LDL.LU.64 R50, [R1+0x4908] ;  /* 0x0049080001327983 */ /* 0x001ee80000300a00 */
[----:B------:R-:W3:Y:S04]  /*9db90*/  LDL.LU.64 R48, [R1+0x4900] ;  /* 0x0049000001307983 */ /* 0x000ee80000300a00 */
[----:B------:R-:W4:Y:S04]  /*9dba0*/  LDL.LU.64 R34, [R1+0x48f8] ;  /* 0x0048f80001227983 */ /* 0x000f280000300a00 */
[----:B------:R-:W4:Y:S04]  /*9dbb0*/  LDL.LU.64 R32, [R1+0x48f0] ;  /* 0x0048f00001207983 */ /* 0x000f280000300a00 */
[----:B------:R-:W-:Y:S04]  /*9dbc0*/  STL [R1+0x47ec], R39 ;  /* 0x0047ec2701007387 */ /* 0x000fe80000100800 */
        /* <DEDUP_REMOVED lines=9> */
[----:B------:R-:W4:Y:S04]  /*9dc60*/  LDL.LU.64 R12, [R1+0x48c0] ;  /* 0x0048c000010c7983 */ /* 0x000f280000300a00 */
[----:B------:R0:W-:Y:S04]  /*9dc70*/  STL.64 [R1+0x46c0], R36 ;  /* 0x0046c02401007387 */ /* 0x0001e80000100a00 */
[----:B0-----:R-:W4:Y:S04]  /*9dc80*/  LDL.LU R36, [R1+0x450] ;  /* 0x0004500001247983 */ /* 0x001f280000300800 */
[----:B------:R-:W4:Y:S04]  /*9dc90*/  LDL.LU R37, [R1+0x454] ;  /* 0x0004540001257983 */ /* 0x000f280000300800 */
[----:B------:R-:W4:Y:S04]  /*9dca0*/  LDL.LU R38, [R1+0x458] ;  /* 0x0004580001267983 */ /* 0x000f280000300800 */
[----:B------:R-:W4:Y:S01]  /*9dcb0*/  LDL.LU R39, [R1+0x45c] ;  /* 0x00045c0001277983 */ /* 0x000f220000300800 */
[----:B--2---:R-:W-:Y:S06]  /*9dcc0*/  HMMA.16816.F32 R24, R44, R28, R24 ;  /* 0x0000001c2c18723c */ /* 0x004fec0000001818 */
[----:B------:R-:W-:-:S02]  /*9dcd0*/  IMAD.MOV.U32 R2, RZ, RZ, R28 ;  /* 0x000000ffff027224 */ /* 0x000fc400078e001c */
[----:B------:R-:W-:Y:S01]  /*9dce0*/  IMAD.MOV.U32 R0, RZ, RZ, R57 ;  /* 0x000000ffff007224 */ /* 0x000fe200078e0039 */
[C---:B---3--:R-:W-:Y:S06]  /*9dcf0*/  HMMA.16816.F32 R48, R44.reuse, R56, R48 ;  /* 0x000000382c30723c */ /* 0x048fec0000001830 */
[----:B----4-:R-:W-:-:S15]  /*9dd00*/  HMMA.16816.F32 R36, R44, R20, R36 ;  /* 0x000000142c24723c */ /* 0x010fde0000001824 */
[----:B------:R-:W-:-:S08]  /*9dd10*/  NOP ;  /* 0x0000000000007918 */ /* 0x000fd00000000000 */
[----:B------:R0:W-:Y:S04]  /*9dd20*/  STL.64 [R1+0x450], R36 ;  /* 0x0004502401007387 */ /* 0x0001e80000100a00 */
[----:B------:R1:W-:Y:S04]  /*9dd30*/  STL.64 [R1+0x458], R38 ;  /* 0x0004582601007387 */ /* 0x0003e80000100a00 */
[----:B------:R-:W2:Y:S01]  /*9dd40*/  LDL.LU.64 R22, [R1+0x48b8] ;  /* 0x0048b80001167983 */ /* 0x000ea20000300a00 */
[----:B0-----:R-:W-:Y:S02]  /*9dd50*/  IMAD.MOV.U32 R37, RZ, RZ, R20 ;  /* 0x000000ffff257224 */ /* 0x001fe400078e0014 */
[----:B------:R-:W-:-:S02]  /*9dd60*/  IMAD.MOV.U32 R36, RZ, RZ, R21 ;  /* 0x000000ffff247224 */ /* 0x000fc400078e0015 */
[----:B------:R-:W3:Y:S04]  /*9dd70*/  LDL.LU.64 R20, [R1+0x48b0] ;  /* 0x0048b00001147983 */ /* 0x000ee80000300a00 */
[----:B------:R-:W-:Y:S04]  /*9dd80*/  STL.64 [R1+0x440], R24 ;  /* 0x0004401801007387 */ /* 0x000fe80000100a00 */
[----:B------:R0:W-:Y:S01]  /*9dd90*/  STL.64 [R1+0x448], R26 ;  /* 0x0004481a01007387 */ /* 0x0001e20000100a00 */
[----:B-1----:R-:W-:Y:S02]  /*9dda0*/  IMAD.MOV.U32 R38, RZ, RZ, R29 ;  /* 0x000000ffff267224 */ /* 0x002fe400078e001d */
[----:B------:R-:W-:Y:S01]  /*9ddb0*/  IMAD.MOV.U32 R39, RZ, RZ, R56 ;  /* 0x000000ffff277224 */ /* 0x000fe200078e0038 */
[----:B0-----:R-:W4:Y:S04]  /*9ddc0*/  LDL.LU.64 R26, [R1+0x48a8] ;  /* 0x0048a800011a7983 */ /* 0x001f280000300a00 */
[----:B------:R-:W2:Y:S04]  /*9ddd0*/  LDL.LU.64 R24, [R1+0x48a0] ;  /* 0x0048a00001187983 */ /* 0x000ea80000300a00 */
[----:B------:R-:W3:Y:S04]  /*9dde0*/  LDL.LU.64 R30, [R1+0x4898] ;  /* 0x00489800011e7983 */ /* 0x000ee80000300a00 */
[----:B------:R-:W4:Y:S04]  /*9ddf0*/  LDL.LU.64 R28, [R1+0x4890] ;  /* 0x00489000011c7983 */ /* 0x000f280000300a00 */
[----:B------:R-:W-:Y:S04]  /*9de00*/  STL.64 [R1+0x430], R48 ;  /* 0x0004303001007387 */ /* 0x000fe80000100a00 */
[----:B------:R0:W-:Y:S04]  /*9de10*/  STL.64 [R1+0x438], R50 ;  /* 0x0004383201007387 */ /* 0x0001e80000100a00 */
[----:B0-----:R-:W2:Y:S04]  /*9de20*/  LDL.LU.64 R50, [R1+0x4888] ;  /* 0x0048880001327983 */ /* 0x001ea80000300a00 */
[----:B------:R-:W3:Y:S04]  /*9de30*/  LDL.LU.64 R48, [R1+0x4880] ;  /* 0x0048800001307983 */ /* 0x000ee80000300a00 */
[----:B------:R-:W4:Y:S04]  /*9de40*/  LDL.LU.64 R58, [R1+0x4878] ;  /* 0x00487800013a7983 */ /* 0x000f280000300a00 */
        /* <DEDUP_REMOVED lines=12> */
[----:B------:R-:W2:Y:S01]  /*9df10*/  LDL.LU.64 R52, [R1+0x4860] ;  /* 0x0048600001347983 */ /* 0x000ea20000300a00 */
[C---:B---3--:R-:W-:Y:S06]  /*9df20*/  HMMA.16816.F32 R8, R44.reuse, R48, R8 ;  /* 0x000000302c08723c */ /* 0x048fec0000001808 */
[C---:B----4-:R-:W-:Y:S01]  /*9df30*/  HMMA.16816.F32 R36, R44.reuse, R32, R36 ;  /* 0x000000202c24723c */ /* 0x050fe20000001824 */
[----:B------:R-:W-:Y:S04]  /*9df40*/  STL.64 [R1+0x4658], R58 ;  /* 0x0046583a01007387 */ /* 0x000fe80000100a00 */
[----:B------:R0:W-:Y:S02]  /*9df50*/  STL.64 [R1+0x4650], R56 ;  /* 0x0046503801007387 */ /* 0x0001e40000100a00 */
[----:B0-----:R-:W-:Y:S01]  /*9df60*/  IMAD.MOV.U32 R56, RZ, RZ, R34 ;  /* 0x000000ffff387224 */ /* 0x001fe200078e0022 */
[----:B------:R-:W-:Y:S01]  /*9df70*/  MOV R57, R35 ;  /* 0x0000002300397202 */ /* 0x000fe20000000f00 */
[----:B--2---:R-:W-:Y:S01]  /*9df80*/  HMMA.16816.F32 R40, R44, R52, R40 ;  /* 0x000000342c28723c */ /* 0x004fe20000001828 */
[----:B------:R-:W-:Y:S05]  /*9df90*/  STL.64 [R1+0x4648], R54 ;  /* 0x0046483601007387 */ /* 0x000fea0000100a00 */
[----:B------:R-:W-:-:S15]  /*9dfa0*/  STL.64 [R1+0x4640], R52 ;  /* 0x0046403401007387 */ /* 0x000fde0000100a00 */
[----:B------:R-:W-:-:S02]  /*9dfb0*/  NOP ;  /* 0x0000000000007918 */ /* 0x000fc40000000000 */
[----:B------:R0:W-:Y:S04]  /*9dfc0*/  STL.64 [R1+0x410], R40 ;  /* 0x0004102801007387 */ /* 0x0001e80000100a00 */
[----:B------:R1:W-:Y:S04]  /*9dfd0*/  STL.64 [R1+0x418], R42 ;  /* 0x0004182a01007387 */ /* 0x0003e80000100a00 */
[----:B0-----:R-:W2:Y:S04]  /*9dfe0*/  LDL.LU R40, [R1+0x3e0] ;  /* 0x0003e00001287983 */ /* 0x001ea80000300800 */
[----:B------:R0:W-:Y:S04]  /*9dff0*/  STL.64 [R1+0x400], R8 ;  /* 0x0004000801007387 */ /* 0x0001e80000100a00 */
[----:B------:R3:W-:Y:S04]  /*9e000*/  STL.64 [R1+0x408], R10 ;  /* 0x0004080a01007387 */ /* 0x0007e80000100a00 */
[----:B------:R-:W2:Y:S04]  /*9e010*/  LDL.LU R41, [R1+0x3e4] ;  /* 0x0003e40001297983 */ /* 0x000ea80000300800 */
[----:B-1----:R-:W2:Y:S04]  /*9e020*/  LDL.LU R42, [R1+0x3e8] ;  /* 0x0003e800012a7983 */ /* 0x002ea80000300800 */
[----:B------:R-:W2:Y:S04]  /*9e030*/  LDL.LU R43, [R1+0x3ec] ;  /* 0x0003ec00012b7983 */ /* 0x000ea80000300800 */
[----:B0-----:R-:W4:Y:S04]  /*9e040*/  LDL.LU R8, [R1+0x3d0] ;  /* 0x0003d00001087983 */ /* 0x001f280000300800 */
[----:B------:R-:W4:Y:S04]  /*9e050*/  LDL.LU R9, [R1+0x3d4] ;  /* 0x0003d40001097983 */ /* 0x000f280000300800 */
[----:B---3--:R-:W4:Y:S04]  /*9e060*/  LDL.LU R10, [R1+0x3d8] ;  /* 0x0003d800010a7983 */ /* 0x008f280000300800 */
[----:B------:R-:W4:Y:S04]  /*9e070*/  LDL.LU R11, [R1+0x3dc] ;  /* 0x0003dc00010b7983 */ /* 0x000f280000300800 */
[----:B------:R-:W-:Y:S04]  /*9e080*/  STL.64 [R1+0x4638], R50 ;  /* 0x0046383201007387 */ /* 0x000fe80000100a00 */
[----:B------:R0:W-:Y:S04]  /*9e090*/  STL.64 [R1+0x4630], R48 ;  /* 0x0046303001007387 */ /* 0x0001e80000100a00 */
[----:B------:R-:W3:Y:S04]  /*9e0a0*/  LDL.LU R34, [R1+0x485c] ;  /* 0x00485c0001227983 */ /* 0x000ee80000300800 */
[----:B------:R1:W-:Y:S04]  /*9e0b0*/  STL.64 [R1+0x3f0], R36 ;  /* 0x0003f02401007387 */ /* 0x0003e80000100a00 */
[----:B------:R1:W-:Y:S04]  /*9e0c0*/  STL.64 [R1+0x3f8], R38 ;  /* 0x0003f82601007387 */ /* 0x0003e80000100a00 */
[----:B------:R-:W3:Y:S04]  /*9e0d0*/  LDL.LU R35, [R1+0x4858] ;  /* 0x0048580001237983 */ /* 0x000ee80000300800 */
        /* <DEDUP_REMOVED lines=8> */
[----:B-1----:R-:W2:Y:S04]  /*9e160*/  LDL.LU R36, [R1+0x3b0] ;  /* 0x0003b00001247983 */ /* 0x002ea80000300800 */
[----:B------:R-:W2:Y:S04]  /*9e170*/  LDL.LU R37, [R1+0x3b4] ;  /* 0x0003b40001257983 */ /* 0x000ea80000300800 */
[----:B------:R-:W2:Y:S04]  /*9e180*/  LDL.LU R38, [R1+0x3b8] ;  /* 0x0003b80001267983 */ /* 0x000ea80000300800 */
[----:B------:R-:W2:Y:S04]  /*9e190*/  LDL.LU R39, [R1+0x3bc] ;  /* 0x0003bc0001277983 */ /* 0x000ea80000300800 */
[----:B0-----:R-:W4:Y:S04]  /*9e1a0*/  LDL.LU R52, [R1+0x3c0] ;  /* 0x0003c00001347983 */ /* 0x001f280000300800 */
[----:B------:R-:W4:Y:S04]  /*9e1b0*/  LDL.LU R53, [R1+0x3c4] ;  /* 0x0003c40001357983 */ /* 0x000f280000300800 */
[----:B------:R-:W4:Y:S04]  /*9e1c0*/  LDL.LU R54, [R1+0x3c8] ;  /* 0x0003c80001367983 */ /* 0x000f280000300800 */
[----:B------:R-:W4:Y:S04]  /*9e1d0*/  LDL.LU R55, [R1+0x3cc] ;  /* 0x0003cc0001377983 */ /* 0x000f280000300800 */
[----:B---3--:R-:W-:Y:S04]  /*9e1e0*/  STL.64 [R1+0x4628], R34 ;  /* 0x0046282201007387 */ /* 0x008fe80000100a00 */
[----:B------:R0:W-:Y:S01]  /*9e1f0*/  STL.64 [R1+0x4620], R32 ;  /* 0x0046202001007387 */ /* 0x0001e20000100a00 */
[----:B------:R-:W-:Y:S03]  /*9e200*/  HMMA.16816.F32 R40, R44, R28, R40 ;  /* 0x0000001c2c28723c */ /* 0x000fe60000001828 */
[----:B0-----:R-:W3:Y:S04]  /*9e210*/  LDL.LU R32, [R1+0x2f0] ;  /* 0x0002f00001207983 */ /* 0x001ee80000300800 */
[----:B------:R-:W3:Y:S04]  /*9e220*/  LDL.LU R33, [R1+0x2f4] ;  /* 0x0002f40001217983 */ /* 0x000ee80000300800 */
[----:B------:R-:W3:Y:S04]  /*9e230*/  LDL.LU R34, [R1+0x2f8] ;  /* 0x0002f80001227983 */ /* 0x000ee80000300800 */
[----:B------:R-:W3:Y:S04]  /*9e240*/  LDL.LU R35, [R1+0x2fc] ;  /* 0x0002fc0001237983 */ /* 0x000ee80000300800 */
[----:B------:R-:W-:Y:S04]  /*9e250*/  STL.64 [R1+0x4618], R30 ;  /* 0x0046181e01007387 */ /* 0x000fe80000100a00 */
[----:B------:R0:W-:Y:S02]  /*9e260*/  STL.64 [R1+0x4610], R28 ;  /* 0x0046101c01007387 */ /* 0x0001e40000100a00 */
[----:B0-----:R-:W-:-:S02]  /*9e270*/  IMAD.MOV.U32 R28, RZ, RZ, R5 ;  /* 0x000000ffff1c7224 */ /* 0x001fc400078e0005 */
[----:B------:R-:W-:Y:S02]  /*9e280*/  IMAD.MOV.U32 R29, RZ, RZ, R4 ;  /* 0x000000ffff1d7224 */ /* 0x000fe400078e0004 */
[----:B------:R-:W-:Y:S01]  /*9e290*/  HMMA.16816.F32 R4, R44, R24, R8 ;  /* 0x000000182c04723c */ /* 0x000fe20000001808 */
[----:B------:R-:W-:Y:S04]  /*9e2a0*/  STL.64 [R1+0x3e0], R40 ;  /* 0x0003e02801007387 */ /* 0x000fe80000100a00 */
[----:B------:R-:W-:Y:S04]  /*9e2b0*/  STL.64 [R1+0x3e8], R42 ;  /* 0x0003e82a01007387 */ /* 0x000fe80000100a00 */
[----:B------:R-:W3:-:S14]  /*9e2c0*/  LDL.LU R8, [R1+0x3a0] ;  /* 0x0003a00001087983 */ /* 0x000edc0000300800 */
        /* <DEDUP_REMOVED lines=9> */
[----:B------:R-:W-:Y:S04]  /*9e360*/  STL.64 [R1+0x4608], R26 ;  /* 0x0046081a01007387 */ /* 0x000fe80000100a00 */
[----:B------:R0:W-:Y:S04]  /*9e370*/  STL.64 [R1+0x4600], R24 ;  /* 0x0046001801007387 */ /* 0x0001e80000100a00 */
        /* <DEDUP_REMOVED lines=8> */
[----:B------:R-:W-:Y:S04]  /*9e400*/  STL.64 [R1+0x4668], R22 ;  /* 0x0046681601007387 */ /* 0x000fe80000100a00 */
[----:B------:R0:W-:Y:S01]  /*9e410*/  STL.64 [R1+0x4660], R20 ;  /* 0x0046601401007387 */ /* 0x0001e20000100a00 */
[----:B----4-:R-:W-:Y:S07]  /*9e420*/  HMMA.16816.F32 R52, R44, R20, R52 ;  /* 0x000000142c34723c */ /* 0x010fee0000001834 */
[----:B0-----:R-:W-:-:S02]  /*9e430*/  IMAD.MOV.U32 R20, RZ, RZ, R15 ;  /* 0x000000ffff147224 */ /* 0x001fc400078e000f */
[----:B------:R-:W-:-:S14]  /*9e440*/  IMAD.MOV.U32 R21, RZ, RZ, R19 ;  /* 0x000000ffff157224 */ /* 0x000fdc00078e0013 */
[----:B------:R-:W-:Y:S04]  /*9e450*/  STL.64 [R1+0x3c0], R52 ;  /* 0x0003c03401007387 */ /* 0x000fe80000100a00 */
[----:B------:R2:W-:Y:S04]  /*9e460*/  STL.64 [R1+0x3c8], R54 ;  /* 0x0003c83601007387 */ /* 0x0005e80000100a00 */
[----:B------:R-:W4:Y:S04]  /*9e470*/  LDL.LU R15, [R1+0x4854] ;  /* 0x00485400010f7983 */ /* 0x000f280000300800 */
[----:B------:R-:W4:Y:S01]  /*9e480*/  LDL.LU R19, [R1+0x4850] ;  /* 0x0048500001137983 */ /* 0x000f220000300800 */
[----:B--2---:R-:W-:Y:S07]  /*9e490*/  HMMA.16816.F32 R52, R44, R16, R36 ;  /* 0x000000102c34723c */ /* 0x004fee0000001824 */
[----:B------:R-:W-:-:S02]  /*9e4a0*/  IMAD.MOV.U32 R36, RZ, RZ, R18 ;  /* 0x000000ffff247224 */ /* 0x000fc400078e0012 */
[----:B------:R-:W4:Y:S01]  /*9e4b0*/  LDL.LU R18, [R1+0x484c] ;  /* 0x00484c0001127983 */ /* 0x000f220000300800 */
[----:B------:R-:W-:Y:S01]  /*9e4c0*/  IMAD.MOV.U32 R37, RZ, RZ, R14 ;  /* 0x000000ffff257224 */ /* 0x000fe200078e000e */
[----:B---3--:R-:W-:-:S12]  /*9e4d0*/  HMMA.16816.F32 R8, R44, R12, R8 ;  /* 0x0000000c2c08723c */ /* 0x008fd80000001808 */
[----:B------:R0:W-:Y:S04]  /*9e4e0*/  STL.64 [R1+0x3b0], R52 ;  /* 0x0003b03401007387 */ /* 0x0001e80000100a00 */
[----:B------:R1:W-:Y:S04]  /*9e4f0*/  STL.64 [R1+0x3b8], R54 ;  /* 0x0003b83601007387 */ /* 0x0003e80000100a00 */
[----:B------:R-:W2:Y:S04]  /*9e500*/  LDL.LU R14, [R1+0x4848] ;  /* 0x00484800010e7983 */ /* 0x000ea80000300800 */
[----:B0-----:R-:W3:Y:S04]  /*9e510*/  LDL.LU R52, [R1+0x340] ;  /* 0x0003400001347983 */ /* 0x001ee80000300800 */
[----:B------:R-:W3:Y:S04]  /*9e520*/  LDL.LU R53, [R1+0x344] ;  /* 0x0003440001357983 */ /* 0x000ee80000300800 */
[----:B-1----:R-:W3:Y:S04]  /*9e530*/  LDL.LU R54, [R1+0x348] ;  /* 0x0003480001367983 */ /* 0x002ee80000300800 */
[----:B------:R-:W3:Y:S04]  /*9e540*/  LDL.LU R55, [R1+0x34c] ;  /* 0x00034c0001377983 */ /* 0x000ee80000300800 */
[----:B----4-:R-:W-:Y:S04]  /*9e550*/  STL.64 [R1+0x4678], R18 ;  /* 0x0046781201007387 */ /* 0x010fe80000100a00 */
        /* <DEDUP_REMOVED lines=8> */
[----:B------:R-:W4:Y:S04]  /*9e5e0*/  LDL.LU.64 R8, [R1+0x4838] ;  /* 0x0048380001087983 */ /* 0x000f280000300a00 */
[----:B--2---:R-:W-:Y:S04]  /*9e5f0*/  STL.64 [R1+0x4688], R14 ;  /* 0x0046880e01007387 */ /* 0x004fe80000100a00 */
[----:B------:R0:W-:Y:S04]  /*9e600*/  STL.64 [R1+0x4680], R12 ;  /* 0x0046800c01007387 */ /* 0x0001e80000100a00 */
[----:B0-----:R-:W2:Y:S04]  /*9e610*/  LDL.LU R12, [R1+0x120] ;  /* 0x00012000010c7983 */ /* 0x001ea80000300800 */
        /* <DEDUP_REMOVED lines=8> */
[----:B------:R0:W-:Y:S04]  /*9e6a0*/  STL.64 [R1+0x4690], R8 ;  /* 0x0046900801007387 */ /* 0x0001e80000100a00 */
[----:B0-----:R-:W3:Y:S04]  /*9e6b0*/  LDL.LU R8, [R1+0x320] ;  /* 0x0003200001087983 */ /* 0x001ee80000300800 */
[----:B------:R-:W3:Y:S04]  /*9e6c0*/  LDL.LU R9, [R1+0x324] ;  /* 0x0003240001097983 */ /* 0x000ee80000300800 */
[----:B------:R-:W3:Y:S04]  /*9e6d0*/  LDL.LU R10, [R1+0x328] ;  /* 0x00032800010a7983 */ /* 0x000ee80000300800 */
[----:B------:R-:W3:Y:S01]  /*9e6e0*/  LDL.LU R11, [R1+0x32c] ;  /* 0x00032c00010b7983 */ /* 0x000ee20000300800 */
[----:B--2---:R-:W-:Y:S03]  /*9e6f0*/  HMMA.16816.F32 R44, R44, R4, R40 ;  /* 0x000000042c2c723c */ /* 0x004fe60000001828 */
[----:B------:R-:W2:Y:S04]  /*9e700*/  LDL.LU.64 R42, [R1+0x4820] ;  /* 0x00482000012a7983 */ /* 0x000ea80000300a00 */
[----:B------:R-:W3:-:S15]  /*9e710*/  LDL.LU.64 R40, [R1+0x4818] ;  /* 0x0048180001287983 */ /* 0x000ede0000300a00 */
[----:B------:R-:W-:-:S01]  /*9e720*/  NOP ;  /* 0x0000000000007918 */ /* 0x000fc20000000000 */
[----:B------:R2:W-:Y:S04]  /*9e730*/  STL.64 [R1+0x350], R44 ;  /* 0x0003502c01007387 */ /* 0x0005e80000100a00 */
[----:B------:R-:W-:Y:S01]  /*9e740*/  STL.64 [R1+0x358], R46 ;  /* 0x0003582e01007387 */ /* 0x000fe20000100a00 */
[----:B------:R-:W0:Y:S01]  /*9e750*/  S2R R39, SR_TID.X ;  /* 0x0000000000277919 */ /* 0x000e220000002100 */
[----:B--2---:R-:W-:Y:S02]  /*9e760*/  IMAD.MOV.U32 R44, RZ, RZ, R42 ;  /* 0x000000ffff2c7224 */ /* 0x004fe400078e002a */
[----:B------:R-:W-:Y:S01]  /*9e770*/  IMAD.MOV.U32 R45, RZ, RZ, R43 ;  /* 0x000000ffff2d7224 */ /* 0x000fe200078e002b */
[----:B------:R-:W3:Y:S04]  /*9e780*/  LDL.LU R42, [R1+0x4814] ;  /* 0x00481400012a7983 */ /* 0x000ee80000300800 */
[----:B------:R-:W3:Y:S04]  /*9e790*/  LDL.LU R43, [R1+0x4810] ;  /* 0x00481000012b7983 */ /* 0x000ee80000300800 */
[----:B----4-:R-:W-:Y:S04]  /*9e7a0*/  STL.64 [R1+0x46a8], R6 ;  /* 0x0046a80601007387 */ /* 0x010fe80000100a00 */
[----:B------:R1:W-:Y:S04]  /*9e7b0*/  STL.64 [R1+0x46a0], R4 ;  /* 0x0046a00401007387 */ /* 0x0003e80000100a00 */
[----:B-1----:R-:W2:Y:S04]  /*9e7c0*/  LDL.LU R4, [R1+0x330] ;  /* 0x0003300001047983 */ /* 0x002ea80000300800 */
[----:B------:R-:W2:Y:S04]  /*9e7d0*/  LDL.LU R5, [R1+0x334] ;  /* 0x0003340001057983 */ /* 0x000ea80000300800 */
[----:B------:R-:W2:Y:S04]  /*9e7e0*/  LDL.LU R6, [R1+0x338] ;  /* 0x0003380001067983 */ /* 0x000ea80000300800 */
[----:B------:R-:W2:Y:S01]  /*9e7f0*/  LDL.LU R7, [R1+0x33c] ;  /* 0x00033c0001077983 */ /* 0x000ea20000300800 */
[C---:B0-----:R-:W-:Y:S01]  /*9e800*/  LOP3.LUT R59, R39.reuse, 0x7, RZ, 0xc0, !PT ;  /* 0x00000007273b7812 */ /* 0x041fe200078ec0ff */
[----:B------:R-:W-:-:S02]  /*9e810*/  IMAD.SHL.U32 R51, R39, 0x2, RZ ;  /* 0x0000000227337824 */ /* 0x000fc400078e00ff */
[----:B------:R-:W-:Y:S02]  /*9e820*/  IMAD.SHL.U32 R58, R39, 0x40, RZ ;  /* 0x00000040273a7824 */ /* 0x000fe400078e00ff */
[----:B------:R-:W-:-:S05]  /*9e830*/  IMAD R59, R59, 0x90, RZ ;  /* 0x000000903b3b7824 */ /* 0x000fca00078e02ff */
[----:B------:R-:W-:-:S04]  /*9e840*/  LOP3.LUT R59, R59, 0x10, R51, 0x78, !PT ;  /* 0x000000103b3b7812 */ /* 0x000fc800078e7833 */
[----:B------:R-:W-:Y:S01]  /*9e850*/  LOP3.LUT R59, R59, 0x400, R58, 0xf8, !PT ;  /* 0x000004003b3b7812 */ /* 0x000fe200078ef83a */
[C---:B---3--:R-:W-:Y:S01]  /*9e860*/  HMMA.16816.F32 R36, R40.reuse, R36, R52 ;  /* 0x000000242824723c */ /* 0x048fe20000001834 */
[----:B------:R-:W3:Y:S04]  /*9e870*/  LDL.LU.64 R54, [R1+0x4808] ;  /* 0x0048080001367983 */ /* 0x000ee80000300a00 */
[----:B------:R-:W3:Y:S01]  /*9e880*/  LDL.LU.64 R52, [R1+0x4800] ;  /* 0x0048000001347983 */ /* 0x000ee20000300a00 */
[----:B--2---:R-:W-:-:S15]  /*9e890*/  HMMA.16816.F32 R44, R40, R44, R4 ;  /* 0x0000002c282c723c */ /* 0x004fde0000001804 */
[----:B------:R-:W-:-:S02]  /*9e8a0*/  NOP ;  /* 0x0000000000007918 */ /* 0x000fc40000000000 */
[----:B------:R-:W-:Y:S04]  /*9e8b0*/  STL.64 [R1+0x340], R36 ;  /* 0x0003402401007387 */ /* 0x000fe80000100a00 */
[----:B------:R0:W-:Y:S04]  /*9e8c0*/  STL.64 [R1+0x348], R38 ;  /* 0x0003482601007387 */ /* 0x0001e80000100a00 */
[----:B0-----:R-:W2:Y:S04]  /*9e8d0*/  LDL.LU.64 R38, [R1+0x47f8] ;  /* 0x0047f80001267983 */ /* 0x001ea80000300a00 */
[----:B------:R-:W4:Y:S04]  /*9e8e0*/  LDL.LU.64 R36, [R1+0x47f0] ;  /* 0x0047f00001247983 */ /* 0x000f280000300a00 */
[----:B------:R-:W-:Y:S04]  /*9e8f0*/  STL.64 [R1+0x330], R44 ;  /* 0x0003302c01007387 */ /* 0x000fe80000100a00 */
[----:B------:R-:W-:Y:S04]  /*9e900*/  STL.64 [R1+0x338], R46 ;  /* 0x0003382e01007387 */ /* 0x000fe80000100a00 */
[----:B------:R-:W0:Y:S01]  /*9e910*/  LDSM.16.MT88.4 R44, [R59+UR4+0x13800] ;  /* 0x013800043b2c783b */ /* 0x000e220008004200 */
[C---:B------:R-:W-:Y:S06]  /*9e920*/  HMMA.16816.F32 R8, R40.reuse, R12, R8 ;  /* 0x0000000c2808723c */ /* 0x040fec0000001808 */
[C---:B------:R-:W-:Y:S06]  /*9e930*/  HMMA.16816.F32 R4, R40.reuse, R20, R16 ;  /* 0x000000142804723c */ /* 0x040fec0000001810 */
[C---:B------:R-:W-:Y:S11]  /*9e940*/  HMMA.16816.F32 R12, R40.reuse, R28, R24 ;  /* 0x0000001c280c723c */ /* 0x040ff60000001818 */
[----:B------:R-:W-:Y:S04]  /*9e950*/  STL.64 [R1+0x320], R8 ;  /* 0x0003200801007387 */ /* 0x000fe80000100a00 */
[----:B------:R1:W-:Y:S02]  /*9e960*/  STL.64 [R1+0x328], R10 ;  /* 0x0003280a01007387 */ /* 0x0003e40000100a00 */
[C---:B-1----:R-:W-:Y:S02]  /*9e970*/  HMMA.16816.F32 R8, R40.reuse, R48, R32 ;  /* 0x000000302808723c */ /* 0x042fe40000001820 */
[----:B0-----:R-:W-:Y:S04]  /*9e980*/  STL.64 [R1+0x46b8], R46 ;  /* 0x0046b82e01007387 */ /* 0x001fe80000100a00 */
[----:B------:R-:W-:Y:S04]  /*9e990*/  STL.64 [R1+0x310], R4 ;  /* 0x0003100401007387 */ /* 0x000fe80000100a00 */
[----:B------:R3:W-:Y:S04]  /*9e9a0*/  STL.64 [R1+0x318], R6 ;  /* 0x0003180601007387 */ /* 0x0007e80000100a00 */
[----:B------:R-:W-:Y:S04]  /*9e9b0*/  STL.64 [R1+0x46b0], R44 ;  /* 0x0046b02c01007387 */ /* 0x000fe80000100a00 */
[----:B------:R0:W-:Y:S04]  /*9e9c0*/  STL.64 [R1+0x300], R12 ;  /* 0x0003000c01007387 */ /* 0x0001e80000100a00 */
[----:B------:R1:W-:Y:S04]  /*9e9d0*/  STL.64 [R1+0x308], R14 ;  /* 0x0003080e01007387 */ /* 0x0003e80000100a00 */
[----:B------:R-:W4:Y:S04]  /*9e9e0*/  LDL.LU R32, [R1+0x1d0] ;  /* 0x0001d00001207983 */ /* 0x000f280000300800 */
[----:B------:R1:W-:Y:S04]  /*9e9f0*/  STL.64 [R1+0x2f0], R8 ;  /* 0x0002f00801007387 */ /* 0x0003e80000100a00 */
[----:B------:R-:W-:Y:S01]  /*9ea00*/  STL.64 [R1+0x2f8], R10 ;  /* 0x0002f80a01007387 */ /* 0x000fe20000100a00 */
[----:B---3--:R-:W-:-:S15]  /*9ea10*/  HMMA.16816.F32 R4, R40, R56, R52 ;  /* 0x000000382804723c */ /* 0x008fde0000001834 */
[----:B------:R-:W-:-:S08]  /*9ea20*/  NOP ;  /* 0x0000000000007918 */ /* 0x000fd00000000000 */
[----:B------:R-:W-:Y:S04]  /*9ea30*/  STL.64 [R1+0x2e0], R4 ;  /* 0x0002e00401007387 */ /* 0x000fe80000100a00 */
[----:B------:R-:W-:Y:S04]  /*9ea40*/  STL.64 [R1+0x2e8], R6 ;  /* 0x0002e80601007387 */ /* 0x000fe80000100a00 */
[----:B------:R-:W4:Y:S04]  /*9ea50*/  LDL.LU R33, [R1+0x1d4] ;  /* 0x0001d40001217983 */ /* 0x000f280000300800 */
[----:B------:R-:W3:Y:S04]  /*9ea60*/  LDL.LU R34, [R1+0x1d8] ;  /* 0x0001d80001227983 */ /* 0x000ee80000300800 */
[----:B------:R-:W3:Y:S01]  /*9ea70*/  LDL.LU R35, [R1+0x1dc] ;  /* 0x0001dc0001237983 */ /* 0x000ee20000300800 */
[----:B------:R-:W-:-:S02]  /*9ea80*/  IMAD.MOV.U32 R57, RZ, RZ, R0 ;  /* 0x000000ffff397224 */ /* 0x000fc400078e0000 */
[----:B--2---:R-:W-:Y:S01]  /*9ea90*/  IMAD.MOV.U32 R56, RZ, RZ, R39 ;  /* 0x000000ffff387224 */ /* 0x004fe200078e0027 */
[----:B---3--:R-:W-:Y:S04]  /*9eaa0*/  STL.64 [R1+0x46d0], R34 ;  /* 0x0046d02201007387 */ /* 0x008fe80000100a00 */
[----:B----4-:R2:W-:Y:S04]  /*9eab0*/  STL.64 [R1+0x46c8], R32 ;  /* 0x0046c82001007387 */ /* 0x0105e80000100a00 */
        /* <DEDUP_REMOVED lines=9> */
[----:B---3--:R-:W-:Y:S04]  /*9eb50*/  STL.64 [R1+0x46e8], R22 ;  /* 0x0046e81601007387 */ /* 0x008fe80000100a00 */
[----:B--2---:R2:W-:Y:S04]  /*9eb60*/  STL.64 [R1+0x46e0], R20 ;  /* 0x0046e01401007387 */ /* 0x0045e80000100a00 */
[----:B------:R-:W3:Y:S04]  /*9eb70*/  LDL.LU R2, [R1+0x47e4] ;  /* 0x0047e40001027983 */ /* 0x000ee80000300800 */
[----:B------:R-:W4:Y:S04]  /*9eb80*/  LDL.LU R38, [R1+0x47e0] ;  /* 0x0047e00001267983 */ /* 0x000f280000300800 */
[----:B------:R3:W-:Y:S04]  /*9eb90*/  STL.64 [R1+0x46f0], R16 ;  /* 0x0046f01001007387 */ /* 0x0007e80000100a00 */
[----:B0-----:R-:W2:Y:S04]  /*9eba0*/  LDL.LU R12, [R1+0x210] ;  /* 0x00021000010c7983 */ /* 0x001ea80000300800 */
[----:B------:R-:W2:Y:S04]  /*9ebb0*/  LDL.LU R13, [R1+0x214] ;  /* 0x00021400010d7983 */ /* 0x000ea80000300800 */
[----:B-1----:R-:W3:Y:S04]  /*9ebc0*/  LDL.LU R14, [R1+0x218] ;  /* 0x00021800010e7983 */ /* 0x002ee80000300800 */
[----:B------:R-:W3:Y:S01]  /*9ebd0*/  LDL.LU R15, [R1+0x21c] ;  /* 0x00021c00010f7983 */ /* 0x000ee20000300800 */
[----:B------:R-:W-:Y:S01]  /*9ebe0*/  IMAD.MOV.U32 R8, RZ, RZ, R37 ;  /* 0x000000ffff087224 */ /* 0x000fe200078e0025 */
[----:B------:R-:W-:Y:S01]  /*9ebf0*/  MOV R9, R36 ;  /* 0x0000002400097202 */ /* 0x000fe20000000f00 */
[----:B------:R-:W-:-:S02]  /*9ec00*/  IMAD.MOV.U32 R36, RZ, RZ, R60 ;  /* 0x000000ffff247224 */ /* 0x000fc400078e003c */
[----:B------:R-:W-:Y:S01]  /*9ec10*/  IMAD.MOV.U32 R37, RZ, RZ, R3 ;  /* 0x000000ffff257224 */ /* 0x000fe200078e0003 */
[----:B---3--:R-:W-:Y:S04]  /*9ec20*/  STL.64 [R1+0x4700], R14 ;  /* 0x0047000e01007387 */ /* 0x008fe80000100a00 */
[----:B--2---:R0:W-:Y:S04]  /*9ec30*/  STL.64 [R1+0x46f8], R12 ;  /* 0x0046f80c01007387 */ /* 0x0041e80000100a00 */
[----:B------:R1:W-:Y:S04]  /*9ec40*/  STL.64 [R1+0x4708], R8 ;  /* 0x0047080801007387 */ /* 0x0003e80000100a00 */
[----:B------:R-:W1:Y:S04]  /*9ec50*/  LDL.LU R60, [R1+0x47dc] ;  /* 0x0047dc00013c7983 */ /* 0x000e680000300800 */
[----:B------:R-:W2:Y:S04]  /*9ec60*/  LDL.LU R3, [R1+0x47d8] ;  /* 0x0047d80001037983 */ /* 0x000ea80000300800 */
[----:B------:R-:W-:Y:S04]  /*9ec70*/  STL.64 [R1+0x4710], R36 ;  /* 0x0047102401007387 */ /* 0x000fe80000100a00 */
        /* <DEDUP_REMOVED lines=22> */
[----:B0-----:R-:W4:Y:S04]  /*9ede0*/  LDL.LU R12, [R1+0x260] ;  /* 0x00026000010c7983 */ /* 0x001f280000300800 */
[----:B------:R-:W4:Y:S04]  /*9edf0*/  LDL.LU R13, [R1+0x264] ;  /* 0x00026400010d7983 */ /* 0x000f280000300800 */
[----:B------:R-:W2:Y:S04]  /*9ee00*/  LDL.LU R14, [R1+0x268] ;  /* 0x00026800010e7983 */ /* 0x000ea80000300800 */
[----:B------:R-:W2:Y:S01]  /*9ee10*/  LDL.LU R15, [R1+0x26c] ;  /* 0x00026c00010f7983 */ /* 0x000ea20000300800 */
[----:B-1----:R-:W-:-:S02]  /*9ee20*/  IMAD.MOV.U32 R8, RZ, RZ, R60 ;  /* 0x000000ffff087224 */ /* 0x002fc400078e003c */
[----:B------:R-:W-:Y:S02]  /*9ee30*/  IMAD.MOV.U32 R9, RZ, RZ, R38 ;  /* 0x000000ffff097224 */ /* 0x000fe400078e0026 */
[----:B------:R-:W-:Y:S02]  /*9ee40*/  IMAD.MOV.U32 R32, RZ, RZ, R39 ;  /* 0x000000ffff207224 */ /* 0x000fe400078e0027 */
[----:B------:R-:W-:Y:S01]  /*9ee50*/  IMAD.MOV.U32 R33, RZ, RZ, R3 ;  /* 0x000000ffff217224 */ /* 0x000fe200078e0003 */
[----:B--2---:R-:W-:Y:S04]  /*9ee60*/  STL.64 [R1+0x4750], R14 ;  /* 0x0047500e01007387 */ /* 0x004fe80000100a00 */
[----:B----4-:R0:W-:Y:S04]  /*9ee70*/  STL.64 [R1+0x4748], R12 ;  /* 0x0047480c01007387 */ /* 0x0101e80000100a00 */
[----:B------:R-:W0:Y:S04]  /*9ee80*/  LDL.LU R60, [R1+0x47c4] ;  /* 0x0047c400013c7983 */ /* 0x000e280000300800 */
[----:B------:R-:W2:Y:S04]  /*9ee90*/  LDL.LU R38, [R1+0x47c0] ;  /* 0x0047c00001267983 */ /* 0x000ea80000300800 */
[----:B------:R1:W-:Y:S04]  /*9eea0*/  STL.64 [R1+0x4758], R8 ;  /* 0x0047580801007387 */ /* 0x0003e80000100a00 */
[----:B------:R-:W4:Y:S04]  /*9eeb0*/  LDL.LU R39, [R1+0x47bc] ;  /* 0x0047bc0001277983 */ /* 0x000f280000300800 */
        /* <DEDUP_REMOVED lines=9> */
[----:B---3--:R-:W-:Y:S04]  /*9ef50*/  STL.64 [R1+0x4768], R56 ;  /* 0x0047683801007387 */ /* 0x008fe80000100a00 */
[----:B------:R-:W3:Y:S04]  /*9ef60*/  LDL.LU R2, [R1+0x47b4] ;  /* 0x0047b40001027983 */ /* 0x000ee80000300800 */
[----:B------:R-:W4:Y:S04]  /*9ef70*/  LDL.LU R61, [R1+0x47b0] ;  /* 0x0047b000013d7983 */ /* 0x000f280000300800 */
[----:B------:R3:W-:Y:S04]  /*9ef80*/  STL.64 [R1+0x4778], R20 ;  /* 0x0047781401007387 */ /* 0x0007e80000100a00 */
[----:B------:R-:W3:Y:S04]  /*9ef90*/  LDL.LU R16, [R1+0x290] ;  /* 0x0002900001107983 */ /* 0x000ee80000300800 */
[----:B------:R-:W3:Y:S04]  /*9efa0*/  LDL.LU R17, [R1+0x294] ;  /* 0x0002940001117983 */ /* 0x000ee80000300800 */
[----:B------:R-:W4:Y:S04]  /*9efb0*/  LDL.LU R18, [R1+0x298] ;  /* 0x0002980001127983 */ /* 0x000f280000300800 */
[----:B------:R-:W4:Y:S01]  /*9efc0*/  LDL.LU R19, [R1+0x29c] ;  /* 0x00029c0001137983 */ /* 0x000f220000300800 */
[----:B0-----:R-:W-:-:S02]  /*9efd0*/  IMAD.MOV.U32 R12, RZ, RZ, R60 ;  /* 0x000000ffff0c7224 */ /* 0x001fc400078e003c */
[----:B------:R-:W-:Y:S02]  /*9efe0*/  IMAD.MOV.U32 R13, RZ, RZ, R0 ;  /* 0x000000ffff0d7224 */ /* 0x000fe400078e0000 */
[----:B--2---:R-:W-:Y:S01]  /*9eff0*/  IMAD.MOV.U32 R25, RZ, RZ, R3 ;  /* 0x000000ffff197224 */ /* 0x004fe200078e0003 */
[----:B----4-:R-:W-:Y:S04]  /*9f000*/  STL.64 [R1+0x4788], R18 ;  /* 0x0047881201007387 */ /* 0x010fe80000100a00 */
[----:B---3--:R0:W-:Y:S04]  /*9f010*/  STL.64 [R1+0x4780], R16 ;  /* 0x0047801001007387 */ /* 0x0081e80000100a00 */
[----:B------:R-:W2:Y:S04]  /*9f020*/  LDL.LU R60, [R1+0x47ac] ;  /* 0x0047ac00013c7983 */ /* 0x000ea80000300800 */
[----:B------:R-:W3:Y:S04]  /*9f030*/  LDL.LU R0, [R1+0x47a8] ;  /* 0x0047a80001007983 */ /* 0x000ee80000300800 */
[----:B------:R4:W-:Y:S04]  /*9f040*/  STL.64 [R1+0x4790], R12 ;  /* 0x0047900c01007387 */ /* 0x0009e80000100a00 */
[----:B-1----:R-:W3:Y:S04]  /*9f050*/  LDL.LU R8, [R1+0x2a0] ;  /* 0x0002a00001087983 */ /* 0x002ee80000300800 */
        /* <DEDUP_REMOVED lines=8> */
[----:B------:R-:W3:Y:S04]  /*9f0e0*/  LDL.LU R22, [R1+0x2c8] ;  /* 0x0002c80001167983 */ /* 0x000ee80000300800 */
[----:B------:R-:W3:Y:S01]  /*9f0f0*/  LDL.LU R23, [R1+0x2cc] ;  /* 0x0002cc0001177983 */ /* 0x000ee20000300800 */
[----:B0-----:R-:W-:Y:S01]  /*9f100*/  MOV R17, R61 ;  /* 0x0000003d00117202 */ /* 0x001fe20000000f00 */
[----:B------:R-:W-:-:S02]  /*9f110*/  IMAD.MOV.U32 R33, RZ, RZ, R38 ;  /* 0x000000ffff217224 */ /* 0x000fc400078e0026 */
[----:B--2---:R-:W-:Y:S02]  /*9f120*/  IMAD.MOV.U32 R16, RZ, RZ, R60 ;  /* 0x000000ffff107224 */ /* 0x004fe400078e003c */
[----:B------:R-:W2:Y:S04]  /*9f130*/  LDL.LU R60, [R1+0x479c] ;  /* 0x00479c00013c7983 */ /* 0x000ea80000300800 */
[----:B------:R-:W2:Y:S04]  /*9f140*/  LDL.LU R61, [R1+0x4798] ;  /* 0x00479800013d7983 */ /* 0x000ea80000300800 */
[----:B----4-:R-:W4:Y:S04]  /*9f150*/  LDL.LU R12, [R1+0x2d0] ;  /* 0x0002d000010c7983 */ /* 0x010f280000300800 */
        /* <DEDUP_REMOVED lines=32> */
[C---:B---3--:R-:W-:Y:S06]  /*9f360*/  HMMA.16816.F32 R24, R40.reuse, R24, R20 ;  /* 0x000000182818723c */ /* 0x048fec0000001814 */
[C---:B----4-:R-:W-:Y:S01]  /*9f370*/  HMMA.16816.F32 R16, R40.reuse, R16, R12 ;  /* 0x000000102810723c */ /* 0x050fe2000000180c */
[----:B------:R-:W3:Y:S05]  /*9f380*/  LDL.LU.64 R12, [R1+0x4790] ;  /* 0x00479000010c7983 */ /* 0x000eea0000300a00 */
[----:B--2---:R-:W-:-:S15]  /*9f390*/  HMMA.16816.F32 R32, R40, R32, R56 ;  /* 0x000000202820723c */ /* 0x004fde0000001838 */
[----:B------:R-:W-:-:S02]  /*9f3a0*/  NOP ;  /* 0x0000000000007918 */ /* 0x000fc40000000000 */
[----:B------:R-:W-:Y:S04]  /*9f3b0*/  STL.64 [R1+0x2d0], R16 ;  /* 0x0002d01001007387 */ /* 0x000fe80000100a00 */
[----:B------:R0:W-:Y:S04]  /*9f3c0*/  STL.64 [R1+0x2d8], R18 ;  /* 0x0002d81201007387 */ /* 0x0001e80000100a00 */
[----:B0-----:R-:W2:Y:S04]  /*9f3d0*/  LDL.LU.64 R18, [R1+0x4788] ;  /* 0x0047880001127983 */ /* 0x001ea80000300a00 */
[----:B------:R-:W2:Y:S04]  /*9f3e0*/  LDL.LU.64 R16, [R1+0x4780] ;  /* 0x0047800001107983 */ /* 0x000ea80000300a00 */
[----:B------:R-:W2:Y:S04]  /*9f3f0*/  LDL.LU.64 R20, [R1+0x4778] ;  /* 0x0047780001147983 */ /* 0x000ea80000300a00 */
        /* <DEDUP_REMOVED lines=19> */
[----:B------:R-:W2:Y:S01]  /*9f530*/  LDL.LU.64 R16, [R1+0x4740] ;  /* 0x0047400001107983 */ /* 0x000ea20000300a00 */
[C---:B----4-:R-:W-:Y:S03]  /*9f540*/  HMMA.16816.F32 R32, R40.reuse, R32, R56 ;  /* 0x000000202820723c */ /* 0x050fe60000001838 */
        /* <DEDUP_REMOVED lines=32> */
[----:B------:R1:W-:Y:S04]  /*9f750*/  STL.64 [R1+0x248], R38 ;  /* 0x0002482601007387 */ /* 0x0003e80000100a00 */
[----:B0-----:R-:W1:Y:S01]  /*9f760*/  LDL.LU.64 R36, [R1+0x46c0] ;  /* 0x0046c00001247983 */ /* 0x001e620000300a00 */
[C---:B------:R-:W-:Y:S06]  /*9f770*/  HMMA.16816.F32 R8, R40.reuse, R8, R4 ;  /* 0x000000082808723c */ /* 0x040fec0000001804 */
[C---:B--2---:R-:W-:Y:S06]  /*9f780*/  HMMA.16816.F32 R16, R40.reuse, R16, R12 ;  /* 0x000000102810723c */ /* 0x044fec000000180c */
[C---:B----4-:R-:W-:Y:S06]  /*9f790*/  HMMA.16816.F32 R56, R40.reuse, R56, R20 ;  /* 0x000000382838723c */ /* 0x050fec0000001814 */
[----:B-1----:R-:W-:Y:S01]  /*9f7a0*/  HMMA.16816.F32 R36, R40, R36, R44 ;  /* 0x000000242824723c */ /* 0x002fe2000000182c */
[----:B------:R-:W2:Y:S04]  /*9f7b0*/  LDL.LU.64 R46, [R1+0x46b8] ;  /* 0x0046b800012e7983 */ /* 0x000ea80000300a00 */
[----:B------:R-:W2:-:S15]  /*9f7c0*/  LDL.LU.64 R44, [R1+0x46b0] ;  /* 0x0046b000012c7983 */ /* 0x000e9e0000300a00 */
[----:B------:R-:W-:-:S03]  /*9f7d0*/  NOP ;  /* 0x0000000000007918 */ /* 0x000fc60000000000 */
[----:B------:R0:W-:Y:S04]  /*9f7e0*/  STL.64 [R1+0x230], R36 ;  /* 0x0002302401007387 */ /* 0x0001e80000100a00 */
[----:B------:R1:W-:Y:S04]  /*9f7f0*/  STL.64 [R1+0x238], R38 ;  /* 0x0002382601007387 */ /* 0x0003e80000100a00 */
[----:B0-----:R-:W4:Y:S04]  /*9f800*/  LDL.LU R36, [R1+0x160] ;  /* 0x0001600001247983 */ /* 0x001f280000300800 */
[----:B------:R-:W4:Y:S04]  /*9f810*/  LDL.LU R37, [R1+0x164] ;  /* 0x0001640001257983 */ /* 0x000f280000300800 */
[----:B-1----:R-:W4:Y:S04]  /*9f820*/  LDL.LU R38, [R1+0x168] ;  /* 0x0001680001267983 */ /* 0x002f280000300800 */
[----:B------:R-:W4:Y:S04]  /*9f830*/  LDL.LU R39, [R1+0x16c] ;  /* 0x00016c0001277983 */ /* 0x000f280000300800 */
[----:B------:R-:W2:Y:S04]  /*9f840*/  LDL.LU.64 R6, [R1+0x46a8] ;  /* 0x0046a80001067983 */ /* 0x000ea80000300a00 */
[----:B------:R-:W2:Y:S04]  /*9f850*/  LDL.LU.64 R4, [R1+0x46a0] ;  /* 0x0046a00001047983 */ /* 0x000ea80000300a00 */
[----:B------:R-:W-:Y:S04]  /*9f860*/  STL.64 [R1+0x220], R8 ;  /* 0x0002200801007387 */ /* 0x000fe80000100a00 */
[----:B------:R0:W-:Y:S04]  /*9f870*/  STL.64 [R1+0x228], R10 ;  /* 0x0002280a01007387 */ /* 0x0001e80000100a00 */
[----:B0-----:R-:W2:Y:S04]  /*9f880*/  LDL.LU.64 R10, [R1+0x4698] ;  /* 0x00469800010a7983 */ /* 0x001ea80000300a00 */
[----:B------:R-:W2:Y:S04]  /*9f890*/  LDL.LU.64 R8, [R1+0x4690] ;  /* 0x0046900001087983 */ /* 0x000ea80000300a00 */
[----:B------:R-:W2:Y:S04]  /*9f8a0*/  LDL.LU.64 R14, [R1+0x4688] ;  /* 0x00468800010e7983 */ /* 0x000ea80000300a00 */
[----:B------:R-:W4:Y:S04]  /*9f8b0*/  LDL.LU.64 R12, [R1+0x4680] ;  /* 0x00468000010c7983 */ /* 0x000f280000300a00 */
        /* <DEDUP_REMOVED lines=17> */
[----:B------:R-:W3:Y:S04]  /*9f9d0*/  LDL.LU R56, [R1+0x940] ;  /* 0x0009400001387983 */ /* 0x000ee80000300800 */
[----:B------:R-:W3:Y:S04]  /*9f9e0*/  LDL.LU R57, [R1+0x944] ;  /* 0x0009440001397983 */ /* 0x000ee80000300800 */
[----:B0-----:R-:W3:Y:S04]  /*9f9f0*/  LDL.LU R58, [R1+0x948] ;  /* 0x00094800013a7983 */ /* 0x001ee80000300800 */
[----:B------:R-:W3:Y:S01]  /*9fa00*/  LDL.LU R59, [R1+0x94c] ;  /* 0x00094c00013b7983 */ /* 0x000ee20000300800 */
        /* <DEDUP_REMOVED lines=18> */
[----:B--2---:R0:W-:Y:S04]  /*9fb30*/  STL.64 [R1+0x4530], R34 ;  /* 0x0045302201007387 */ /* 0x0041e80000100a00 */
[----:B------:R-:W2:Y:S04]  /*9fb40*/  LDL.LU R32, [R1+0x190] ;  /* 0x0001900001207983 */ /* 0x000ea80000300800 */
[----:B------:R-:W2:Y:S04]  /*9fb50*/  LDL.LU R33, [R1+0x194] ;  /* 0x0001940001217983 */ /* 0x000ea80000300800 */
        /* <DEDUP_REMOVED lines=8> */
[----:B---3--:R0:W-:Y:S04]  /*9fbe0*/  STL.64 [R1+0x45f0], R30 ;  /* 0x0045f01e01007387 */ /* 0x0081e80000100a00 */
[----:B------:R-:W2:Y:S04]  /*9fbf0*/  LDL.LU R28, [R1+0x1a0] ;  /* 0x0001a000011c7983 */ /* 0x000ea80000300800 */
[----:B------:R-:W2:Y:S04]  /*9fc00*/  LDL.LU R29, [R1+0x1a4] ;  /* 0x0001a400011d7983 */ /* 0x000ea80000300800 */
[----:B0-----:R-:W2:Y:S04]  /*9fc10*/  LDL.LU R30, [R1+0x1a8] ;  /* 0x0001a800011e7983 */ /* 0x001ea80000300800 */
[----:B------:R-:W2:Y:S02]  /*9fc20*/  LDL.LU R31, [R1+0x1ac] ;  /* 0x0001ac00011f7983 */ /* 0x000ea40000300800 */
[----:B--2---:R-:W-:Y:S02]  /*9fc30*/  HMMA.16816.F32 R28, R40, R24, R28 ;  /* 0x00000018281c723c */ /* 0x004fe4000000181c */
[----:B----4-:R-:W-:-:S15]  /*9fc40*/  STL.64 [R1+0x4528], R26 ;  /* 0x0045281a01007387 */ /* 0x010fde0000100a00 */
[----:B------:R-:W-:-:S06]  /*9fc50*/  NOP ;  /* 0x0000000000007918 */ /* 0x000fcc0000000000 */
[----:B------:R-:W-:Y:S04]  /*9fc60*/  STL.64 [R1+0x1a0], R28 ;  /* 0x0001a01c01007387 */ /* 0x000fe80000100a00 */
[----:B------:R0:W-:Y:S04]  /*9fc70*/  STL.64 [R1+0x1a8], R30 ;  /* 0x0001a81e01007387 */ /* 0x0001e80000100a00 */
[----:B------:R-:W2:Y:S01]  /*9fc80*/  LDL.LU R24, [R1+0x920] ;  /* 0x0009200001187983 */ /* 0x000ea20000300800 */
[C---:B0-----:R-:W-:Y:S06]  /*9fc90*/  HMMA.16816.F32 R28, R40.reuse, R20, R32 ;  /* 0x00000014281c723c */ /* 0x041fec0000001820 */
[----:B------:R-:W-:-:S15]  /*9fca0*/  HMMA.16816.F32 R32, R40, R16, R56 ;  /* 0x000000102820723c */ /* 0x000fde0000001838 */
[----:B------:R-:W-:-:S02]  /*9fcb0*/  NOP ;  /* 0x0000000000007918 */ /* 0x000fc40000000000 */
[----:B------:R-:W-:Y:S04]  /*9fcc0*/  STL.64 [R1+0x190], R28 ;  /* 0x0001901c01007387 */ /* 0x000fe80000100a00 */
[----:B------:R0:W-:Y:S04]  /*9fcd0*/  STL.64 [R1+0x198], R30 ;  /* 0x0001981e01007387 */ /* 0x0001e80000100a00 */
[----:B------:R-:W2:Y:S04]  /*9fce0*/  LDL.LU R25, [R1+0x924] ;  /* 0x0009240001197983 */ /* 0x000ea80000300800 */
[----:B------:R-:W2:Y:S04]  /*9fcf0*/  LDL.LU R26, [R1+0x928] ;  /* 0x00092800011a7983 */ /* 0x000ea80000300800 */
[----:B------:R-:W2:Y:S04]  /*9fd00*/  LDL.LU R27, [R1+0x92c] ;  /* 0x00092c00011b7983 */ /* 0x000ea80000300800 */
[----:B0-----:R-:W2:Y:S04]  /*9fd10*/  LDL.64 R30, [R1+0x148] ;  /* 0x00014800011e7983 */ /* 0x001ea80000100a00 */
[----:B------:R0:W-:Y:S04]  /*9fd20*/  STL.64 [R1+0x4538], R22 ;  /* 0x0045381601007387 */ /* 0x0001e80000100a00 */
[----:B------:R-:W3:Y:S04]  /*9fd30*/  LDL.LU R20, [R1+0x150] ;  /* 0x0001500001147983 */ /* 0x000ee80000300800 */
[----:B------:R-:W3:Y:S04]  /*9fd40*/  LDL.LU R21, [R1+0x154] ;  /* 0x0001540001157983 */ /* 0x000ee80000300800 */
[----:B0-----:R-:W3:Y:S01]  /*9fd50*/  LDL.LU R22, [R1+0x158] ;  /* 0x0001580001167983 */ /* 0x001ee20000300800 */
[----:B------:R-:W-:-:S03]  /*9fd60*/  IMAD.MOV.U32 R23, RZ, RZ, R61 ;  /* 0x000000ffff177224 */ /* 0x000fc600078e003d */
[----:B------:R-:W4:Y:S04]  /*9fd70*/  LDL.LU R61, [R1+0x45f8] ;  /* 0x0045f800013d7983 */ /* 0x000f280000300800 */
[----:B------:R0:W-:Y:S04]  /*9fd80*/  STL.64 [R1+0x4540], R18 ;  /* 0x0045401201007387 */ /* 0x0001e80000100a00 */
[----:B------:R-:W2:Y:S04]  /*9fd90*/  LDL.LU R16, [R1+0x930] ;  /* 0x0009300001107983 */ /* 0x000ea80000300800 */
[----:B------:R-:W-:Y:S04]  /*9fda0*/  STL.64 [R1+0x180], R32 ;  /* 0x0001802001007387 */ /* 0x000fe80000100a00 */
[----:B------:R1:W-:Y:S04]  /*9fdb0*/  STL.64 [R1+0x188], R34 ;  /* 0x0001882201007387 */ /* 0x0003e80000100a00 */
[----:B------:R-:W2:Y:S04]  /*9fdc0*/  LDL.LU R17, [R1+0x934] ;  /* 0x0009340001117983 */ /* 0x000ea80000300800 */
[----:B0-----:R-:W2:Y:S04]  /*9fdd0*/  LDL.LU R18, [R1+0x938] ;  /* 0x0009380001127983 */ /* 0x001ea80000300800 */
[----:B------:R-:W2:Y:S01]  /*9fde0*/  LDL.LU R19, [R1+0x93c] ;  /* 0x00093c0001137983 */ /* 0x000ea20000300800 */
[----:B-1----:R-:W-:Y:S03]  /*9fdf0*/  HMMA.16816.F32 R32, R40, R12, R36 ;  /* 0x0000000c2820723c */ /* 0x002fe60000001824 */
[----:B------:R-:W-:-:S15]  /*9fe00*/  STL.64 [R1+0x4550], R14 ;  /* 0x0045500e01007387 */ /* 0x000fde0000100a00 */
[----:B------:R-:W-:-:S05]  /*9fe10*/  NOP ;  /* 0x0000000000007918 */ /* 0x000fca0000000000 */
[----:B------:R0:W-:Y:S04]  /*9fe20*/  STL.64 [R1+0x170], R32 ;  /* 0x0001702001007387 */ /* 0x0001e80000100a00 */
[----:B------:R1:W-:Y:S04]  /*9fe30*/  STL.64 [R1+0x178], R34 ;  /* 0x0001782201007387 */ /* 0x0003e80000100a00 */
[----:B------:R-:W3:Y:S01]  /*9fe40*/  LDL.64 R58, [R1+0x138] ;  /* 0x00013800013a7983 */ /* 0x000ee20000100a00 */
[----:B0-----:R-:W-:Y:S02]  /*9fe50*/  IMAD.MOV.U32 R33, RZ, RZ, R3 ;  /* 0x000000ffff217224 */ /* 0x001fe400078e0003 */
[----:B-1----:R-:W-:-:S02]  /*9fe60*/  IMAD.MOV.U32 R35, RZ, RZ, R0 ;  /* 0x000000ffff237224 */ /* 0x002fc400078e0000 */
[----:B------:R-:W-:Y:S02]  /*9fe70*/  IMAD.MOV.U32 R32, RZ, RZ, R60 ;  /* 0x000000ffff207224 */ /* 0x000fe400078e003c */
[----:B------:R-:W-:Y:S01]  /*9fe80*/  IMAD.MOV.U32 R34, RZ, RZ, R2 ;  /* 0x000000ffff227224 */ /* 0x000fe200078e0002 */
[----:B----4-:R-:W0:Y:S01]  /*9fe90*/  LDSM.16.MT88.4 R36, [R61+UR4+0x13800] ;  /* 0x013800043d24783b */ /* 0x010e220008004200 */
[----:B--2---:R-:W-:-:S15]  /*9fea0*/  HMMA.16816.F32 R12, R40, R8, R16 ;  /* 0x00000008280c723c */ /* 0x004fde0000001810 */
[----:B------:R-:W-:-:S09]  /*9feb0*/  NOP ;  /* 0x0000000000007918 */ /* 0x000fd20000000000 */
[----:B------:R-:W-:Y:S01]  /*9fec0*/  IMAD.MOV.U32 R3, RZ, RZ, R13 ;  /* 0x000000ffff037224 */ /* 0x000fe200078e000d */
[----:B0-----:R-:W-:Y:S04]  /*9fed0*/  STL.64 [R1+0x44f0], R38 ;  /* 0x0044f02601007387 */ /* 0x001fe80000100a00 */
[----:B------:R-:W-:Y:S01]  /*9fee0*/  STL.64 [R1+0x44e8], R36 ;  /* 0x0044e82401007387 */ /* 0x000fe20000100a00 */
[----:B------:R-:W-:-:S03]  /*9fef0*/  IMAD.MOV.U32 R9, RZ, RZ, R14 ;  /* 0x000000ffff097224 */ /* 0x000fc600078e000e */
[----:B------:R3:W-:Y:S01]  /*9ff00*/  STL [R1+0x160], R12 ;  /* 0x0001600c01007387 */ /* 0x0007e20000100800 */
[----:B------:R-:W-:Y:S02]  /*9ff10*/  IMAD.MOV.U32 R8, RZ, RZ, R15 ;  /* 0x000000ffff087224 */ /* 0x000fe400078e000f */
[----:B---3--:R-:W-:Y:S03]  /*9ff20*/  HMMA.16816.F32 R12, R40, R4, R20 ;  /* 0x00000004280c723c */ /* 0x008fe60000001814 */
[----:B------:R-:W-:Y:S04]  /*9ff30*/  STL [R1+0x41c8], R8 ;  /* 0x0041c80801007387 */ /* 0x000fe80000100800 */
[----:B------:R-:W-:Y:S04]  /*9ff40*/  STL [R1+0x41c4], R9 ;  /* 0x0041c40901007387 */ /* 0x000fe80000100800 */
[----:B------:R-:W-:Y:S04]  /*9ff50*/  STL.64 [R1+0x45c8], R10 ;  /* 0x0045c80a01007387 */ /* 0x000fe80000100a00 */
[----:B------:R-:W-:Y:S04]  /*9ff60*/  STL [R1+0x41a8], R3 ;  /* 0x0041a80301007387 */ /* 0x000fe80000100800 */
[----:B------:R0:W-:Y:S02]  /*9ff70*/  STL.64 [R1+0x45e8], R6 ;  /* 0x0045e80601007387 */ /* 0x0001e40000100a00 */
[----:B0-----:R-:W-:Y:S03]  /*9ff80*/  HMMA.16816.F32 R4, R44, R30, R24 ;  /* 0x0000001e2c04723c */ /* 0x001fe60000001818 */
[----:B------:R-:W-:-:S02]  /*9ff90*/  IMAD.MOV.U32 R0, RZ, RZ, R15 ;  /* 0x000000ffff007224 */ /* 0x000fc400078e000f */
[----:B------:R-:W-:Y:S02]  /*9ffa0*/  IMAD.MOV.U32 R60, RZ, RZ, R14 ;  /* 0x000000ffff3c7224 */ /* 0x000fe400078e000e */
[----:B------:R-:W-:Y:S02]  /*9ffb0*/  IMAD.MOV.U32 R61, RZ, RZ, R13 ;  /* 0x000000ffff3d7224 */ /* 0x000fe400078e000d */
[----:B------:R-:W-:Y:S01]  /*9ffc0*/  IMAD.MOV.U32 R2, RZ, RZ, R12 ;  /* 0x000000ffff027224 */ /* 0x000fe200078e000c */
[----:B------:R-:W-:Y:S04]  /*9ffd0*/  STL [R1+0x41d8], R0 ;  /* 0x0041d80001007387 */ /* 0x000fe80000100800 */
[----:B------:R-:W-:Y:S04]  /*9ffe0*/  STL [R1+0x41d4], R60 ;  /* 0x0041d43c01007387 */ /* 0x000fe80000100800 */
[----:B------:R-:W-:Y:S04]  /*9fff0*/  STL [R1+0x41d0], R61 ;  /* 0x0041d03d01007387 */ /* 0x000fe80000100800 */
[----:B------:R-:W-:Y:S01]  /*a0000*/  STL [R1+0x41cc], R2 ;  /* 0x0041cc0201007387 */ /* 0x000fe20000100800 */
[----:B------:R-:W-:-:S02]  /*a0010*/  IMAD.MOV.U32 R49, RZ, RZ, R30 ;  /* 0x000000ffff317224 */ /* 0x000fc400078e001e */
[----:B------:R-:W-:Y:S01]  /*a0020*/  IMAD.MOV.U32 R48, RZ, RZ, R31 ;  /* 0x000000ffff307224 */ /* 0x000fe200078e001f */
[----:B------:R-:W-:Y:S04]  /*a0030*/  STL.64 [R1+0x1120], R4 ;  /* 0x0011200401007387 */ /* 0x000fe80000100a00 */
[----:B------:R0:W-:Y:S04]  /*a0040*/  STL.64 [R1+0x1128], R6 ;  /* 0x0011280601007387 */ /* 0x0001e80000100a00 */
[----:B------:R-:W2:Y:S04]  /*a0050*/  LDL.LU R28, [R1+0x900] ;  /* 0x00090000011c7983 */ /* 0x000ea80000300800 */
[----:B------:R-:W2:Y:S04]  /*a0060*/  LDL.LU R29, [R1+0x904] ;  /* 0x00090400011d7983 */ /* 0x000ea80000300800 */
[----:B------:R-:W2:Y:S04]  /*a0070*/  LDL.LU R30, [R1+0x908] ;  /* 0x00090800011e7983 */ /* 0x000ea80000300800 */
[----:B------:R-:W2:Y:S04]  /*a0080*/  LDL.LU R31, [R1+0x90c] ;  /* 0x00090c00011f7983 */ /* 0x000ea80000300800 */
[----:B0-----:R-:W2:Y:S01]  /*a0090*/  LDL.64 R6, [R1+0x128] ;  /* 0x0001280001067983 */ /* 0x001ea20000100a00 */
[----:B------:R-:W-:Y:S03]  /*a00a0*/  HMMA.16816.F32 R8, R44, R58, R32 ;  /* 0x0000003a2c08723c */ /* 0x000fe60000001820 */
[----:B------:R-:W-:Y:S04]  /*a00b0*/  STL.64 [R1+0x4570], R50 ;  /* 0x0045703201007387 */ /* 0x000fe80000100a00 */
[----:B------:R0:W-:-:S15]  /*a00c0*/  STL.64 [R1+0x4568], R48 ;  /* 0x0045683001007387 */ /* 0x0001de0000100a00 */
[----:B------:R-:W-:-:S01]  /*a00d0*/  NOP ;  /* 0x0000000000007918 */ /* 0x000fc20000000000 */
[----:B------:R1:W-:Y:S04]  /*a00e0*/  STL.64 [R1+0x1100], R8 ;  /* 0x0011000801007387 */ /* 0x0003e80000100a00 */
[----:B------:R3:W-:Y:S04]  /*a00f0*/  STL.64 [R1+0x1108], R10 ;  /* 0x0011080a01007387 */ /* 0x0007e80000100a00 */
[----:B0-----:R-:W4:Y:S04]  /*a0100*/  LDL.LU R48, [R1+0x8e0] ;  /* 0x0008e00001307983 */ /* 0x001f280000300800 */
[----:B------:R-:W4:Y:S04]  /*a0110*/  LDL.LU R49, [R1+0x8e4] ;  /* 0x0008e40001317983 */ /* 0x000f280000300800 */
[----:B------:R-:W4:Y:S04]  /*a0120*/  LDL.LU R50, [R1+0x8e8] ;  /* 0x0008e80001327983 */ /* 0x000f280000300800 */
[----:B------:R-:W4:Y:S04]  /*a0130*/  LDL.LU R51, [R1+0x8ec] ;  /* 0x0008ec0001337983 */ /* 0x000f280000300800 */
[----:B------:R-:W4:Y:S04]  /*a0140*/  LDL.64 R42, [R1+0x108] ;  /* 0x00010800012a7983 */ /* 0x000f280000100a00 */
[----:B-1----:R-:W4:Y:S04]  /*a0150*/  LDL.LU R8, [R1+0x8d0] ;  /* 0x0008d00001087983 */ /* 0x002f280000300800 */
[----:B------:R-:W4:Y:S04]  /*a0160*/  LDL.LU R9, [R1+0x8d4] ;  /* 0x0008d40001097983 */ /* 0x000f280000300800 */
[----:B---3--:R-:W4:Y:S04]  /*a0170*/  LDL.LU R10, [R1+0x8d8] ;  /* 0x0008d800010a7983 */ /* 0x008f280000300800 */
[----:B------:R-:W4:Y:S04]  /*a0180*/  LDL.LU R11, [R1+0x8dc] ;  /* 0x0008dc00010b7983 */ /* 0x000f280000300800 */
[----:B------:R-:W4:Y:S04]  /*a0190*/  LDL.64 R38, [R1+0xf8] ;  /* 0x0000f80001267983 */ /* 0x000f280000100a00 */
[----:B------:R-:W3:Y:S04]  /*a01a0*/  LDL.LU R12, [R1+0x8c0] ;  /* 0x0008c000010c7983 */ /* 0x000ee80000300800 */
[----:B------:R-:W3:Y:S04]  /*a01b0*/  LDL.LU R13, [R1+0x8c4] ;  /* 0x0008c400010d7983 */ /* 0x000ee80000300800 */
[----:B------:R-:W3:Y:S04]  /*a01c0*/  LDL.LU R14, [R1+0x8c8] ;  /* 0x0008c800010e7983 */ /* 0x000ee80000300800 */
[----:B------:R-:W3:Y:S04]  /*a01d0*/  LDL.LU R15, [R1+0x8cc] ;  /* 0x0008cc00010f7983 */ /* 0x000ee80000300800 */
[----:B------:R-:W3:Y:S04]  /*a01e0*/  LDL.64 R18, [R1+0xe8] ;  /* 0x0000e80001127983 */ /* 0x000ee80000100a00 */
[----:B------:R-:W3:Y:S04]  /*a01f0*/  LDL.LU R20, [R1+0x8b0] ;  /* 0x0008b00001147983 */ /* 0x000ee80000300800 */
[----:B------:R-:W3:Y:S04]  /*a0200*/  LDL.LU R21, [R1+0x8b4] ;  /* 0x0008b40001157983 */ /* 0x000ee80000300800 */
[----:B------:R-:W3:Y:S04]  /*a0210*/  LDL.LU R22, [R1+0x8b8] ;  /* 0x0008b80001167983 */ /* 0x000ee80000300800 */
[----:B------:R-:W3:Y:S04]  /*a0220*/  LDL.LU R23, [R1+0x8bc] ;  /* 0x0008bc0001177983 */ /* 0x000ee80000300800 */
[----:B------:R-:W3:Y:S04]  /*a0230*/  LDL.64 R26, [R1+0xd8] ;  /* 0x0000d800011a7983 */ /* 0x000ee80000100a00 */
[----:B------:R-:W3:Y:S01]  /*a0240*/  LDL.LU R32, [R1+0x8a0] ;  /* 0x0008a00001207983 */ /* 0x000ee20000300800 */
[----:B------:R-:W-:Y:S01]  /*a0250*/  IMAD.MOV.U32 R53, RZ, RZ, R58 ;  /* 0x000000ffff357224 */ /* 0x000fe200078e003a */
[----:B------:R-:W-:-:S02]  /*a0260*/  MOV R52, R59 ;  /* 0x0000003b00347202 */ /* 0x000fc40000000f00 */
[----:B------:R-:W3:Y:S04]  /*a0270*/  LDL.LU R33, [R1+0x8a4] ;  /* 0x0008a40001217983 */ /* 0x000ee80000300800 */
[----:B------:R-:W3:Y:S04]  /*a0280*/  LDL.LU R34, [R1+0x8a8] ;  /* 0x0008a80001227983 */ /* 0x000ee80000300800 */
[----:B------:R-:W3:Y:S04]  /*a0290*/  LDL.LU R35, [R1+0x8ac] ;  /* 0x0008ac0001237983 */ /* 0x000ee80000300800 */
[----:B------:R-:W3:Y:S04]  /*a02a0*/  LDL.64 R58, [R1+0xc8] ;  /* 0x0000c800013a7983 */ /* 0x000ee80000100a00 */
[----:B------:R0:W-:Y:S04]  /*a02b0*/  STL.64 [R1+0x4580], R54 ;  /* 0x0045803601007387 */ /* 0x0001e80000100a00 */
[----:B------:R-:W-:Y:S04]  /*a02c0*/  STL.64 [R1+0x4578], R52 ;  /* 0x0045783401007387 */ /* 0x000fe80000100a00 */
[----:B0-----:R-:W3:Y:S01]  /*a02d0*/  LDL.64 R54, [R1+0x118] ;  /* 0x0001180001367983 */ /* 0x001ee20000100a00 */
[----:B--2---:R-:W-:-:S15]  /*a02e0*/  HMMA.16816.F32 R28, R44, R6, R28 ;  /* 0x000000062c1c723c */ /* 0x004fde000000181c */
[----:B------:R-:W-:-:S08]  /*a02f0*/  NOP ;  /* 0x0000000000007918 */ /* 0x000fd00000000000 */
[----:B------:R-:W-:Y:S04]  /*a0300*/  STL.64 [R1+0x10c0], R28 ;  /* 0x0010c01c01007387 */ /* 0x000fe80000100a00 */
[----:B------:R0:W-:Y:S04]  /*a0310*/  STL.64 [R1+0x10c8], R30 ;  /* 0x0010c81e01007387 */ /* 0x0001e80000100a00 */
[----:B0-----:R-:W2:Y:S01]  /*a0320*/  LDL.LU.64 R30, [R1+0x45f0] ;  /* 0x0045f000011e7983 */ /* 0x001ea20000300a00 */
[----:B------:R-:W-:Y:S02]  /*a0330*/  IMAD.MOV.U32 R29, RZ, RZ, R6 ;  /* 0x000000ffff1d7224 */ /* 0x000fe400078e0006 */
[----:B------:R-:W-:-:S02]  /*a0340*/  IMAD.MOV.U32 R28, RZ, RZ, R7 ;  /* 0x000000ffff1c7224 */ /* 0x000fc400078e0007 */
[----:B------:R-:W3:Y:S04]  /*a0350*/  LDL.LU.64 R6, [R1+0x45e8] ;  /* 0x0045e80001067983 */ /* 0x000ee80000300a00 */
[----:B--2---:R-:W-:Y:S04]  /*a0360*/  STL.64 [R1+0x4590], R30 ;  /* 0x0045901e01007387 */ /* 0x004fe80000100a00 */
[----:B------:R0:W-:Y:S04]  /*a0370*/  STL.64 [R1+0x4588], R28 ;  /* 0x0045881c01007387 */ /* 0x0001e80000100a00 */
[----:B0-----:R-:W2:Y:S04]  /*a0380*/  LDL.LU R28, [R1+0x8f0] ;  /* 0x0008f000011c7983 */ /* 0x001ea80000300800 */
[----:B------:R-:W2:Y:S04]  /*a0390*/  LDL.LU R29, [R1+0x8f4] ;  /* 0x0008f400011d7983 */ /* 0x000ea80000300800 */
[----:B------:R-:W2:Y:S04]  /*a03a0*/  LDL.LU R30, [R1+0x8f8] ;  /* 0x0008f800011e7983 */ /* 0x000ea80000300800 */
[----:B------:R-:W2:Y:S01]  /*a03b0*/  LDL.LU R31, [R1+0x8fc] ;  /* 0x0008fc00011f7983 */ /* 0x000ea20000300800 */
[----:B----4-:R-:W-:Y:S01]  /*a03c0*/  HMMA.16816.F32 R8, R44, R38, R8 ;  /* 0x000000262c08723c */ /* 0x010fe20000001808 */
[----:B---3--:R-:W-:-:S02]  /*a03d0*/  IMAD.MOV.U32 R3, RZ, RZ, R55 ;  /* 0x000000ffff037224 */ /* 0x008fc400078e0037 */
[----:B------:R-:W-:Y:S02]  /*a03e0*/  IMAD.MOV.U32 R4, RZ, RZ, R54 ;  /* 0x000000ffff047224 */ /* 0x000fe400078e0036 */
[----:B------:R-:W-:Y:S02]  /*a03f0*/  IMAD.MOV.U32 R5, RZ, RZ, R43 ;  /* 0x000000ffff057224 */ /* 0x000fe400078e002b */
[----:B------:R-:W-:Y:S02]  /*a0400*/  IMAD.MOV.U32 R60, RZ, RZ, R42 ;  /* 0x000000ffff3c7224 */ /* 0x000fe400078e002a */
[----:B------:R-:W-:Y:S01]  /*a0410*/  IMAD.MOV.U32 R61, RZ, RZ, R39 ;  /* 0x000000ffff3d7224 */ /* 0x000fe200078e0027 */
[----:B--2---:R-:W-:-:S15]  /*a0420*/  HMMA.16816.F32 R28, R44, R54, R28 ;  /* 0x000000362c1c723c */ /* 0x004fde000000181c */
[----:B------:R-:W-:-:S08]  /*a0430*/  NOP ;  /* 0x0000000000007918 */ /* 0x000fd00000000000 */
[----:B------:R-:W-:Y:S04]  /*a0440*/  STL.64 [R1+0x1080], R28 ;  /* 0x0010801c01007387 */ /* 0x000fe80000100a00 */
[----:B------:R0:W-:Y:S02]  /*a0450*/  STL.64 [R1+0x1088], R30 ;  /* 0x0010881e01007387 */ /* 0x0001e40000100a00 */
[----:B0-----:R-:W-:Y:S02]  /*a0460*/  HMMA.16816.F32 R28, R44, R42, R48 ;  /* 0x0000002a2c1c723c */ /* 0x001fe40000001830 */
[----:B------:R-:W-:Y:S04]  /*a0470*/  STL [R1+0x4474], R3 ;  /* 0x0044740301007387 */ /* 0x000fe80000100800 */
[----:B------:R-:W-:-:S15]  /*a0480*/  STL [R1+0x4470], R4 ;  /* 0x0044700401007387 */ /* 0x000fde0000100800 */
        /* <DEDUP_REMOVED lines=17> */
[----:B------:R-:W-:Y:S02]  /*a05a0*/  IMAD.MOV.U32 R5, RZ, RZ, R27 ;  /* 0x000000ffff057224 */ /* 0x000fe400078e001b */
[----:B------:R-:W-:Y:S01]  /*a05b0*/  IMAD.MOV.U32 R4, RZ, RZ, R26 ;  /* 0x000000ffff047224 */ /* 0x000fe200078e001a */
[----:B------:R-:W-:Y:S04]  /*a05c0*/  STL [R1+0x448c], R3 ;  /* 0x00448c0301007387 */ /* 0x000fe80000100800 */
[----:B------:R-:W-:Y:S10]  /*a05d0*/  STL [R1+0x4488], R60 ;  /* 0x0044883c01007387 */ /* 0x000ff40000100800 */
[----:B------:R-:W-:Y:S04]  /*a05e0*/  STL.64 [R1+0xf90], R8 ;  /* 0x000f900801007387 */ /* 0x000fe80000100a00 */
[----:B------:R-:W-:Y:S04]  /*a05f0*/  STL.64 [R1+0xf98], R10 ;  /* 0x000f980a01007387 */ /* 0x000fe80000100a00 */
[----:B------:R-:W-:Y:S04]  /*a0600*/  STL [R1+0x4494], R5 ;  /* 0x0044940501007387 */ /* 0x000fe80000100800 */
[----:B------:R-:W-:Y:S04]  /*a0610*/  STL [R1+0x4490], R4 ;  /* 0x0044900401007387 */ /* 0x000fe80000100800 */
[----:B------:R0:W-:Y:S02]  /*a0620*/  STL.64 [R1+0x45e0], R6 ;  /* 0x0045e00601007387 */ /* 0x0001e40000100a00 */
[----:B0-----:R-:W-:-:S15]  /*a0630*/  HMMA.16816.F32 R4, R44, R58, R32 ;  /* 0x0000003a2c04723c */ /* 0x001fde0000001820 */
[----:B------:R-:W-:-:S08]  /*a0640*/  NOP ;  /* 0x0000000000007918 */ /* 0x000fd00000000000 */
[----:B------:R0:W-:Y:S04]  /*a0650*/  STL.64 [R1+0xf50], R4 ;  /* 0x000f500401007387 */ /* 0x0001e80000100a00 */
[----:B------:R1:W-:Y:S04]  /*a0660*/  STL.64 [R1+0xf58], R6 ;  /* 0x000f580601007387 */ /* 0x0003e80000100a00 */
[----:B------:R-:W2:Y:S04]  /*a0670*/  LDL.LU R8, [R1+0x880] ;  /* 0x0008800001087983 */ /* 0x000ea80000300800 */
[----:B------:R-:W2:Y:S04]  /*a0680*/  LDL.LU R9, [R1+0x884] ;  /* 0x0008840001097983 */ /* 0x000ea80000300800 */
[----:B------:R-:W3:Y:S04]  /*a0690*/  LDL.LU R10, [R1+0x888] ;  /* 0x00088800010a7983 */ /* 0x000ee80000300800 */
[----:B------:R-:W3:Y:S04]  /*a06a0*/  LDL.LU R11, [R1+0x88c] ;  /* 0x00088c00010b7983 */ /* 0x000ee80000300800 */
[----:B0-----:R-:W4:Y:S04]  /*a06b0*/  LDL.LU R4, [R1+0x890] ;  /* 0x0008900001047983 */ /* 0x001f280000300800 */
[----:B------:R-:W4:Y:S04]  /*a06c0*/  LDL.LU R5, [R1+0x894] ;  /* 0x0008940001057983 */ /* 0x000f280000300800 */
[----:B-1----:R-:W4:Y:S04]  /*a06d0*/  LDL.LU R6, [R1+0x898] ;  /* 0x0008980001067983 */ /* 0x002f280000300800 */
[----:B------:R-:W4:Y:S04]  /*a06e0*/  LDL.LU R7, [R1+0x89c] ;  /* 0x00089c0001077983 */ /* 0x000f280000300800 */
[----:B---3--:R0:W-:Y:S04]  /*a06f0*/  STL.64 [R1+0x45d8], R10 ;  /* 0x0045d80a01007387 */ /* 0x0081e80000100a00 */
[----:B--2---:R-:W-:Y:S04]  /*a0700*/  STL.64 [R1+0x45d0], R8 ;  /* 0x0045d00801007387 */ /* 0x004fe80000100a00 */
[----:B------:R-:W2:Y:S04]  /*a0710*/  LDL.64 R30, [R1+0xa8] ;  /* 0x0000a800011e7983 */ /* 0x000ea80000100a00 */
[----:B0-----:R-:W4:Y:S04]  /*a0720*/  LDL.64 R10, [R1+0xb8] ;  /* 0x0000b800010a7983 */ /* 0x001f280000100a00 */
        /* <DEDUP_REMOVED lines=19> */
[----:B------:R-:W3:Y:S01]  /*a0860*/  LDL.64 R26, [R1+0x68] ;  /* 0x00006800011a7983 */ /* 0x000ee20000100a00 */
[----:B------:R-:W-:-:S03]  /*a0870*/  IMAD.MOV.U32 R61, RZ, RZ, R59 ;  /* 0x000000ffff3d7224 */ /* 0x000fc600078e003b */
[----:B------:R-:W3:Y:S01]  /*a0880*/  LDL.LU R32, [R1+0x830] ;  /* 0x0008300001207983 */ /* 0x000ee20000300800 */
[----:B------:R-:W-:-:S03]  /*a0890*/  IMAD.MOV.U32 R60, RZ, RZ, R58 ;  /* 0x000000ffff3c7224 */ /* 0x000fc600078e003a */
[----:B------:R-:W3:Y:S04]  /*a08a0*/  LDL.LU R33, [R1+0x834] ;  /* 0x0008340001217983 */ /* 0x000ee80000300800 */
[----:B------:R-:W3:Y:S04]  /*a08b0*/  LDL.LU R34, [R1+0x838] ;  /* 0x0008380001227983 */ /* 0x000ee80000300800 */
[----:B------:R-:W3:Y:S04]  /*a08c0*/  LDL.LU R35, [R1+0x83c] ;  /* 0x00083c0001237983 */ /* 0x000ee80000300800 */
[----:B------:R-:W3:Y:S04]  /*a08d0*/  LDL.64 R58, [R1+0x58] ;  /* 0x00005800013a7983 */ /* 0x000ee80000100a00 */
[----:B------:R-:W-:Y:S04]  /*a08e0*/  STL [R1+0x449c], R61 ;  /* 0x00449c3d01007387 */ /* 0x000fe80000100800 */
[----:B------:R-:W-:Y:S01]  /*a08f0*/  STL [R1+0x4498], R60 ;  /* 0x0044983c01007387 */ /* 0x000fe20000100800 */
[----:B----4-:R-:W-:Y:S06]  /*a0900*/  HMMA.16816.F32 R4, R44, R10, R4 ;  /* 0x0000000a2c04723c */ /* 0x010fec0000001804 */
[----:B------:R-:W-:-:S15]  /*a0910*/  IMAD.MOV.U32 R3, RZ, RZ, R11 ;  /* 0x000000ffff037224 */ /* 0x000fde00078e000b */
[----:B------:R-:W-:-:S02]  /*a0920*/  NOP ;  /* 0x0000000000007918 */ /* 0x000fc40000000000 */
[----:B------:R0:W-:Y:S04]  /*a0930*/  STL.64 [R1+0xf10], R4 ;  /* 0x000f100401007387 */ /* 0x0001e80000100a00 */
[----:B------:R1:W-:Y:S01]  /*a0940*/  STL.64 [R1+0xf18], R6 ;  /* 0x000f180601007387 */ /* 0x0003e20000100a00 */
[----:B0-----:R-:W-:-:S03]  /*a0950*/  IMAD.MOV.U32 R4, RZ, RZ, R10 ;  /* 0x000000ffff047224 */ /* 0x001fc600078e000a */
[----:B-1----:R-:W4:Y:S04]  /*a0960*/  LDL.LU.64 R6, [R1+0x45e0] ;  /* 0x0045e00001067983 */ /* 0x002f280000300a00 */
[----:B------:R-:W3:Y:S04]  /*a0970*/  LDL.LU.64 R10, [R1+0x45d8] ;  /* 0x0045d800010a7983 */ /* 0x000ee80000300a00 */
[----:B------:R-:W3:Y:S04]  /*a0980*/  LDL.LU.64 R8, [R1+0x45d0] ;  /* 0x0045d00001087983 */ /* 0x000ee80000300a00 */
[----:B------:R-:W-:Y:S04]  /*a0990*/  STL [R1+0x44a4], R3 ;  /* 0x0044a40301007387 */ /* 0x000fe80000100800 */
[----:B------:R-:W-:Y:S01]  /*a09a0*/  STL [R1+0x44a0], R4 ;  /* 0x0044a00401007387 */ /* 0x000fe20000100800 */
[----:B--2---:R-:W-:Y:S01]  /*a09b0*/  IMAD.MOV.U32 R60, RZ, RZ, R30 ;  /* 0x000000ffff3c7224 */ /* 0x004fe200078e001e */
[----:B------:R-:W-:Y:S01]  /*a09c0*/  MOV R5, R31 ;  /* 0x0000001f00057202 */ /* 0x000fe20000000f00 */
[----:B---3--:R-:W-:-:S15]  /*a09d0*/  HMMA.16816.F32 R8, R44, R30, R8 ;  /* 0x0000001e2c08723c */ /* 0x008fde0000001808 */
[----:B------:R-:W-:-:S08]  /*a09e0*/  NOP ;  /* 0x0000000000007918 */ /* 0x000fd00000000000 */
[----:B------:R-:W-:Y:S04]  /*a09f0*/  STL.64 [R1+0xee0], R8 ;  /* 0x000ee00801007387 */ /* 0x000fe80000100a00 */
[----:B------:R0:W-:Y:S04]  /*a0a00*/  STL.64 [R1+0xee8], R10 ;  /* 0x000ee80a01007387 */ /* 0x0001e80000100a00 */
[----:B0-----:R-:W2:Y:S01]  /*a0a10*/  LDL.LU.64 R10, [R1+0x45c8] ;  /* 0x0045c800010a7983 */ /* 0x001ea20000300a00 */
[C---:B------:R-:W-:Y:S03]  /*a0a20*/  HMMA.16816.F32 R28, R44.reuse, R50, R52 ;  /* 0x000000322c1c723c */ /* 0x040fe60000001834 */
[----:B------:R-:W-:Y:S04]  /*a0a30*/  STL [R1+0x44ac], R5 ;  /* 0x0044ac0501007387 */ /* 0x000fe80000100800 */
[----:B------:R-:W-:Y:S01]  /*a0a40*/  STL [R1+0x44a8], R60 ;  /* 0x0044a83c01007387 */ /* 0x000fe20000100800 */
[----:B------:R-:W-:Y:S01]  /*a0a50*/  HMMA.16816.F32 R12, R44, R18, R12 ;  /* 0x000000122c0c723c */ /* 0x000fe2000000180c */
[----:B------:R-:W-:-:S14]  /*a0a60*/  IMAD.MOV.U32 R61, RZ, RZ, R51 ;  /* 0x000000ffff3d7224 */ /* 0x000fdc00078e0033 */
[----:B------:R-:W-:Y:S04]  /*a0a70*/  STL.64 [R1+0xea0], R28 ;  /* 0x000ea01c01007387 */ /* 0x000fe80000100a00 */
[----:B------:R0:W-:Y:S02]  /*a0a80*/  STL.64 [R1+0xea8], R30 ;  /* 0x000ea81e01007387 */ /* 0x0001e40000100a00 */
[----:B0-----:R-:W-:Y:S01]  /*a0a90*/  HMMA.16816.F32 R28, R44, R38, R40 ;  /* 0x000000262c1c723c */ /* 0x001fe20000001828 */
[----:B------:R-:W-:-:S05]  /*a0aa0*/  IMAD.MOV.U32 R4, RZ, RZ, R50 ;  /* 0x000000ffff047224 */ /* 0x000fca00078e0032 */
[----:B------:R-:W-:Y:S01]  /*a0ab0*/  IMAD.MOV.U32 R3, RZ, RZ, R39 ;  /* 0x000000ffff037224 */ /* 0x000fe200078e0027 */
[----:B------:R-:W-:Y:S01]  /*a0ac0*/  STL [R1+0x44b4], R61 ;  /* 0x0044b43d01007387 */ /* 0x000fe20000100800 */
[----:B------:R-:W-:-:S03]  /*a0ad0*/  IMAD.MOV.U32 R60, RZ, RZ, R38 ;  /* 0x000000ffff3c7224 */ /* 0x000fc600078e0026 */
[----:B------:R0:W-:Y:S01]  /*a0ae0*/  STL [R1+0x44b0], R4 ;  /* 0x0044b00401007387 */ /* 0x0001e20000100800 */
[----:B------:R-:W-:Y:S02]  /*a0af0*/  IMAD.MOV.U32 R8, RZ, RZ, R19 ;  /* 0x000000ffff087224 */ /* 0x000fe400078e0013 */
[----:B------:R-:W-:-:S09]  /*a0b00*/  IMAD.MOV.U32 R9, RZ, RZ, R18 ;  /* 0x000000ffff097224 */ /* 0x000fd200078e0012 */
[----:B------:R-:W-:Y:S04]  /*a0b10*/  STL.64 [R1+0xe60], R28 ;  /* 0x000e601c01007387 */ /* 0x000fe80000100a00 */
[----:B------:R-:W-:Y:S04]  /*a0b20*/  STL.64 [R1+0xe68], R30 ;  /* 0x000e681e01007387 */ /* 0x000fe80000100a00 */
[----:B------:R-:W-:Y:S04]  /*a0b30*/  STL [R1+0x44bc], R3 ;  /* 0x0044bc0301007387 */ /* 0x000fe80000100800 */
[----:B------:R-:W-:Y:S04]  /*a0b40*/  STL [R1+0x44b8], R60 ;  /* 0x0044b83c01007387 */ /* 0x000fe80000100800 */
[----:B------:R-:W-:Y:S04]  /*a0b50*/  STL.64 [R1+0xe30], R12 ;  /* 0x000e300c01007387 */ /* 0x000fe80000100a00 */
[----:B------:R-:W-:Y:S04]  /*a0b60*/  STL.64 [R1+0xe38], R14 ;  /* 0x000e380e01007387 */ /* 0x000fe80000100a00 */
[----:B------:R-:W-:Y:S04]  /*a0b70*/  STL [R1+0x44c4], R8 ;  /* 0x0044c40801007387 */ /* 0x000fe80000100800 */
[----:B------:R-:W-:Y:S01]  /*a0b80*/  STL [R1+0x44c0], R9 ;  /* 0x0044c00901007387 */ /* 0x000fe20000100800 */
[----:B------:R-:W-:-:S02]  /*a0b90*/  IMAD.MOV.U32 R5, RZ, RZ, R27 ;  /* 0x000000ffff057224 */ /* 0x000fc400078e001b */
[----:B0-----:R-:W-:Y:S01]  /*a0ba0*/  IMAD.MOV.U32 R4, RZ, RZ, R26 ;  /* 0x000000ffff047224 */ /* 0x001fe200078e001a */
[----:B--2---:R0:W-:Y:S02]  /*a0bb0*/  STL.64 [R1+0x45c0], R10 ;  /* 0x0045c00a01007387 */ /* 0x0041e40000100a00 */
[----:B0-----:R-:W-:-:S15]  /*a0bc0*/  HMMA.16816.F32 R8, R44, R26, R20 ;  /* 0x0000001a2c08723c */ /* 0x001fde0000001814 */
[----:B------:R-:W-:-:S08]  /*a0bd0*/  NOP ;  /* 0x0000000000007918 */ /* 0x000fd00000000000 */
[----:B------:R-:W-:Y:S04]  /*a0be0*/  STL.64 [R1+0xdf0], R8 ;  /* 0x000df00801007387 */ /* 0x000fe80000100a00 */
[----:B------:R-:W-:Y:S04]  /*a0bf0*/  STL.64 [R1+0xdf8], R10 ;  /* 0x000df80a01007387 */ /* 0x000fe80000100a00 */
[----:B------:R-:W-:Y:S04]  /*a0c00*/  STL [R1+0x44cc], R5 ;  /* 0x0044cc0501007387 */ /* 0x000fe80000100800 */
[----:B------:R-:W-:Y:S04]  /*a0c10*/  STL [R1+0x44c8], R4 ;  /* 0x0044c80401007387 */ /* 0x000fe80000100800 */
[----:B----4-:R0:W-:Y:S02]  /*a0c20*/  STL.64 [R1+0x4598], R6 ;  /* 0x0045980601007387 */ /* 0x0101e40000100a00 */
[----:B0-----:R-:W-:-:S15]  /*a0c30*/  HMMA.16816.F32 R4, R44, R58, R32 ;  /* 0x0000003a2c04723c */ /* 0x001fde0000001820 */
[----:B------:R-:W-:-:S08]  /*a0c40*/  NOP ;  /* 0x0000000000007918 */ /* 0x000fd00000000000 */
[----:B------:R-:W-:Y:S04]  /*a0c50*/  STL.64 [R1+0xdb0], R4 ;  /* 0x000db00401007387 */ /* 0x000fe80000100a00 */
[----:B------:R-:W-:Y:S04]  /*a0c60*/  STL.64 [R1+0xdb8], R6 ;  /* 0x000db80601007387 */ /* 0x000fe80000100a00 */
[----:B------:R-:W2:Y:S04]  /*a0c70*/  LDL.LU R40, [R1+0x780] ;  /* 0x0007800001287983 */ /* 0x000ea80000300800 */
[----:B------:R-:W2:Y:S04]  /*a0c80*/  LDL.LU R41, [R1+0x784] ;  /* 0x0007840001297983 */ /* 0x000ea80000300800 */
[----:B------:R-:W3:Y:S04]  /*a0c90*/  LDL.LU R42, [R1+0x788] ;  /* 0x00078800012a7983 */ /* 0x000ee80000300800 */
[----:B------:R-:W3:Y:S04]  /*a0ca0*/  LDL.LU R43, [R1+0x78c] ;  /* 0x00078c00012b7983 */ /* 0x000ee80000300800 */
[----:B---3--:R-:W-:Y:S04]  /*a0cb0*/  STL.64 [R1+0x45a8], R42 ;  /* 0x0045a82a01007387 */ /* 0x008fe80000100a00 */
[----:B--2---:R-:W-:Y:S04]  /*a0cc0*/  STL.64 [R1+0x45a0], R40 ;  /* 0x0045a02801007387 */ /* 0x004fe80000100a00 */
        /* <DEDUP_REMOVED lines=14> */
[----:B------:R-:W3:Y:S04]  /*a0db0*/  LDL.64 R38, [R1+0x48] ;  /* 0x0000480001267983 */ /* 0x000ee80000100a00 */
[----:B0-----:R-:W4:Y:S04]  /*a0dc0*/  LDL.LU R24, [R1+0x810] ;  /* 0x0008100001187983 */ /* 0x001f280000300800 */
[----:B------:R-:W4:Y:S04]  /*a0dd0*/  LDL.LU R25, [R1+0x814] ;  /* 0x0008140001197983 */ /* 0x000f280000300800 */
[----:B------:R-:W4:Y:S04]  /*a0de0*/  LDL.LU R26, [R1+0x818] ;  /* 0x00081800011a7983 */ /* 0x000f280000300800 */
[----:B------:R-:W4:Y:S04]  /*a0df0*/  LDL.LU R27, [R1+0x81c] ;  /* 0x00081c00011b7983 */ /* 0x000f280000300800 */
[----:B------:R-:W4:Y:S04]  /*a0e00*/  LDL.64 R42, [R1+0x38] ;  /* 0x00003800012a7983 */ /* 0x000f280000100a00 */
[----:B------:R-:W2:Y:S04]  /*a0e10*/  LDL.LU R4, [R1+0x800] ;  /* 0x0008000001047983 */ /* 0x000ea80000300800 */
[----:B------:R-:W2:Y:S04]  /*a0e20*/  LDL.LU R5, [R1+0x804] ;  /* 0x0008040001057983 */ /* 0x000ea80000300800 */
[----:B------:R-:W2:Y:S04]  /*a0e30*/  LDL.LU R6, [R1+0x808] ;  /* 0x0008080001067983 */ /* 0x000ea80000300800 */
[----:B------:R-:W2:Y:S04]  /*a0e40*/  LDL.LU R7, [R1+0x80c] ;  /* 0x00080c0001077983 */ /* 0x000ea80000300800 */
[----:B------:R-:W2:Y:S04]  /*a0e50*/  LDL.64 R30, [R1+0x28] ;  /* 0x00002800011e7983 */ /* 0x000ea80000100a00 */
[----:B------:R-:W2:Y:S04]  /*a0e60*/  LDL.64 R50, [R1+0x18] ;  /* 0x0000180001327983 */ /* 0x000ea80000100a00 */
        /* <DEDUP_REMOVED lines=20> */
[----:B------:R-:W-:Y:S01]  /*a0fb0*/  STL [R1+0x44d0], R60 ;  /* 0x0044d03c01007387 */ /* 0x000fe20000100800 */
[C---:B---3--:R-:W-:Y:S06]  /*a0fc0*/  HMMA.16816.F32 R8, R44.reuse, R38, R8 ;  /* 0x000000262c08723c */ /* 0x048fec0000001808 */
[C---:B----4-:R-:W-:Y:S06]  /*a0fd0*/  HMMA.16816.F32 R24, R44.reuse, R42, R24 ;  /* 0x0000002a2c18723c */ /* 0x050fec0000001818 */
[C---:B--2---:R-:W-:Y:S06]  /*a0fe0*/  HMMA.16816.F32 R4, R44.reuse, R30, R4 ;  /* 0x0000001e2c04723c */ /* 0x044fec0000001804 */
[----:B------:R-:W-:Y:S01]  /*a0ff0*/  HMMA.16816.F32 R52, R44, R50, R52 ;  /* 0x000000322c34723c */ /* 0x000fe20000001834 */
[----:B------:R-:W-:-:S02]  /*a1000*/  IMAD.MOV.U32 R3, RZ, RZ, R39 ;  /* 0x000000ffff037224 */ /* 0x000fc400078e0027 */
[----:B------:R-:W-:Y:S02]  /*a1010*/  IMAD.MOV.U32 R2, RZ, RZ, R42 ;  /* 0x000000ffff027224 */ /* 0x000fe400078e002a */
[----:B------:R-:W-:Y:S01]  /*a1020*/  IMAD.MOV.U32 R0, RZ, RZ, R43 ;  /* 0x000000ffff007224 */ /* 0x000fe200078e002b */
[----:B------:R0:W-:Y:S04]  /*a1030*/  STL.64 [R1+0xd80], R8 ;  /* 0x000d800801007387 */ /* 0x0001e80000100a00 */
[----:B------:R1:W-:Y:S01]  /*a1040*/  STL.64 [R1+0xd88], R10 ;  /* 0x000d880a01007387 */ /* 0x0003e20000100a00 */
[----:B0-----:R-:W-:-:S03]  /*a1050*/  IMAD.MOV.U32 R9, RZ, RZ, R38 ;  /* 0x000000ffff097224 */ /* 0x001fc600078e0026 */
[----:B-1----:R-:W2:Y:S04]  /*a1060*/  LDL.LU.64 R10, [R1+0x45c0] ;  /* 0x0045c000010a7983 */ /* 0x002ea80000300a00 */
[----:B------:R-:W3:Y:S04]  /*a1070*/  LDL.LU R36, [R1+0x770] ;  /* 0x0007700001247983 */ /* 0x000ee80000300800 */
[----:B------:R-:W3:Y:S04]  /*a1080*/  LDL.LU R37, [R1+0x774] ;  /* 0x0007740001257983 */ /* 0x000ee80000300800 */
[----:B------:R-:W3:Y:S04]  /*a1090*/  LDL.LU R38, [R1+0x778] ;  /* 0x0007780001267983 */ /* 0x000ee80000300800 */
[----:B------:R-:W3:Y:S04]  /*a10a0*/  LDL.LU R39, [R1+0x77c] ;  /* 0x00077c0001277983 */ /* 0x000ee80000300800 */
[----:B------:R-:W-:Y:S04]  /*a10b0*/  STL [R1+0x44d8], R9 ;  /* 0x0044d80901007387 */ /* 0x000fe80000100800 */
[----:B------:R-:W-:Y:S04]  /*a10c0*/  STL.64 [R1+0xd40], R24 ;  /* 0x000d401801007387 */ /* 0x000fe80000100a00 */
[----:B------:R0:W-:Y:S01]  /*a10d0*/  STL.64 [R1+0xd48], R26 ;  /* 0x000d481a01007387 */ /* 0x0001e20000100a00 */
[----:B------:R-:W-:-:S03]  /*a10e0*/  IMAD.MOV.U32 R8, RZ, RZ, R31 ;  /* 0x000000ffff087224 */ /* 0x000fc600078e001f */
[----:B0-----:R-:W4:Y:S04]  /*a10f0*/  LDL.LU.64 R26, [R1+0x45b8] ;  /* 0x0045b800011a7983 */ /* 0x001f280000300a00 */
[----:B------:R-:W4:Y:S04]  /*a1100*/  LDL.LU.64 R24, [R1+0x45b0] ;  /* 0x0045b00001187983 */ /* 0x000f280000300a00 */
[----:B------:R-:W2:Y:S04]  /*a1110*/  LDL.LU.64 R42, [R1+0x45a8] ;  /* 0x0045a800012a7983 */ /* 0x000ea80000300a00 */
[----:B------:R-:W2:Y:S04]  /*a1120*/  LDL.LU.64 R40, [R1+0x45a0] ;  /* 0x0045a00001287983 */ /* 0x000ea80000300a00 */
[----:B------:R0:W-:Y:S04]  /*a1130*/  STL.64 [R1+0xd00], R4 ;  /* 0x000d000401007387 */ /* 0x0001e80000100a00 */
[----:B------:R1:W-:Y:S01]  /*a1140*/  STL.64 [R1+0xd08], R6 ;  /* 0x000d080601007387 */ /* 0x0003e20000100a00 */
[----:B------:R-:W-:-:S02]  /*a1150*/  IMAD.MOV.U32 R60, RZ, RZ, R50 ;  /* 0x000000ffff3c7224 */ /* 0x000fc400078e0032 */
[----:B0-----:R-:W-:Y:S01]  /*a1160*/  IMAD.MOV.U32 R4, RZ, RZ, R30 ;  /* 0x000000ffff047224 */ /* 0x001fe200078e001e */
[----:B-1----:R-:W3:Y:S04]  /*a1170*/  LDL.LU.64 R6, [R1+0x4598] ;  /* 0x0045980001067983 */ /* 0x002ee80000300a00 */
[----:B------:R-:W4:Y:S04]  /*a1180*/  LDL.LU.64 R30, [R1+0x4590] ;  /* 0x00459000011e7983 */ /* 0x000f280000300a00 */
[----:B------:R-:W2:Y:S04]  /*a1190*/  LDL.LU.64 R28, [R1+0x4588] ;  /* 0x00458800011c7983 */ /* 0x000ea80000300a00 */
[----:B------:R-:W-:Y:S04]  /*a11a0*/  STL.64 [R1+0xcd0], R52 ;  /* 0x000cd03401007387 */ /* 0x000fe80000100a00 */
[----:B------:R0:W-:Y:S01]  /*a11b0*/  STL.64 [R1+0xcd8], R54 ;  /* 0x000cd83601007387 */ /* 0x0001e20000100a00 */
[----:B------:R-:W-:-:S03]  /*a11c0*/  MOV R5, R51 ;  /* 0x0000003300057202 */ /* 0x000fc60000000f00 */
[----:B0-----:R-:W4:Y:S04]  /*a11d0*/  LDL.LU.64 R54, [R1+0x4580] ;  /* 0x0045800001367983 */ /* 0x001f280000300a00 */
[----:B------:R-:W2:Y:S04]  /*a11e0*/  LDL.LU.64 R52, [R1+0x4578] ;  /* 0x0045780001347983 */ /* 0x000ea80000300a00 */
[----:B------:R-:W2:Y:S01]  /*a11f0*/  LDL.LU.64 R50, [R1+0x4570] ;  /* 0x0045700001327983 */ /* 0x000ea20000300a00 */
[----:B------:R-:W-:Y:S03]  /*a1200*/  HMMA.16816.F32 R12, R44, R58, R12 ;  /* 0x0000003a2c0c723c */ /* 0x000fe6000000180c */
[----:B------:R-:W2:Y:S03]  /*a1210*/  LDL.LU.64 R48, [R1+0x4568] ;  /* 0x0045680001307983 */ /* 0x000ea60000300a00 */
[----:B------:R-:W-:-:S02]  /*a1220*/  IMAD.MOV.U32 R9, RZ, RZ, R58 ;  /* 0x000000ffff097224 */ /* 0x000fc400078e003a */
[----:B------:R-:W-:Y:S01]  /*a1230*/  IMAD.MOV.U32 R61, RZ, RZ, R59 ;  /* 0x000000ffff3d7224 */ /* 0x000fe200078e003b */
[----:B---3--:R4:W-:Y:S04]  /*a1240*/  STL.64 [R1+0x4508], R6 ;  /* 0x0045080601007387 */ /* 0x0089e80000100a00 */
[----:B------:R2:W-:Y:S01]  /*a1250*/  STL.64 [R1+0x4500], R4 ;  /* 0x0045000401007387 */ /* 0x0005e20000100a00 */
[----:B----4-:R-:W-:Y:S02]  /*a1260*/  IMAD.MOV.U32 R6, RZ, RZ, R54 ;  /* 0x000000ffff067224 */ /* 0x010fe400078e0036 */
[----:B--2---:R-:W-:Y:S02]  /*a1270*/  IMAD.MOV.U32 R4, RZ, RZ, R50 ;  /* 0x000000ffff047224 */ /* 0x004fe400078e0032 */
[----:B------:R-:W-:Y:S01]  /*a1280*/  IMAD.MOV.U32 R5, RZ, RZ, R51 ;  /* 0x000000ffff057224 */ /* 0x000fe200078e0033 */
[----:B------:R-:W2:Y:S04]  /*a1290*/  LDL.LU R50, [R1+0x4564] ;  /* 0x0045640001327983 */ /* 0x000ea80000300800 */
[----:B------:R-:W2:Y:S04]  /*a12a0*/  LDL.LU R51, [R1+0x4560] ;  /* 0x0045600001337983 */ /* 0x000ea80000300800 */
[----:B------:R-:W3:Y:S01]  /*a12b0*/  LDL.LU R54, [R1+0x455c] ;  /* 0x00455c0001367983 */ /* 0x000ee20000300800 */
[----:B------:R-:W-:-:S03]  /*a12c0*/  IMAD.MOV.U32 R7, RZ, RZ, R55 ;  /* 0x000000ffff077224 */ /* 0x000fc600078e0037 */
[----:B------:R-:W3:Y:S04]  /*a12d0*/  LDL.LU R55, [R1+0x4558] ;  /* 0x0045580001377983 */ /* 0x000ee80000300800 */
[----:B------:R-:W-:Y:S04]  /*a12e0*/  STL.64 [R1+0xc90], R12 ;  /* 0x000c900c01007387 */ /* 0x000fe80000100a00 */
[----:B------:R0:W-:Y:S04]  /*a12f0*/  STL.64 [R1+0xc98], R14 ;  /* 0x000c980e01007387 */ /* 0x0001e80000100a00 */
[----:B0-----:R-:W4:Y:S04]  /*a1300*/  LDL.LU.64 R14, [R1+0x4550] ;  /* 0x00455000010e7983 */ /* 0x001f280000300a00 */
[----:B------:R-:W4:Y:S01]  /*a1310*/  LDL.LU.64 R58, [R1+0x4548] ;  /* 0x00454800013a7983 */ /* 0x000f220000300a00 */
[C---:B--2---:R-:W-:Y:S06]  /*a1320*/  HMMA.16816.F32 R32, R44.reuse, R50, R32 ;  /* 0x000000322c20723c */ /* 0x044fec0000001820 */
[C---:B---3--:R-:W-:Y:S06]  /*a1330*/  HMMA.16816.F32 R20, R44.reuse, R54, R20 ;  /* 0x000000362c14723c */ /* 0x048fec0000001814 */
[----:B----4-:R-:W-:-:S15]  /*a1340*/  HMMA.16816.F32 R16, R44, R58, R16 ;  /* 0x0000003a2c10723c */ /* 0x010fde0000001810 */
[----:B------:R-:W-:-:S08]  /*a1350*/  NOP ;  /* 0x0000000000007918 */ /* 0x000fd00000000000 */
[----:B------:R-:W-:Y:S04]  /*a1360*/  STL.64 [R1+0xc50], R16 ;  /* 0x000c501001007387 */ /* 0x000fe80000100a00 */
[----:B------:R0:W-:Y:S04]  /*a1370*/  STL.64 [R1+0xc58], R18 ;  /* 0x000c581201007387 */ /* 0x0001e80000100a00 */
[----:B0-----:R-:W2:Y:S04]  /*a1380*/  LDL.LU.64 R18, [R1+0x4540] ;  /* 0x0045400001127983 */ /* 0x001ea80000300a00 */
[----:B------:R-:W-:Y:S04]  /*a1390*/  STL.64 [R1+0xc20], R20 ;  /* 0x000c201401007387 */ /* 0x000fe80000100a00 */
[----:B------:R0:W-:Y:S04]  /*a13a0*/  STL.64 [R1+0xc28], R22 ;  /* 0x000c281601007387 */ /* 0x0001e80000100a00 */
[----:B0-----:R-:W3:Y:S04]  /*a13b0*/  LDL.LU.64 R22, [R1+0x4538] ;  /* 0x0045380001167983 */ /* 0x001ee80000300a00 */
[----:B------:R-:W-:Y:S04]  /*a13c0*/  STL.64 [R1+0xbe0], R32 ;  /* 0x000be02001007387 */ /* 0x000fe80000100a00 */
[----:B------:R0:W-:Y:S04]  /*a13d0*/  STL.64 [R1+0xbe8], R34 ;  /* 0x000be82201007387 */ /* 0x0001e80000100a00 */
[----:B0-----:R-:W4:Y:S01]  /*a13e0*/  LDL.LU.64 R34, [R1+0x4530] ;  /* 0x0045300001227983 */ /* 0x001f220000300a00 */
[C---:B------:R-:W-:Y:S06]  /*a13f0*/  HMMA.16816.F32 R4, R44.reuse, R30, R4 ;  /* 0x0000001e2c04723c */ /* 0x040fec0000001804 */
[----:B----4-:R-:W-:-:S15]  /*a1400*/  HMMA.16816.F32 R24, R44, R34, R24 ;  /* 0x000000222c18723c */ /* 0x010fde0000001818 */
[----:B------:R-:W-:-:S08]  /*a1410*/  NOP ;  /* 0x0000000000007918 */ /* 0x000fd00000000000 */
[----:B------:R-:W-:Y:S04]  /*a1420*/  STL.64 [R1+0xba0], R24 ;  /* 0x000ba01801007387 */ /* 0x000fe80000100a00 */
[----:B------:R0:W-:Y:S04]  /*a1430*/  STL.64 [R1+0xba8], R26 ;  /* 0x000ba81a01007387 */ /* 0x0001e80000100a00 */
[----:B0-----:R-:W4:Y:S04]  /*a1440*/  LDL.LU.64 R26, [R1+0x4528] ;  /* 0x00452800011a7983 */ /* 0x001f280000300a00 */
[----:B------:R0:W-:Y:S04]  /*a1450*/  STL.64 [R1+0xb70], R4 ;  /* 0x000b700401007387 */ /* 0x0001e80000100a00 */
[----:B------:R3:W-:Y:S04]  /*a1460*/  STL.64 [R1+0xb78], R6 ;  /* 0x000b780601007387 */ /* 0x0007e80000100a00 */
[----:B0-----:R-:W2:Y:S04]  /*a1470*/  LDL.LU R4, [R1+0x760] ;  /* 0x0007600001047983 */ /* 0x001ea80000300800 */
[----:B------:R-:W2:Y:S01]  /*a1480*/  LDL.LU R5, [R1+0x764] ;  /* 0x0007640001057983 */ /* 0x000ea20000300800 */
[----:B---3--:R-:W-:-:S02]  /*a1490*/  IMAD.MOV.U32 R6, RZ, RZ, R22 ;  /* 0x000000ffff067224 */ /* 0x008fc400078e0016 */
[----:B------:R-:W-:Y:S01]  /*a14a0*/  IMAD.MOV.U32 R7, RZ, RZ, R23 ;  /* 0x000000ffff077224 */ /* 0x000fe200078e0017 */
[----:B------:R-:W3:Y:S04]  /*a14b0*/  LDL.LU R22, [R1+0x4524] ;  /* 0x0045240001167983 */ /* 0x000ee80000300800 */
[----:B------:R-:W3:Y:S01]  /*a14c0*/  LDL.LU R23, [R1+0x4520] ;  /* 0x0045200001177983 */ /* 0x000ee20000300800 */
[C---:B----4-:R-:W-:Y:S06]  /*a14d0*/  HMMA.16816.F32 R40, R44.reuse, R26, R40 ;  /* 0x0000001a2c28723c */ /* 0x050fec0000001828 */
[----:B---3--:R-:W-:-:S15]  /*a14e0*/  HMMA.16816.F32 R36, R44, R22, R36 ;  /* 0x000000162c24723c */ /* 0x008fde0000001824 */
[----:B------:R-:W-:-:S03]  /*a14f0*/  NOP ;  /* 0x0000000000007918 */ /* 0x000fc60000000000 */
[----:B------:R-:W-:Y:S02]  /*a1500*/  IMAD.MOV.U32 R12, RZ, RZ, R40 ;  /* 0x000000ffff0c7224 */ /* 0x000fe400078e0028 */
[----:B------:R-:W-:Y:S02]  /*a1510*/  IMAD.MOV.U32 R13, RZ, RZ, R42 ;  /* 0x000000ffff0d7224 */ /* 0x000fe400078e002a */
[----:B------:R-:W-:Y:S02]  /*a1520*/  IMAD.MOV.U32 R16, RZ, RZ, R41 ;  /* 0x000000ffff107224 */ /* 0x000fe400078e0029 */
[----:B------:R-:W-:Y:S01]  /*a1530*/  IMAD.MOV.U32 R17, RZ, RZ, R43 ;  /* 0x000000ffff117224 */ /* 0x000fe200078e002b */
[----:B------:R-:W-:Y:S04]  /*a1540*/  STL.64 [R1+0xb30], R40 ;  /* 0x000b302801007387 */ /* 0x000fe80000100a00 */
[----:B------:R-:W-:Y:S04]  /*a1550*/  STL.64 [R1+0xb38], R42 ;  /* 0x000b382a01007387 */ /* 0x000fe80000100a00 */
[----:B------:R-:W-:Y:S04]  /*a1560*/  STL [R1+0x3fa8], R12 ;  /* 0x003fa80c01007387 */ /* 0x000fe80000100800 */
[----:B------:R-:W-:Y:S04]  /*a1570*/  STL [R1+0x3fa4], R13 ;  /* 0x003fa40d01007387 */ /* 0x000fe80000100800 */
[----:B------:R-:W-:Y:S04]  /*a1580*/  STL [R1+0x3fa0], R16 ;  /* 0x003fa01001007387 */ /* 0x000fe80000100800 */
[----:B------:R-:W-:Y:S04]  /*a1590*/  STL [R1+0x3f9c], R17 ;  /* 0x003f9c1101007387 */ /* 0x000fe80000100800 */
[----:B------:R0:W-:Y:S04]  /*a15a0*/  STL.64 [R1+0xaf0], R36 ;  /* 0x000af02401007387 */ /* 0x0001e80000100a00 */
[----:B------:R1:W-:Y:S01]  /*a15b0*/  STL.64 [R1+0xaf8], R38 ;  /* 0x000af82601007387 */ /* 0x0003e20000100a00 */
[----:B------:R-:W-:-:S02]  /*a15c0*/  IMAD.MOV.U32 R20, RZ, RZ, R36 ;  /* 0x000000ffff147224 */ /* 0x000fc400078e0024 */
[----:B------:R-:W-:Y:S02]  /*a15d0*/  IMAD.MOV.U32 R24, RZ, RZ, R37 ;  /* 0x000000ffff187224 */ /* 0x000fe400078e0025 */
[----:B------:R-:W-:Y:S02]  /*a15e0*/  IMAD.MOV.U32 R21, RZ, RZ, R38 ;  /* 0x000000ffff157224 */ /* 0x000fe400078e0026 */
[----:B------:R-:W-:Y:S01]  /*a15f0*/  IMAD.MOV.U32 R25, RZ, RZ, R39 ;  /* 0x000000ffff197224 */ /* 0x000fe200078e0027 */
[----:B0-----:R-:W3:Y:S04]  /*a1600*/  LDL.LU R36, [R1+0x750] ;  /* 0x0007500001247983 */ /* 0x001ee80000300800 */
[----:B------:R-:W3:Y:S04]  /*a1610*/  LDL.LU R37, [R1+0x754] ;  /* 0x0007540001257983 */ /* 0x000ee80000300800 */
[----:B-1----:R-:W3:Y:S04]  /*a1620*/  LDL.LU R38, [R1+0x758] ;  /* 0x0007580001267983 */ /* 0x002ee80000300800 */
[----:B------:R-:W3:Y:S04]  /*a1630*/  LDL.LU R39, [R1+0x75c] ;  /* 0x00075c0001277983 */ /* 0x000ee80000300800 */
[----:B------:R0:W-:Y:S04]  /*a1640*/  STL.64 [R1+0x42d0], R22 ;  /* 0x0042d01601007387 */ /* 0x0001e80000100a00 */
[----:B------:R-:W-:Y:S04]  /*a1650*/  STL.64 [R1+0x42c8], R20 ;  /* 0x0042c81401007387 */ /* 0x000fe80000100a00 */
[----:B------:R-:W4:Y:S04]  /*a1660*/  LDL.LU R40, [R1+0x740] ;  /* 0x0007400001287983 */ /* 0x000f280000300800 */
[----:B------:R-:W4:Y:S01]  /*a1670*/  LDL.LU R41, [R1+0x744] ;  /* 0x0007440001297983 */ /* 0x000f220000300800 */
[----:B--2---:R-:W-:-:S02]  /*a1680*/  IMAD.MOV.U32 R42, RZ, RZ, R18 ;  /* 0x000000ffff2a7224 */ /* 0x004fc400078e0012 */
[----:B------:R-:W-:Y:S01]  /*a1690*/  IMAD.MOV.U32 R43, RZ, RZ, R19 ;  /* 0x000000ffff2b7224 */ /* 0x000fe200078e0013 */
[----:B------:R-:W2:Y:S04]  /*a16a0*/  LDL.LU R18, [R1+0x451c] ;  /* 0x00451c0001127983 */ /* 0x000ea80000300800 */
[----:B------:R-:W2:Y:S04]  /*a16b0*/  LDL.LU R19, [R1+0x4518] ;  /* 0x0045180001137983 */ /* 0x000ea80000300800 */
[----:B------:R-:W-:Y:S04]  /*a16c0*/  STL [R1+0x3fac], R25 ;  /* 0x003fac1901007387 */ /* 0x000fe80000100800 */
[----:B------:R-:W-:Y:S04]  /*a16d0*/  STL.64 [R1+0x42e0], R26 ;  /* 0x0042e01a01007387 */ /* 0x000fe80000100a00 */
[----:B------:R1:W-:Y:S01]  /*a16e0*/  STL [R1+0x42d8], R24 ;  /* 0x0042d81801007387 */ /* 0x0003e20000100800 */
[----:B0-----:R-:W-:Y:S01]  /*a16f0*/  IMAD.MOV.U32 R22, RZ, RZ, R29 ;  /* 0x000000ffff167224 */ /* 0x001fe200078e001d */
[----:B------:R-:W-:-:S02]  /*a1700*/  MOV R23, R28 ;  /* 0x0000001c00177202 */ /* 0x000fc40000000f00 */
[----:B-1----:R-:W4:Y:S04]  /*a1710*/  LDL.LU R24, [R1+0x730] ;  /* 0x0007300001187983 */ /* 0x002f280000300800 */
[----:B------:R-:W4:Y:S01]  /*a1720*/  LDL.LU R25, [R1+0x734] ;  /* 0x0007340001197983 */ /* 0x000f220000300800 */
[----:B------:R-:W-:Y:S02]  /*a1730*/  IMAD.MOV.U32 R26, RZ, RZ, R14 ;  /* 0x000000ffff1a7224 */ /* 0x000fe400078e000e */
[----:B------:R-:W-:Y:S01]  /*a1740*/  IMAD.MOV.U32 R27, RZ, RZ, R15 ;  /* 0x000000ffff1b7224 */ /* 0x000fe200078e000f */
[----:B------:R-:W3:Y:S04]  /*a1750*/  LDL.LU R14, [R1+0x4514] ;  /* 0x00451400010e7983 */ /* 0x000ee80000300800 */
[----:B------:R-:W3:Y:S01]  /*a1760*/  LDL.LU R15, [R1+0x4510] ;  /* 0x00451000010f7983 */ /* 0x000ee20000300800 */
[----:B--2---:R-:W-:-:S15]  /*a1770*/  HMMA.16816.F32 R4, R44, R18, R4 ;  /* 0x000000122c04723c */ /* 0x004fde0000001804 */
[----:B------:R-:W-:-:S08]  /*a1780*/  NOP ;  /* 0x0000000000007918 */ /* 0x000fd00000000000 */
[----:B------:R-:W-:Y:S01]  /*a1790*/  STL.64 [R1+0xac0], R4 ;  /* 0x000ac00401007387 */ /* 0x000fe20000100a00 */
[----:B------:R-:W-:Y:S02]  /*a17a0*/  IMAD.MOV.U32 R29, RZ, RZ, R6 ;  /* 0x000000ffff1d7224 */ /* 0x000fe400078e0006 */
[----:B------:R-:W-:Y:S02]  /*a17b0*/  IMAD.MOV.U32 R28, RZ, RZ, R4 ;  /* 0x000000ffff1c7224 */ /* 0x000fe400078e0004 */
[----:B------:R-:W-:Y:S01]  /*a17c0*/  IMAD.MOV.U32 R33, RZ, RZ, R7 ;  /* 0x000000ffff217224 */ /* 0x000fe200078e0007 */
[----:B------:R0:W-:Y:S01]  /*a17d0*/  STL.64 [R1+0xac8], R6 ;  /* 0x000ac80601007387 */ /* 0x0001e20000100a00 */
[----:B------:R-:W-:-:S03]  /*a17e0*/  IMAD.MOV.U32 R32, RZ, RZ, R5 ;  /* 0x000000ffff207224 */ /* 0x000fc600078e0005 */
[----:B0-----:R-:W2:Y:S04]  /*a17f0*/  LDL.LU.64 R6, [R1+0x4508] ;  /* 0x0045080001067983 */ /* 0x001ea80000300a00 */
[----:B------:R-:W2:Y:S04]  /*a1800*/  LDL.LU.64 R4, [R1+0x4500] ;  /* 0x0045000001047983 */ /* 0x000ea80000300a00 */
[----:B------:R-:W-:Y:S04]  /*a1810*/  STL.64 [R1+0x4308], R30 ;  /* 0x0043081e01007387 */ /* 0x000fe80000100a00 */
[----:B------:R-:W-:Y:S04]  /*a1820*/  STL.64 [R1+0x4300], R28 ;  /* 0x0043001c01007387 */ /* 0x000fe80000100a00 */
[----:B------:R0:W-:Y:S04]  /*a1830*/  STL.64 [R1+0x42f8], R34 ;  /* 0x0042f82201007387 */ /* 0x0001e80000100a00 */
[----:B------:R1:W-:Y:S01]  /*a1840*/  STL.64 [R1+0x42f0], R32 ;  /* 0x0042f02001007387 */ /* 0x0003e20000100a00 */
[----:B0-----:R-:W-:-:S03]  /*a1850*/  IMAD.MOV.U32 R34, RZ, RZ, R10 ;  /* 0x000000ffff227224 */ /* 0x001fc600078e000a */
[----:B-1----:R-:W2:Y:S04]  /*a1860*/  LDL.LU R32, [R1+0x360] ;  /* 0x0003600001207983 */ /* 0x002ea80000300800 */
[----:B------:R-:W2:Y:S04]  /*a1870*/  LDL.LU R33, [R1+0x364] ;  /* 0x0003640001217983 */ /* 0x000ea80000300800 */
[----:B------:R-:W4:Y:S01]  /*a1880*/  LDL.LU R10, [R1+0x44fc] ;  /* 0x0044fc00010a7983 */ /* 0x000f220000300800 */
[----:B------:R-:W-:-:S03]  /*a1890*/  IMAD.MOV.U32 R35, RZ, RZ, R11 ;  /* 0x000000ffff237224 */ /* 0x000fc600078e000b */
[----:B------:R-:W4:Y:S01]  /*a18a0*/  LDL.LU R11, [R1+0x44f8] ;  /* 0x0044f800010b7983 */ /* 0x000f220000300800 */
[----:B---3--:R-:W-:Y:S03]  /*a18b0*/  HMMA.16816.F32 R36, R44, R14, R36 ;  /* 0x0000000e2c24723c */ /* 0x008fe60000001824 */
[----:B------:R0:W-:Y:S02]  /*a18c0*/  STL.64 [R1+0x42e8], R18 ;  /* 0x0042e81201007387 */ /* 0x0001e40000100a00 */
[----:B0-----:R-:W-:Y:S02]  /*a18d0*/  IMAD.MOV.U32 R18, RZ, RZ, R49 ;  /* 0x000000ffff127224 */ /* 0x001fe400078e0031 */
[----:B------:R-:W-:-:S15]  /*a18e0*/  IMAD.MOV.U32 R19, RZ, RZ, R48 ;  /* 0x000000ffff137224 */ /* 0x000fde00078e0030 */
[----:B------:R-:W-:-:S01]  /*a18f0*/  NOP ;  /* 0x0000000000007918 */ /* 0x000fc20000000000 */
[----:B------:R-:W-:Y:S04]  /*a1900*/  STL.64 [R1+0xa80], R36 ;  /* 0x000a802401007387 */ /* 0x000fe80000100a00 */
[----:B------:R0:W-:Y:S04]  /*a1910*/  STL.64 [R1+0xa88], R38 ;  /* 0x000a882601007387 */ /* 0x0001e80000100a00 */
[----:B0-----:R-:W3:Y:S04]  /*a1920*/  LDL.LU.64 R38, [R1+0x44f0] ;  /* 0x0044f00001267983 */ /* 0x001ee80000300a00 */
[----:B------:R-:W3:Y:S04]  /*a1930*/  LDL.LU.64 R36, [R1+0x44e8] ;  /* 0x0044e80001247983 */ /* 0x000ee80000300a00 */
[----:B------:R2:W-:Y:S04]  /*a1940*/  STL.64 [R1+0x4310], R14 ;  /* 0x0043100e01007387 */ /* 0x0005e80000100a00 */
[----:B------:R-:W3:Y:S04]  /*a1950*/  LDL.LU R12, [R1+0x370] ;  /* 0x00037000010c7983 */ /* 0x000ee80000300800 */
[----:B------:R-:W3:Y:S01]  /*a1960*/  LDL.LU R13, [R1+0x374] ;  /* 0x00037400010d7983 */ /* 0x000ee20000300800 */
[----:B----4-:R-:W-:Y:S01]  /*a1970*/  HMMA.16816.F32 R40, R44, R10, R40 ;  /* 0x0000000a2c28723c */ /* 0x010fe20000001828 */
[----:B--2---:R-:W-:-:S02]  /*a1980*/  IMAD.MOV.U32 R14, RZ, RZ, R6 ;  /* 0x000000ffff0e7224 */ /* 0x004fc400078e0006 */
[----:B------:R-:W-:Y:S01]  /*a1990*/  IMAD.MOV.U32 R15, RZ, RZ, R7 ;  /* 0x000000ffff0f7224 */ /* 0x000fe200078e0007 */
[----:B------:R-:W2:Y:S04]  /*a19a0*/  LDL.LU R6, [R1+0x44e0] ;  /* 0x0044e00001067983 */ /* 0x000ea80000300800 */
[----:B------:R-:W2:-:S15]  /*a19b0*/  LDL.LU R7, [R1+0x44dc] ;  /* 0x0044dc0001077983 */ /* 0x000e9e0000300800 */
[----:B------:R-:W-:-:S01]  /*a19c0*/  NOP ;  /* 0x0000000000007918 */ /* 0x000fc20000000000 */
[----:B------:R-:W-:Y:S01]  /*a19d0*/  IMAD.MOV.U32 R49, RZ, RZ, R43 ;  /* 0x000000ffff317224 */ /* 0x000fe200078e002b */
[----:B------:R-:W-:Y:S01]  /*a19e0*/  MOV R48, R41 ;  /* 0x0000002900307202 */ /* 0x000fe20000000f00 */
[----:B------:R-:W-:Y:S04]  /*a19f0*/  STL.64 [R1+0x920], R40 ;  /* 0x0009202801007387 */ /* 0x000fe80000100a00 */
[----:B------:R-:W-:Y:S04]  /*a1a00*/  STL.64 [R1+0x928], R42 ;  /* 0x0009282a01007387 */ /* 0x000fe80000100a00 */
[----:B------:R-:W-:Y:S04]  /*a1a10*/  STL.64 [R1+0x4328], R50 ;  /* 0x0043283201007387 */ /* 0x000fe80000100a00 */
[----:B------:R0:W-:Y:S04]  /*a1a20*/  STL.64 [R1+0x4320], R48 ;  /* 0x0043203001007387 */ /* 0x0001e80000100a00 */
[----:B0-----:R-:W2:Y:S04]  /*a1a30*/  LDL.LU R48, [R1+0x380] ;  /* 0x0003800001307983 */ /* 0x001ea80000300800 */
[----:B------:R-:W2:Y:S04]  /*a1a40*/  LDL.LU R49, [R1+0x384] ;  /* 0x0003840001317983 */ /* 0x000ea80000300800 */
[----:B------:R-:W2:Y:S04]  /*a1a50*/  LDL.LU R50, [R1+0x388] ;  /* 0x0003880001327983 */ /* 0x000ea80000300800 */
[----:B------:R-:W2:Y:S01]  /*a1a60*/  LDL.LU R51, [R1+0x38c] ;  /* 0x00038c0001337983 */ /* 0x000ea20000300800 */
[----:B------:R-:W0:Y:S02]  /*a1a70*/  S2R R42, SR_TID.X ;  /* 0x00000000002a7919 */ /* 0x000e240000002100 */
[C---:B0-----:R-:W-:Y:S01]  /*a1a80*/  LOP3.LUT R43, R42.reuse, 0x7, RZ, 0xc0, !PT ;  /* 0x000000072a2b7812 */ /* 0x041fe200078ec0ff */
[----:B------:R-:W-:-:S04]  /*a1a90*/  IMAD.SHL.U32 R41, R42, 0x2, RZ ;  /* 0x000000022a297824 */ /* 0x000fc800078e00ff */
[----:B------:R-:W-:Y:S02]  /*a1aa0*/  IMAD R43, R43, 0x90, RZ ;  /* 0x000000902b2b7824 */ /* 0x000fe400078e02ff */
[----:B------:R-:W-:-:S03]  /*a1ab0*/  IMAD.SHL.U32 R42, R42, 0x40, RZ ;  /* 0x000000402a2a7824 */ /* 0x000fc600078e00ff */
[----:B------:R-:W-:-:S04]  /*a1ac0*/  LOP3.LUT R43, R43, 0x10, R41, 0x78, !PT ;  /* 0x000000102b2b7812 */ /* 0x000fc800078e7829 */
[----:B------:R-:W-:-:S04]  /*a1ad0*/  LOP3.LUT R43, R43, 0x400, R42, 0xf8, !PT ;  /* 0x000004002b2b7812 */ /* 0x000fc800078ef82a */
[----:B------:R-:W-:-:S06]  /*a1ae0*/  LOP3.LUT R43, R43, 0x40, RZ, 0x3c, !PT ;  /* 0x000000402b2b7812 */ /* 0x000fcc00078e3cff */
[----:B------:R-:W0:Y:S01]  /*a1af0*/  LDSM.16.MT88.4 R40, [R43+UR4+0x13800] ;  /* 0x013800042b28783b */ /* 0x000e220008004200 */
[----:B------:R-:W-:Y:S02]  /*a1b00*/  IMAD.MOV.U32 R30, RZ, RZ, R53 ;  /* 0x000000ffff1e7224 */ /* 0x000fe400078e0035 */
[----:B------:R-:W-:Y:S01]  /*a1b10*/  IMAD.MOV.U32 R31, RZ, RZ, R52 ;  /* 0x000000ffff1f7224 */ /* 0x000fe200078e0034 */
[C---:B---3--:R-:W-:Y:S06]  /*a1b20*/  HMMA.16816.F32 R16, R36.reuse, R18, R12 ;  /* 0x000000122410723c */ /* 0x048fec000000180c */
[----:B------:R-:W-:Y:S01]  /*a1b30*/  HMMA.16816.F32 R12, R36, R30, R32 ;  /* 0x0000001e240c723c */ /* 0x000fe20000001820 */
[----:B------:R-:W-:Y:S05]  /*a1b40*/  STL.64 [R1+0x4318], R10 ;  /* 0x0043180a01007387 */ /* 0x000fea0000100a00 */
[----:B--2---:R-:W-:-:S15]  /*a1b50*/  HMMA.16816.F32 R44, R44, R6, R48 ;  /* 0x000000062c2c723c */ /* 0x004fde0000001830 */
        /* <DEDUP_REMOVED lines=15> */
[----:B------:R-:W-:Y:S04]  /*a1c50*/  STL.64 [R1+0x10b0], R12 ;  /* 0x0010b00c01007387 */ /* 0x000fe80000100a00 */
[----:B------:R0:W-:Y:S02]  /*a1c60*/  STL.64 [R1+0x10b8], R14 ;  /* 0x0010b80e01007387 */ /* 0x0001e40000100a00 */
[----:B0-----:R-:W-:Y:S02]  /*a1c70*/  HMMA.16816.F32 R12, R36, R22, R24 ;  /* 0x00000016240c723c */ /* 0x001fe40000001818 */
[----:B------:R-:W-:Y:S01]  /*a1c80*/  STL.64 [R1+0x4358], R40 ;  /* 0x0043582801007387 */ /* 0x000fe20000100a00 */
[----:B------:R-:W-:-:S02]  /*a1c90*/  IMAD.MOV.U32 R46, RZ, RZ, R9 ;  /* 0x000000ffff2e7224 */ /* 0x000fc400078e0009 */
[----:B------:R-:W-:Y:S01]  /*a1ca0*/  IMAD.MOV.U32 R47, RZ, RZ, R61 ;  /* 0x000000ffff2f7224 */ /* 0x000fe200078e003d */
[----:B------:R-:W2:Y:S01]  /*a1cb0*/  LDL.LU R9, [R1+0x44d8] ;  /* 0x0044d80001097983 */ /* 0x000ea20000300800 */
[----:B------:R-:W-:Y:S02]  /*a1cc0*/  IMAD.MOV.U32 R26, RZ, RZ, R60 ;  /* 0x000000ffff1a7224 */ /* 0x000fe400078e003c */
[----:B------:R-:W-:-:S14]  /*a1cd0*/  IMAD.MOV.U32 R27, RZ, RZ, R5 ;  /* 0x000000ffff1b7224 */ /* 0x000fdc00078e0005 */
[----:B------:R0:W-:Y:S04]  /*a1ce0*/  STL.64 [R1+0x1090], R12 ;  /* 0x0010900c01007387 */ /* 0x0001e80000100a00 */
[----:B------:R1:W-:Y:S04]  /*a1cf0*/  STL.64 [R1+0x1098], R14 ;  /* 0x0010980e01007387 */ /* 0x0003e80000100a00 */
[----:B------:R-:W3:Y:S04]  /*a1d00*/  LDL.LU R61, [R1+0x44d4] ;  /* 0x0044d400013d7983 */ /* 0x000ee80000300800 */
[----:B------:R-:W-:Y:S04]  /*a1d10*/  STL.64 [R1+0x4368], R46 ;  /* 0x0043682e01007387 */ /* 0x000fe80000100a00 */
[----:B------:R-:W4:Y:S04]  /*a1d20*/  LDL.LU R60, [R1+0x44d0] ;  /* 0x0044d000013c7983 */ /* 0x000f280000300800 */
[----:B------:R-:W3:Y:S04]  /*a1d30*/  LDL.LU R5, [R1+0x44cc] ;  /* 0x0044cc0001057983 */ /* 0x000ee80000300800 */
[----:B------:R3:W-:Y:S04]  /*a1d40*/  STL.64 [R1+0x4370], R26 ;  /* 0x0043701a01007387 */ /* 0x0007e80000100a00 */
[----:B0-----:R-:W2:Y:S04]  /*a1d50*/  LDL.LU R12, [R1+0x620] ;  /* 0x00062000010c7983 */ /* 0x001ea80000300800 */
[----:B------:R-:W2:Y:S04]  /*a1d60*/  LDL.LU R13, [R1+0x624] ;  /* 0x00062400010d7983 */ /* 0x000ea80000300800 */
[----:B-1----:R-:W4:Y:S04]  /*a1d70*/  LDL.LU R14, [R1+0x628] ;  /* 0x00062800010e7983 */ /* 0x002f280000300800 */
[----:B------:R-:W4:Y:S01]  /*a1d80*/  LDL.LU R15, [R1+0x62c] ;  /* 0x00062c00010f7983 */ /* 0x000f220000300800 */
[----:B------:R-:W-:-:S02]  /*a1d90*/  IMAD.MOV.U32 R10, RZ, RZ, R4 ;  /* 0x000000ffff0a7224 */ /* 0x000fc400078e0004 */
[----:B------:R-:W-:Y:S01]  /*a1da0*/  IMAD.MOV.U32 R11, RZ, RZ, R8 ;  /* 0x000000ffff0b7224 */ /* 0x000fe200078e0008 */
[----:B----4-:R-:W-:Y:S04]  /*a1db0*/  STL.64 [R1+0x4380], R14 ;  /* 0x0043800e01007387 */ /* 0x010fe80000100a00 */
[----:B--2---:R-:W-:Y:S04]  /*a1dc0*/  STL.64 [R1+0x4378], R12 ;  /* 0x0043780c01007387 */ /* 0x004fe80000100a00 */
        /* <DEDUP_REMOVED lines=8> */
[----:B------:R-:W-:Y:S01]  /*a1e50*/  IMAD.MOV.U32 R19, RZ, RZ, R3 ;  /* 0x000000ffff137224 */ /* 0x000fe200078e0003 */
[----:B--2---:R1:W-:Y:S04]  /*a1e60*/  STL.64 [R1+0x4398], R50 ;  /* 0x0043983201007387 */ /* 0x0043e80000100a00 */
[----:B---3--:R-:W-:Y:S04]  /*a1e70*/  STL.64 [R1+0x4390], R48 ;  /* 0x0043903001007387 */ /* 0x008fe80000100a00 */
[----:B------:R-:W2:Y:S04]  /*a1e80*/  LDL.LU R9, [R1+0x44c0] ;  /* 0x0044c00001097983 */ /* 0x000ea80000300800 */
[----:B------:R-:W1:Y:S04]  /*a1e90*/  LDL.LU R3, [R1+0x44bc] ;  /* 0x0044bc0001037983 */ /* 0x000e680000300800 */
[----:B------:R3:W-:Y:S04]  /*a1ea0*/  STL.64 [R1+0x43a0], R18 ;  /* 0x0043a01201007387 */ /* 0x0007e80000100a00 */
[----:B------:R-:W3:Y:S04]  /*a1eb0*/  LDL.LU R52, [R1+0x650] ;  /* 0x0006500001347983 */ /* 0x000ee80000300800 */
[----:B------:R-:W3:Y:S04]  /*a1ec0*/  LDL.LU R53, [R1+0x654] ;  /* 0x0006540001357983 */ /* 0x000ee80000300800 */
[----:B------:R-:W3:Y:S04]  /*a1ed0*/  LDL.LU R54, [R1+0x658] ;  /* 0x0006580001367983 */ /* 0x000ee80000300800 */
[----:B------:R-:W3:Y:S01]  /*a1ee0*/  LDL.LU R55, [R1+0x65c] ;  /* 0x00065c0001377983 */ /* 0x000ee20000300800 */
[----:B------:R-:W-:-:S02]  /*a1ef0*/  IMAD.MOV.U32 R42, RZ, RZ, R60 ;  /* 0x000000ffff2a7224 */ /* 0x000fc400078e003c */
[----:B------:R-:W-:Y:S02]  /*a1f00*/  IMAD.MOV.U32 R43, RZ, RZ, R61 ;  /* 0x000000ffff2b7224 */ /* 0x000fe400078e003d */
[----:B------:R-:W-:Y:S01]  /*a1f10*/  IMAD.MOV.U32 R26, RZ, RZ, R4 ;  /* 0x000000ffff1a7224 */ /* 0x000fe200078e0004 */
[----:B------:R-:W-:Y:S01]  /*a1f20*/  MOV R27, R5 ;  /* 0x00000005001b7202 */ /* 0x000fe20000000f00 */
[----:B----4-:R-:W-:Y:S02]  /*a1f30*/  IMAD.MOV.U32 R35, RZ, RZ, R8 ;  /* 0x000000ffff237224 */ /* 0x010fe400078e0008 */
[----:B--2---:R-:W-:Y:S01]  /*a1f40*/  IMAD.MOV.U32 R34, RZ, RZ, R9 ;  /* 0x000000ffff227224 */ /* 0x004fe200078e0009 */
[----:B---3--:R2:W-:Y:S04]  /*a1f50*/  STL.64 [R1+0x43b0], R54 ;  /* 0x0043b03601007387 */ /* 0x0085e80000100a00 */
[----:B------:R-:W-:Y:S04]  /*a1f60*/  STL.64 [R1+0x43a8], R52 ;  /* 0x0043a83401007387 */ /* 0x000fe80000100a00 */
[----:B------:R-:W3:Y:S04]  /*a1f70*/  LDL.LU R60, [R1+0x44b8] ;  /* 0x0044b800013c7983 */ /* 0x000ee80000300800 */
[----:B------:R-:W4:Y:S04]  /*a1f80*/  LDL.LU R61, [R1+0x44b4] ;  /* 0x0044b400013d7983 */ /* 0x000f280000300800 */
[----:B------:R-:W-:Y:S04]  /*a1f90*/  STL.64 [R1+0x43b8], R42 ;  /* 0x0043b82a01007387 */ /* 0x000fe80000100a00 */
[----:B------:R-:W2:Y:S04]  /*a1fa0*/  LDL.LU R4, [R1+0x44b0] ;  /* 0x0044b00001047983 */ /* 0x000ea80000300800 */
[----:B------:R-:W4:Y:S04]  /*a1fb0*/  LDL.LU R5, [R1+0x44ac] ;  /* 0x0044ac0001057983 */ /* 0x000f280000300800 */
[----:B------:R4:W-:Y:S04]  /*a1fc0*/  STL.64 [R1+0x43c0], R26 ;  /* 0x0043c01a01007387 */ /* 0x0009e80000100a00 */
[----:B------:R4:W-:Y:S04]  /*a1fd0*/  STL.64 [R1+0x43c8], R34 ;  /* 0x0043c82201007387 */ /* 0x0009e80000100a00 */
[----:B------:R-:W2:Y:S04]  /*a1fe0*/  LDL.LU R8, [R1+0x680] ;  /* 0x0006800001087983 */ /* 0x000ea80000300800 */
[----:B------:R-:W2:Y:S04]  /*a1ff0*/  LDL.LU R9, [R1+0x684] ;  /* 0x0006840001097983 */ /* 0x000ea80000300800 */
[----:B0-----:R-:W4:Y:S04]  /*a2000*/  LDL.LU R10, [R1+0x688] ;  /* 0x00068800010a7983 */ /* 0x001f280000300800 */
[----:B------:R-:W4:Y:S01]  /*a2010*/  LDL.LU R11, [R1+0x68c] ;  /* 0x00068c00010b7983 */ /* 0x000f220000300800 */
[----:B-1----:R-:W-:-:S02]  /*a2020*/  IMAD.MOV.U32 R51, RZ, RZ, R3 ;  /* 0x000000ffff337224 */ /* 0x002fc400078e0003 */
[----:B---3--:R-:W-:Y:S01]  /*a2030*/  IMAD.MOV.U32 R50, RZ, RZ, R60 ;  /* 0x000000ffff327224 */ /* 0x008fe200078e003c */
[----:B----4-:R0:W-:Y:S04]  /*a2040*/  STL.64 [R1+0x43d8], R10 ;  /* 0x0043d80a01007387 */ /* 0x0101e80000100a00 */
[----:B--2---:R-:W-:Y:S04]  /*a2050*/  STL.64 [R1+0x43d0], R8 ;  /* 0x0043d00801007387 */ /* 0x004fe80000100a00 */
[----:B------:R-:W2:Y:S04]  /*a2060*/  LDL.LU R60, [R1+0x44a8] ;  /* 0x0044a800013c7983 */ /* 0x000ea80000300800 */
[----:B------:R-:W0:Y:S04]  /*a2070*/  LDL.LU R3, [R1+0x44a4] ;  /* 0x0044a40001037983 */ /* 0x000e280000300800 */
[----:B------:R1:W-:Y:S04]  /*a2080*/  STL.64 [R1+0x43e0], R50 ;  /* 0x0043e03201007387 */ /* 0x0003e80000100a00 */
[----:B------:R-:W3:Y:S04]  /*a2090*/  LDL.LU R16, [R1+0x690] ;  /* 0x0006900001107983 */ /* 0x000ee80000300800 */
[----:B------:R-:W3:Y:S04]  /*a20a0*/  LDL.LU R17, [R1+0x694] ;  /* 0x0006940001117983 */ /* 0x000ee80000300800 */
[----:B------:R-:W4:Y:S04]  /*a20b0*/  LDL.LU R18, [R1+0x698] ;  /* 0x0006980001127983 */ /* 0x000f280000300800 */
[----:B------:R-:W4:Y:S01]  /*a20c0*/  LDL.LU R19, [R1+0x69c] ;  /* 0x00069c0001137983 */ /* 0x000f220000300800 */
[----:B------:R-:W-:-:S02]  /*a20d0*/  IMAD.MOV.U32 R54, RZ, RZ, R4 ;  /* 0x000000ffff367224 */ /* 0x000fc400078e0004 */
[----:B------:R-:W-:Y:S02]  /*a20e0*/  IMAD.MOV.U32 R55, RZ, RZ, R61 ;  /* 0x000000ffff377224 */ /* 0x000fe400078e003d */
[----:B------:R-:W-:Y:S02]  /*a20f0*/  IMAD.MOV.U32 R27, RZ, RZ, R5 ;  /* 0x000000ffff1b7224 */ /* 0x000fe400078e0005 */
[----:B--2---:R-:W-:Y:S01]  /*a2100*/  IMAD.MOV.U32 R26, RZ, RZ, R60 ;  /* 0x000000ffff1a7224 */ /* 0x004fe200078e003c */
[----:B----4-:R2:W-:Y:S04]  /*a2110*/  STL.64 [R1+0x43f0], R18 ;  /* 0x0043f01201007387 */ /* 0x0105e80000100a00 */
[----:B---3--:R-:W-:Y:S04]  /*a2120*/  STL.64 [R1+0x43e8], R16 ;  /* 0x0043e81001007387 */ /* 0x008fe80000100a00 */
        /* <DEDUP_REMOVED lines=37> */
[----:B------:R1:W-:Y:S04]  /*a2380*/  STL.64 [R1+0x4438], R52 ;  /* 0x0044383401007387 */ /* 0x0003e80000100a00 */
[----:B------:R-:W2:Y:S04]  /*a2390*/  LDL.LU R4, [R1+0x4480] ;  /* 0x0044800001047983 */ /* 0x000ea80000300800 */
[----:B------:R-:W3:Y:S04]  /*a23a0*/  LDL.LU R5, [R1+0x447c] ;  /* 0x00447c0001057983 */ /* 0x000ee80000300800 */
[----:B------:R-:W-:Y:S04]  /*a23b0*/  STL.64 [R1+0x4448], R26 ;  /* 0x0044481a01007387 */ /* 0x000fe80000100a00 */
[----:B------:R-:W4:Y:S04]  /*a23c0*/  LDL.LU R60, [R1+0x4478] ;  /* 0x00447800013c7983 */ /* 0x000f280000300800 */
[----:B------:R-:W3:Y:S04]  /*a23d0*/  LDL.LU R3, [R1+0x4474] ;  /* 0x0044740001037983 */ /* 0x000ee80000300800 */
[----:B------:R1:W-:Y:S04]  /*a23e0*/  STL.64 [R1+0x4450], R10 ;  /* 0x0044500a01007387 */ /* 0x0003e80000100a00 */
[----:B0-----:R-:W4:Y:S04]  /*a23f0*/  LDL.LU R48, [R1+0x6f0] ;  /* 0x0006f00001307983 */ /* 0x001f280000300800 */
[----:B------:R-:W4:Y:S04]  /*a2400*/  LDL.LU R49, [R1+0x6f4] ;  /* 0x0006f40001317983 */ /* 0x000f280000300800 */
[----:B------:R-:W3:Y:S04]  /*a2410*/  LDL.LU R50, [R1+0x6f8] ;  /* 0x0006f80001327983 */ /* 0x000ee80000300800 */
[----:B------:R-:W3:Y:S01]  /*a2420*/  LDL.LU R51, [R1+0x6fc] ;  /* 0x0006fc0001337983 */ /* 0x000ee20000300800 */
[----:B------:R-:W-:Y:S01]  /*a2430*/  MOV R19, R61 ;  /* 0x0000003d00137202 */ /* 0x000fe20000000f00 */
[----:B--2---:R-:W-:-:S02]  /*a2440*/  IMAD.MOV.U32 R18, RZ, RZ, R4 ;  /* 0x000000ffff127224 */ /* 0x004fc400078e0004 */
[----:B---3--:R-:W-:Y:S04]  /*a2450*/  STL.64 [R1+0x4460], R50 ;  /* 0x0044603201007387 */ /* 0x008fe80000100a00 */
[----:B----4-:R-:W-:Y:S04]  /*a2460*/  STL.64 [R1+0x4458], R48 ;  /* 0x0044583001007387 */ /* 0x010fe80000100a00 */
[----:B------:R-:W2:Y:S04]  /*a2470*/  LDL.LU R4, [R1+0x4470] ;  /* 0x0044700001047983 */ /* 0x000ea80000300800 */
[----:B------:R0:W-:Y:S04]  /*a2480*/  STL.64 [R1+0x4468], R18 ;  /* 0x0044681201007387 */ /* 0x0001e80000100a00 */
        /* <DEDUP_REMOVED lines=8> */
[----:B------:R-:W3:Y:S04]  /*a2510*/  LDL.LU R16, [R1+0x720] ;  /* 0x0007200001107983 */ /* 0x000ee80000300800 */
[----:B------:R-:W3:Y:S04]  /*a2520*/  LDL.LU R17, [R1+0x724] ;  /* 0x0007240001117983 */ /* 0x000ee80000300800 */
[----:B0-----:R-:W3:Y:S04]  /*a2530*/  LDL.LU R18, [R1+0x728] ;  /* 0x0007280001127983 */ /* 0x001ee80000300800 */
        /* <DEDUP_REMOVED lines=30> */
[----:B------:R-:W-:-:S02]  /*a2720*/  IMAD.MOV.U32 R26, RZ, RZ, R60 ;  /* 0x000000ffff1a7224 */ /* 0x000fc400078e003c */
[----:B------:R-:W-:Y:S02]  /*a2730*/  IMAD.MOV.U32 R27, RZ, RZ, R5 ;  /* 0x000000ffff1b7224 */ /* 0x000fe400078e0005 */
[----:B--2---:R-:W-:-:S07]  /*a2740*/  IMAD.MOV.U32 R50, RZ, RZ, R4 ;  /* 0x000000ffff327224 */ /* 0x004fce00078e0004 */
[C---:B---3--:R-:W-:Y:S01]  /*a2750*/  HMMA.16816.F32 R48, R36.reuse, R50, R16 ;  /* 0x000000322430723c */ /* 0x048fe20000001810 */
[----:B------:R-:W2:Y:S05]  /*a2760*/  LDL.LU.64 R18, [R1+0x4468] ;  /* 0x0044680001127983 */ /* 0x000eaa0000300a00 */
[----:B----4-:R-:W-:-:S15]  /*a2770*/  HMMA.16816.F32 R24, R36, R26, R8 ;  /* 0x0000001a2418723c */ /* 0x010fde0000001808 */
        /* <DEDUP_REMOVED lines=8> */
[----:B0-----:R-:W4:Y:S01]  /*a2800*/  LDL.LU.64 R26, [R1+0x4448] ;  /* 0x00444800011a7983 */ /* 0x001f220000300a00 */
[----:B--2---:R-:W-:Y:S03]  /*a2810*/  HMMA.16816.F32 R16, R36, R18, R52 ;  /* 0x000000122410723c */ /* 0x004fe60000001834 */
[----:B------:R-:W2:Y:S04]  /*a2820*/  LDL.LU.64 R54, [R1+0x4440] ;  /* 0x0044400001367983 */ /* 0x000ea80000300a00 */
[----:B------:R-:W2:-:S15]  /*a2830*/  LDL.LU.64 R52, [R1+0x4438] ;  /* 0x0044380001347983 */ /* 0x000e9e0000300a00 */
[----:B------:R-:W-:-:S01]  /*a2840*/  NOP ;  /* 0x0000000000007918 */ /* 0x000fc20000000000 */
        /* <DEDUP_REMOVED lines=10> */
[----:B----4-:R-:W-:Y:S03]  /*a28f0*/  HMMA.16816.F32 R24, R36, R26, R32 ;  /* 0x0000001a2418723c */ /* 0x010fe60000001820 */
[----:B------:R-:W4:Y:S04]  /*a2900*/  LDL.LU.64 R34, [R1+0x4410] ;  /* 0x0044100001227983 */ /* 0x000f280000300a00 */
[----:B------:R-:W4:-:S15]  /*a2910*/  LDL.LU.64 R32, [R1+0x4408] ;  /* 0x0044080001207983 */ /* 0x000f1e0000300a00 */
[----:B------:R-:W-:-:S01]  /*a2920*/  NOP ;  /* 0x0000000000007918 */ /* 0x000fc20000000000 */
[----:B------:R-:W-:Y:S04]  /*a2930*/  STL.64 [R1+0xf60], R24 ;  /* 0x000f601801007387 */ /* 0x000fe80000100a00 */
[----:B------:R0:W-:Y:S04]  /*a2940*/  STL.64 [R1+0xf68], R26 ;  /* 0x000f681a01007387 */ /* 0x0001e80000100a00 */
[----:B0-----:R-:W4:Y:S01]  /*a2950*/  LDL.LU.64 R26, [R1+0x4400] ;  /* 0x00440000011a7983 */ /* 0x001f220000300a00 */
[----:B--2---:R-:W-:Y:S03]  /*a2960*/  HMMA.16816.F32 R16, R36, R18, R52 ;  /* 0x000000122410723c */ /* 0x004fe60000001834 */
[----:B------:R-:W2:-:S15]  /*a2970*/  LDL.LU.64 R54, [R1+0x43f8] ;  /* 0x0043f80001367983 */ /* 0x000e9e0000300a00 */
[----:B------:R-:W-:-:S05]  /*a2980*/  NOP ;  /* 0x0000000000007918 */ /* 0x000fca0000000000 */
[----:B------:R-:W-:Y:S04]  /*a2990*/  STL.64 [R1+0xf30], R16 ;  /* 0x000f301001007387 */ /* 0x000fe80000100a00 */
[----:B------:R0:W-:Y:S04]  /*a29a0*/  STL.64 [R1+0xf38], R18 ;  /* 0x000f381201007387 */ /* 0x0001e80000100a00 */
[----:B0-----:R-:W2:Y:S04]  /*a29b0*/  LDL.LU.64 R18, [R1+0x43f0] ;  /* 0x0043f00001127983 */ /* 0x001ea80000300a00 */
[----:B------:R-:W2:Y:S01]  /*a29c0*/  LDL.LU.64 R16, [R1+0x43e8] ;  /* 0x0043e80001107983 */ /* 0x000ea20000300a00 */
[----:B---3--:R-:W-:Y:S03]  /*a29d0*/  HMMA.16816.F32 R8, R36, R10, R48 ;  /* 0x0000000a2408723c */ /* 0x008fe60000001830 */
[----:B------:R-:W3:-:S15]  /*a29e0*/  LDL.LU.64 R50, [R1+0x43e0] ;  /* 0x0043e00001327983 */ /* 0x000ede0000300a00 */
[----:B------:R-:W-:-:S05]  /*a29f0*/  NOP ;  /* 0x0000000000007918 */ /* 0x000fca0000000000 */
[----:B------:R-:W-:Y:S01]  /*a2a00*/  STL.64 [R1+0xef0], R8 ;  /* 0x000ef00801007387 */ /* 0x000fe20000100a00 */
[C---:B----4-:R-:W-:Y:S03]  /*a2a10*/  HMMA.16816.F32 R24, R36.reuse, R26, R32 ;  /* 0x0000001a2418723c */ /* 0x050fe60000001820 */
[----:B------:R0:W-:Y:S04]  /*a2a20*/  STL.64 [R1+0xef8], R10 ;  /* 0x000ef80a01007387 */ /* 0x0001e80000100a00 */
[----:B0-----:R-:W4:Y:S04]  /*a2a30*/  LDL.LU.64 R10, [R1+0x43d8] ;  /* 0x0043d800010a7983 */ /* 0x001f280000300a00 */
[----:B------:R-:W4:Y:S04]  /*a2a40*/  LDL.LU.64 R8, [R1+0x43d0] ;  /* 0x0043d00001087983 */ /* 0x000f280000300a00 */
[----:B------:R-:W4:Y:S08]  /*a2a50*/  LDL.LU.64 R34, [R1+0x43c8] ;  /* 0x0043c80001227983 */ /* 0x000f300000300a00 */
        /* <DEDUP_REMOVED lines=19> */
[----:B------:R-:W-:-:S15]  /*a2b90*/  HMMA.16816.F32 R24, R36, R26, R12 ;  /* 0x0000001a2418723c */ /* 0x000fde000000180c */
        /* <DEDUP_REMOVED lines=11> */
[----:B0-----:R-:W4:Y:S01]  /*a2c50*/  LDL.LU.64 R26, [R1+0x4370] ;  /* 0x00437000011a7983 */ /* 0x001f220000300a00 */
[----:B------:R-:W-:-:S02]  /*a2c60*/  IMAD.MOV.U32 R6, RZ, RZ, R2 ;  /* 0x000000ffff067224 */ /* 0x000fc400078e0002 */
[----:B------:R-:W-:-:S07]  /*a2c70*/  IMAD.MOV.U32 R7, RZ, RZ, R0 ;  /* 0x000000ffff077224 */ /* 0x000fce00078e0000 */
[C---:B------:R-:W-:Y:S06]  /*a2c80*/  HMMA.16816.F32 R4, R36.reuse, R6, R56 ;  /* 0x000000062404723c */ /* 0x040fec0000001838 */
[C---:B--2---:R-:W-:Y:S01]  /*a2c90*/  HMMA.16816.F32 R40, R36.reuse, R42, R44 ;  /* 0x0000002a2428723c */ /* 0x044fe2000000182c */
[----:B------:R-:W2:Y:S05]  /*a2ca0*/  LDL.LU.64 R46, [R1+0x4368] ;  /* 0x00436800012e7983 */ /* 0x000eaa0000300a00 */
        /* <DEDUP_REMOVED lines=15> */
[----:B------:R-:W3:Y:S01]  /*a2da0*/  LDL.LU.64 R56, [R1+0x4338] ;  /* 0x0043380001387983 */ /* 0x000ee20000300a00 */
        /* <DEDUP_REMOVED lines=8> */
[----:B0-----:R-:W4:Y:S01]  /*a2e30*/  LDL.LU.64 R10, [R1+0x4318] ;  /* 0x00431800010a7983 */ /* 0x001f220000300a00 */
[----:B------:R-:W-:Y:S03]  /*a2e40*/  HMMA.16816.F32 R24, R36, R26, R12 ;  /* 0x0000001a2418723c */ /* 0x000fe6000000180c */
[----:B------:R-:W4:-:S15]  /*a2e50*/  LDL.LU.64 R14, [R1+0x4310] ;  /* 0x00431000010e7983 */ /* 0x000f1e0000300a00 */
[----:B------:R-:W-:-:S05]  /*a2e60*/  NOP ;  /* 0x0000000000007918 */ /* 0x000fca0000000000 */
[----:B------:R0:W-:Y:S04]  /*a2e70*/  STL.64 [R1+0xca0], R24 ;  /* 0x000ca01801007387 */ /* 0x0001e80000100a00 */
[----:B------:R1:W-:Y:S04]  /*a2e80*/  STL.64 [R1+0xca8], R26 ;  /* 0x000ca81a01007387 */ /* 0x0003e80000100a00 */
[----:B0-----:R-:W4:Y:S04]  /*a2e90*/  LDL.LU R24, [R1+0x5d0] ;  /* 0x0005d00001187983 */ /* 0x001f280000300800 */
[----:B------:R-:W4:Y:S04]  /*a2ea0*/  LDL.LU R25, [R1+0x5d4] ;  /* 0x0005d40001197983 */ /* 0x000f280000300800 */
[----:B-1----:R-:W4:Y:S04]  /*a2eb0*/  LDL.LU R26, [R1+0x5d8] ;  /* 0x0005d800011a7983 */ /* 0x002f280000300800 */
[----:B------:R-:W4:Y:S01]  /*a2ec0*/  LDL.LU R27, [R1+0x5dc] ;  /* 0x0005dc00011b7983 */ /* 0x000f220000300800 */
[----:B--2---:R-:W-:Y:S03]  /*a2ed0*/  HMMA.16816.F32 R44, R36, R46, R28 ;  /* 0x0000002e242c723c */ /* 0x004fe6000000181c */
[----:B------:R-:W2:Y:S04]  /*a2ee0*/  LDL.LU.64 R30, [R1+0x4308] ;  /* 0x00430800011e7983 */ /* 0x000ea80000300a00 */
[----:B------:R-:W2:-:S15]  /*a2ef0*/  LDL.LU.64 R28, [R1+0x4300] ;  /* 0x00430000011c7983 */ /* 0x000e9e0000300a00 */
[----:B------:R-:W-:-:S01]  /*a2f00*/  NOP ;  /* 0x0000000000007918 */ /* 0x000fc20000000000 */
[----:B------:R-:W-:Y:S04]  /*a2f10*/  STL.64 [R1+0xc70], R44 ;  /* 0x000c702c01007387 */ /* 0x000fe80000100a00 */
[----:B------:R0:W-:Y:S01]  /*a2f20*/  STL.64 [R1+0xc78], R46 ;  /* 0x000c782e01007387 */ /* 0x0001e20000100a00 */
[C---:B---3--:R-:W-:Y:S06]  /*a2f30*/  HMMA.16816.F32 R32, R36.reuse, R54, R32 ;  /* 0x000000362420723c */ /* 0x048fec0000001820 */
[----:B0-----:R-:W-:Y:S01]  /*a2f40*/  HMMA.16816.F32 R44, R36, R58, R20 ;  /* 0x0000003a242c723c */ /* 0x001fe20000001814 */
[----:B------:R-:W2:-:S15]  /*a2f50*/  LDL.LU R20, [R1+0x5c0] ;  /* 0x0005c00001147983 */ /* 0x000e9e0000300800 */
[----:B------:R-:W-:-:S07]  /*a2f60*/  NOP ;  /* 0x0000000000007918 */ /* 0x000fce0000000000 */
        /* <DEDUP_REMOVED lines=15> */
[----:B------:R-:W-:Y:S04]  /*a3060*/  STL.64 [R1+0xbf0], R32 ;  /* 0x000bf02001007387 */ /* 0x000fe80000100a00 */
[----:B------:R0:W-:Y:S04]  /*a3070*/  STL.64 [R1+0xbf8], R34 ;  /* 0x000bf82201007387 */ /* 0x0001e80000100a00 */
[----:B0-----:R-:W3:Y:S04]  /*a3080*/  LDL.LU.64 R34, [R1+0x42f8] ;  /* 0x0042f80001227983 */ /* 0x001ee80000300a00 */
[----:B------:R-:W3:Y:S01]  /*a3090*/  LDL.LU.64 R32, [R1+0x42f0] ;  /* 0x0042f00001207983 */ /* 0x000ee20000300a00 */
[C---:B----4-:R-:W-:Y:S03]  /*a30a0*/  HMMA.16816.F32 R16, R36.reuse, R50, R16 ;  /* 0x000000322410723c */ /* 0x050fe60000001810 */
        /* <DEDUP_REMOVED lines=8> */
[----:B0-----:R-:W4:Y:S04]  /*a3130*/  LDL.LU.64 R18, [R1+0x42e8] ;  /* 0x0042e80001127983 */ /* 0x001f280000300a00 */
[----:B------:R-:W-:Y:S04]  /*a3140*/  STL.64 [R1+0x4260], R50 ;  /* 0x0042603201007387 */ /* 0x000fe80000100a00 */
[----:B------:R0:W-:Y:S04]  /*a3150*/  STL.64 [R1+0x4258], R48 ;  /* 0x0042583001007387 */ /* 0x0001e80000100a00 */
[----:B0-----:R-:W4:Y:S04]  /*a3160*/  LDL.LU R48, [R1+0x580] ;  /* 0x0005800001307983 */ /* 0x001f280000300800 */
[----:B------:R-:W4:Y:S04]  /*a3170*/  LDL.LU R49, [R1+0x584] ;  /* 0x0005840001317983 */ /* 0x000f280000300800 */
[----:B------:R-:W4:Y:S04]  /*a3180*/  LDL.LU R50, [R1+0x588] ;  /* 0x0005880001327983 */ /* 0x000f280000300800 */
[----:B------:R-:W4:Y:S01]  /*a3190*/  LDL.LU R51, [R1+0x58c] ;  /* 0x00058c0001337983 */ /* 0x000f220000300800 */
[C---:B--2---:R-:W-:Y:S06]  /*a31a0*/  HMMA.16816.F32 R20, R36.reuse, R30, R20 ;  /* 0x0000001e2414723c */ /* 0x044fec0000001814 */
[----:B---3--:R-:W-:-:S15]  /*a31b0*/  HMMA.16816.F32 R24, R36, R34, R24 ;  /* 0x000000222418723c */ /* 0x008fde0000001818 */
[----:B------:R-:W-:-:S08]  /*a31c0*/  NOP ;  /* 0x0000000000007918 */ /* 0x000fd00000000000 */
[----:B------:R-:W-:Y:S04]  /*a31d0*/  STL.64 [R1+0xb80], R24 ;  /* 0x000b801801007387 */ /* 0x000fe80000100a00 */
[----:B------:R0:W-:Y:S04]  /*a31e0*/  STL.64 [R1+0xb88], R26 ;  /* 0x000b881a01007387 */ /* 0x0001e80000100a00 */
[----:B0-----:R-:W2:Y:S04]  /*a31f0*/  LDL.LU.64 R26, [R1+0x42e0] ;  /* 0x0042e000011a7983 */ /* 0x001ea80000300a00 */
[----:B------:R-:W3:Y:S04]  /*a3200*/  LDL.LU R24, [R1+0x42d8] ;  /* 0x0042d80001187983 */ /* 0x000ee80000300800 */
        /* <DEDUP_REMOVED lines=9> */
[----:B------:R-:W4:Y:S04]  /*a32a0*/  LDL.LU.64 R20, [R1+0x42c8] ;  /* 0x0042c80001147983 */ /* 0x000f280000300a00 */
[----:B------:R-:W-:Y:S04]  /*a32b0*/  STL.64 [R1+0x4240], R30 ;  /* 0x0042401e01007387 */ /* 0x000fe80000100a00 */
[----:B------:R0:W-:Y:S04]  /*a32c0*/  STL.64 [R1+0x4238], R28 ;  /* 0x0042381c01007387 */ /* 0x0001e80000100a00 */
[----:B0-----:R-:W4:Y:S04]  /*a32d0*/  LDL.LU R28, [R1+0x5b0] ;  /* 0x0005b000011c7983 */ /* 0x001f280000300800 */
[----:B------:R-:W4:Y:S04]  /*a32e0*/  LDL.LU R29, [R1+0x5b4] ;  /* 0x0005b400011d7983 */ /* 0x000f280000300800 */
[----:B------:R-:W4:Y:S04]  /*a32f0*/  LDL.LU R30, [R1+0x5b8] ;  /* 0x0005b800011e7983 */ /* 0x000f280000300800 */
[----:B------:R-:W4:Y:S01]  /*a3300*/  LDL.LU R31, [R1+0x5bc] ;  /* 0x0005bc00011f7983 */ /* 0x000f220000300800 */
        /* <DEDUP_REMOVED lines=8> */
[----:B--2---:R-:W-:Y:S04]  /*a3390*/  STL.64 [R1+0x42c0], R26 ;  /* 0x0042c01a01007387 */ /* 0x004fe80000100a00 */
[----:B---3--:R0:W-:Y:S01]  /*a33a0*/  STL [R1+0x42bc], R24 ;  /* 0x0042bc1801007387 */ /* 0x0081e20000100800 */
[C---:B----4-:R-:W-:Y:S06]  /*a33b0*/  HMMA.16816.F32 R28, R36.reuse, R26, R28 ;  /* 0x0000001a241c723c */ /* 0x050fec000000181c */
[----:B0-----:R-:W-:-:S15]  /*a33c0*/  HMMA.16816.F32 R24, R36, R22, R32 ;  /* 0x000000162418723c */ /* 0x001fde0000001820 */
        /* <DEDUP_REMOVED lines=13> */
[----:B0-----:R-:W-:Y:S04]  /*a34a0*/  STL.64 [R1+0x41b8], R46 ;  /* 0x0041b82e01007387 */ /* 0x001fe80000100a00 */
        /* <DEDUP_REMOVED lines=9> */
[----:B------:R-:W2:Y:S04]  /*a3540*/  LDL.LU R54, [R1+0x578] ;  /* 0x0005780001367983 */ /* 0x000ea80000300800 */
[----:B------:R-:W2:Y:S04]  /*a3550*/  LDL.LU R55, [R1+0x57c] ;  /* 0x00057c0001377983 */ /* 0x000ea80000300800 */
[----:B------:R-:W2:Y:S04]  /*a3560*/  LDL.LU.64 R58, [R1+0x148] ;  /* 0x00014800013a7983 */ /* 0x000ea80000300a00 */
[----:B------:R-:W-:Y:S04]  /*a3570*/  STL [R1+0x41e0], R10 ;  /* 0x0041e00a01007387 */ /* 0x000fe80000100800 */
[----:B------:R0:W-:Y:S04]  /*a3580*/  STL [R1+0x41dc], R11 ;  /* 0x0041dc0b01007387 */ /* 0x0001e80000100800 */
[----:B------:R-:W3:Y:S01]  /*a3590*/  LDL.LU R44, [R1+0x560] ;  /* 0x00056000012c7983 */ /* 0x000ee20000300800 */
[----:B0-----:R-:W-:-:S15]  /*a35a0*/  HMMA.16816.F32 R8, R36, R6, R48 ;  /* 0x000000062408723c */ /* 0x001fde0000001830 */
[----:B------:R-:W-:-:S08]  /*a35b0*/  NOP ;  /* 0x0000000000007918 */ /* 0x000fd00000000000 */
[----:B------:R-:W-:Y:S04]  /*a35c0*/  STL.64 [R1+0xa10], R8 ;  /* 0x000a100801007387 */ /* 0x000fe80000100a00 */
[----:B------:R-:W-:Y:S04]  /*a35d0*/  STL.64 [R1+0xa18], R10 ;  /* 0x000a180a01007387 */ /* 0x000fe80000100a00 */
        /* <DEDUP_REMOVED lines=24> */
[----:B------:R0:W-:Y:S04]  /*a3760*/  STL [R1+0x41e4], R7 ;  /* 0x0041e40701007387 */ /* 0x0001e80000100800 */
[----:B0-----:R-:W3:Y:S01]  /*a3770*/  LDL.LU.64 R6, [R1+0x138] ;  /* 0x0001380001067983 */ /* 0x001ee20000300a00 */
        /* <DEDUP_REMOVED lines=10> */
[----:B------:R-:W-:Y:S04]  /*a3820*/  STL [R1+0x41f0], R9 ;  /* 0x0041f00901007387 */ /* 0x000fe80000100800 */
[----:B------:R3:W-:Y:S02]  /*a3830*/  STL [R1+0x41ec], R8 ;  /* 0x0041ec0801007387 */ /* 0x0007e40000100800 */
[----:B---3--:R-:W-:Y:S07]  /*a3840*/  HMMA.16816.F32 R8, R40, R6, R44 ;  /* 0x000000062808723c */ /* 0x008fee000000182c */
[----:B------:R-:W-:-:S02]  /*a3850*/  IMAD.MOV.U32 R45, RZ, RZ, R6 ;  /* 0x000000ffff2d7224 */ /* 0x000fc400078e0006 */
[----:B------:R-:W-:Y:S02]  /*a3860*/  IMAD.MOV.U32 R44, RZ, RZ, R7 ;  /* 0x000000ffff2c7224 */ /* 0x000fe400078e0007 */
[----:B----4-:R-:W-:-:S12]  /*a3870*/  HMMA.16816.F32 R4, R40, R14, R36 ;  /* 0x0000000e2804723c */ /* 0x010fd80000001824 */
        /* <DEDUP_REMOVED lines=21> */
[----:B------:R-:W-:Y:S01]  /*a39d0*/  MOV R47, R31 ;  /* 0x0000001f002f7202 */ /* 0x000fe20000000f00 */
[----:B------:R-:W-:-:S04]  /*a39e0*/  IMAD.MOV.U32 R2, RZ, RZ, R30 ;  /* 0x000000ffff027224 */ /* 0x000fc800078e001e */
[----:B------:R-:W-:Y:S04]  /*a39f0*/  STL [R1+0x4210], R47 ;  /* 0x0042102f01007387 */ /* 0x000fe80000100800 */
[----:B------:R-:W-:-:S13]  /*a3a00*/  STL [R1+0x420c], R2 ;  /* 0x00420c0201007387 */ /* 0x000fda0000100800 */
[----:B------:R-:W-:Y:S04]  /*a3a10*/  STL.64 [R1+0xff0], R4 ;  /* 0x000ff00401007387 */ /* 0x000fe80000100a00 */
[----:B------:R2:W-:Y:S04]  /*a3a20*/  STL.64 [R1+0xff8], R6 ;  /* 0x000ff80601007387 */ /* 0x0005e80000100a00 */
[----:B------:R-:W3:Y:S04]  /*a3a30*/  LDL.LU R28, [R1+0x500] ;  /* 0x00050000011c7983 */ /* 0x000ee80000300800 */
[----:B------:R-:W3:Y:S04]  /*a3a40*/  LDL.LU R29, [R1+0x504] ;  /* 0x00050400011d7983 */ /* 0x000ee80000300800 */
[----:B------:R-:W3:Y:S04]  /*a3a50*/  LDL.LU R30, [R1+0x508] ;  /* 0x00050800011e7983 */ /* 0x000ee80000300800 */
[----:B------:R-:W3:Y:S04]  /*a3a60*/  LDL.LU R31, [R1+0x50c] ;  /* 0x00050c00011f7983 */ /* 0x000ee80000300800 */
[----:B------:R-:W3:Y:S01]  /*a3a70*/  LDL.LU.64 R34, [R1+0xd8] ;  /* 0x0000d80001227983 */ /* 0x000ee20000300a00 */
[----:B------:R-:W-:-:S02]  /*a3a80*/  IMAD.MOV.U32 R61, RZ, RZ, R51 ;  /* 0x000000ffff3d7224 */ /* 0x000fc400078e0033 */
[----:B------:R-:W-:-:S03]  /*a3a90*/  IMAD.MOV.U32 R60, RZ, RZ, R50 ;  /* 0x000000ffff3c7224 */ /* 0x000fc600078e0032 */
[----:B------:R-:W-:Y:S04]  /*a3aa0*/  STL [R1+0x4218], R61 ;  /* 0x0042183d01007387 */ /* 0x000fe80000100800 */
[----:B------:R-:W-:Y:S01]  /*a3ab0*/  STL [R1+0x4214], R60 ;  /* 0x0042143c01007387 */ /* 0x000fe20000100800 */
[----:B--2---:R-:W-:Y:S06]  /*a3ac0*/  HMMA.16816.F32 R4, R40, R58, R52 ;  /* 0x0000003a2804723c */ /* 0x004fec0000001834 */
[----:B------:R-:W-:-:S02]  /*a3ad0*/  IMAD.MOV.U32 R11, RZ, RZ, R58 ;  /* 0x000000ffff0b7224 */ /* 0x000fc400078e003a */
[----:B------:R-:W-:-:S15]  /*a3ae0*/  IMAD.MOV.U32 R0, RZ, RZ, R59 ;  /* 0x000000ffff007224 */ /* 0x000fde00078e003b */
[----:B------:R-:W-:Y:S04]  /*a3af0*/  STL.64 [R1+0xfc0], R4 ;  /* 0x000fc00401007387 */ /* 0x000fe80000100a00 */
[----:B------:R0:W-:Y:S04]  /*a3b00*/  STL.64 [R1+0xfc8], R6 ;  /* 0x000fc80601007387 */ /* 0x0001e80000100a00 */
        /* <DEDUP_REMOVED lines=8> */
[----:B------:R-:W4:Y:S04]  /*a3b90*/  LDL.LU.64 R38, [R1+0xb8] ;  /* 0x0000b80001267983 */ /* 0x000f280000300a00 */
        /* <DEDUP_REMOVED lines=14> */
[----:B------:R-:W2:Y:S04]  /*a3c80*/  LDL.LU.64 R50, [R1+0x78] ;  /* 0x0000780001327983 */ /* 0x000ea80000300a00 */
[----:B------:R-:W-:Y:S04]  /*a3c90*/  STL [R1+0x4220], R0 ;  /* 0x0042200001007387 */ /* 0x000fe80000100800 */
[----:B------:R-:W-:Y:S01]  /*a3ca0*/  STL [R1+0x421c], R11 ;  /* 0x00421c0b01007387 */ /* 0x000fe20000100800 */
[----:B---3--:R-:W-:Y:S06]  /*a3cb0*/  HMMA.16816.F32 R28, R40, R34, R28 ;  /* 0x00000022281c723c */ /* 0x008fec000000181c */
[----:B0-----:R-:W-:-:S02]  /*a3cc0*/  IMAD.MOV.U32 R7, RZ, RZ, R34 ;  /* 0x000000ffff077224 */ /* 0x001fc400078e0022 */
[----:B------:R-:W-:-:S15]  /*a3cd0*/  IMAD.MOV.U32 R10, RZ, RZ, R35 ;  /* 0x000000ffff0a7224 */ /* 0x000fde00078e0023 */
[----:B------:R0:W-:Y:S04]  /*a3ce0*/  STL.64 [R1+0xf80], R28 ;  /* 0x000f801c01007387 */ /* 0x0001e80000100a00 */
[----:B------:R1:W-:Y:S04]  /*a3cf0*/  STL.64 [R1+0xf88], R30 ;  /* 0x000f881e01007387 */ /* 0x0003e80000100a00 */
[----:B0-----:R-:W3:Y:S04]  /*a3d00*/  LDL.LU R28, [R1+0x490] ;  /* 0x00049000011c7983 */ /* 0x001ee80000300800 */
[----:B------:R-:W3:Y:S04]  /*a3d10*/  LDL.LU R29, [R1+0x494] ;  /* 0x00049400011d7983 */ /* 0x000ee80000300800 */
[----:B-1----:R-:W3:Y:S04]  /*a3d20*/  LDL.LU R30, [R1+0x498] ;  /* 0x00049800011e7983 */ /* 0x002ee80000300800 */
[----:B------:R-:W3:Y:S04]  /*a3d30*/  LDL.LU R31, [R1+0x49c] ;  /* 0x00049c00011f7983 */ /* 0x000ee80000300800 */
[----:B------:R-:W3:Y:S04]  /*a3d40*/  LDL.LU.64 R34, [R1+0x68] ;  /* 0x0000680001227983 */ /* 0x000ee80000300a00 */
[----:B------:R0:W-:Y:S04]  /*a3d50*/  STL [R1+0x4224], R7 ;  /* 0x0042240701007387 */ /* 0x0001e80000100800 */
[----:B0-----:R-:W3:Y:S01]  /*a3d60*/  LDL.LU.64 R6, [R1+0xc8] ;  /* 0x0000c80001067983 */ /* 0x001ee20000300a00 */
[C---:B----4-:R-:W-:Y:S06]  /*a3d70*/  HMMA.16816.F32 R44, R40.reuse, R38, R44 ;  /* 0x00000026282c723c */ /* 0x050fec000000182c */
[----:B------:R-:W-:Y:S01]  /*a3d80*/  IMAD.MOV.U32 R9, RZ, RZ, R39 ;  /* 0x000000ffff097224 */ /* 0x000fe200078e0027 */
[C---:B--2---:R-:W-:Y:S06]  /*a3d90*/  HMMA.16816.F32 R52, R40.reuse, R58, R52 ;  /* 0x0000003a2834723c */ /* 0x044fec0000001834 */
[----:B---3--:R-:W-:Y:S06]  /*a3da0*/  HMMA.16816.F32 R24, R40, R6, R24 ;  /* 0x000000062818723c */ /* 0x008fec0000001818 */
[----:B------:R-:W-:-:S02]  /*a3db0*/  IMAD.MOV.U32 R8, RZ, RZ, R6 ;  /* 0x000000ffff087224 */ /* 0x000fc400078e0006 */
[----:B------:R-:W-:-:S15]  /*a3dc0*/  IMAD.MOV.U32 R6, RZ, RZ, R7 ;  /* 0x000000ffff067224 */ /* 0x000fde00078e0007 */
[----:B------:R-:W-:Y:S04]  /*a3dd0*/  STL.64 [R1+0xf40], R24 ;  /* 0x000f401801007387 */ /* 0x000fe80000100a00 */
[----:B------:R0:W-:Y:S04]  /*a3de0*/  STL.64 [R1+0xf48], R26 ;  /* 0x000f481a01007387 */ /* 0x0001e80000100a00 */
[----:B0-----:R-:W2:Y:S04]  /*a3df0*/  LDL.LU.64 R26, [R1+0x42c0] ;  /* 0x0042c000011a7983 */ /* 0x001ea80000300a00 */
[----:B------:R-:W3:Y:S04]  /*a3e00*/  LDL.LU R24, [R1+0x42bc] ;  /* 0x0042bc0001187983 */ /* 0x000ee80000300800 */
[----:B------:R0:W-:Y:S04]  /*a3e10*/  STL [R1+0x42a8], R6 ;  /* 0x0042a80601007387 */ /* 0x0001e80000100800 */
[----:B0-----:R-:W4:Y:S04]  /*a3e20*/  LDL.LU.64 R6, [R1+0x98] ;  /* 0x0000980001067983 */ /* 0x001f280000300a00 */
[----:B------:R-:W-:Y:S04]  /*a3e30*/  STL.64 [R1+0xf00], R44 ;  /* 0x000f002c01007387 */ /* 0x000fe80000100a00 */
[----:B------:R-:W-:Y:S04]  /*a3e40*/  STL.64 [R1+0xf08], R46 ;  /* 0x000f082e01007387 */ /* 0x000fe80000100a00 */
[----:B------:R-:W-:Y:S04]  /*a3e50*/  STL [R1+0x42b8], R10 ;  /* 0x0042b80a01007387 */ /* 0x000fe80000100800 */
[----:B------:R0:W-:Y:S04]  /*a3e60*/  STL.64 [R1+0x42b0], R8 ;  /* 0x0042b00801007387 */ /* 0x0001e80000100a00 */
[----:B0-----:R-:W2:Y:S04]  /*a3e70*/  LDL.LU R8, [R1+0x4c0] ;  /* 0x0004c00001087983 */ /* 0x001ea80000300800 */
[----:B------:R-:W2:Y:S04]  /*a3e80*/  LDL.LU R9, [R1+0x4c4] ;  /* 0x0004c40001097983 */ /* 0x000ea80000300800 */
[----:B------:R-:W2:Y:S04]  /*a3e90*/  LDL.LU R10, [R1+0x4c8] ;  /* 0x0004c800010a7983 */ /* 0x000ea80000300800 */
[----:B------:R-:W2:Y:S04]  /*a3ea0*/  LDL.LU R11, [R1+0x4cc] ;  /* 0x0004cc00010b7983 */ /* 0x000ea80000300800 */
[----:B------:R0:W-:Y:S04]  /*a3eb0*/  STL.64 [R1+0xed0], R52 ;  /* 0x000ed03401007387 */ /* 0x0001e80000100a00 */
[----:B------:R1:W-:Y:S01]  /*a3ec0*/  STL.64 [R1+0xed8], R54 ;  /* 0x000ed83601007387 */ /* 0x0003e20000100a00 */
[----:B------:R-:W-:-:S02]  /*a3ed0*/  IMAD.MOV.U32 R45, RZ, RZ, R38 ;  /* 0x000000ffff2d7224 */ /* 0x000fc400078e0026 */
[----:B------:R-:W-:Y:S02]  /*a3ee0*/  IMAD.MOV.U32 R38, RZ, RZ, R58 ;  /* 0x000000ffff267224 */ /* 0x000fe400078e003a */
[----:B------:R-:W-:Y:S01]  /*a3ef0*/  IMAD.MOV.U32 R44, RZ, RZ, R59 ;  /* 0x000000ffff2c7224 */ /* 0x000fe200078e003b */
[----:B0-----:R-:W3:Y:S04]  /*a3f00*/  LDL.LU R52, [R1+0x480] ;  /* 0x0004800001347983 */ /* 0x001ee80000300800 */
[----:B------:R-:W3:Y:S04]  /*a3f10*/  LDL.LU R53, [R1+0x484] ;  /* 0x0004840001357983 */ /* 0x000ee80000300800 */
[----:B-1----:R-:W3:Y:S04]  /*a3f20*/  LDL.LU R54, [R1+0x488] ;  /* 0x0004880001367983 */ /* 0x002ee80000300800 */
[----:B------:R-:W3:Y:S04]  /*a3f30*/  LDL.LU R55, [R1+0x48c] ;  /* 0x00048c0001377983 */ /* 0x000ee80000300800 */
[----:B------:R-:W3:Y:S01]  /*a3f40*/  LDL.LU.64 R58, [R1+0x58] ;  /* 0x00005800013a7983 */ /* 0x000ee20000300a00 */
[----:B------:R-:W-:-:S02]  /*a3f50*/  IMAD.MOV.U32 R2, RZ, RZ, R18 ;  /* 0x000000ffff027224 */ /* 0x000fc400078e0012 */
[----:B------:R-:W-:Y:S01]  /*a3f60*/  IMAD.MOV.U32 R39, RZ, RZ, R19 ;  /* 0x000000ffff277224 */ /* 0x000fe200078e0013 */
[----:B------:R-:W-:Y:S01]  /*a3f70*/  MOV R37, R51 ;  /* 0x0000003300257202 */ /* 0x000fe20000000f00 */
[----:B------:R-:W-:Y:S02]  /*a3f80*/  IMAD.MOV.U32 R3, RZ, RZ, R50 ;  /* 0x000000ffff037224 */ /* 0x000fe400078e0032 */
[----:B------:R-:W-:Y:S02]  /*a3f90*/  IMAD.MOV.U32 R47, RZ, RZ, R34 ;  /* 0x000000ffff2f7224 */ /* 0x000fe400078e0022 */
[----:B----4-:R-:W-:Y:S02]  /*a3fa0*/  IMAD.MOV.U32 R46, RZ, RZ, R6 ;  /* 0x000000ffff2e7224 */ /* 0x010fe400078e0006 */
[----:B------:R-:W-:Y:S01]  /*a3fb0*/  IMAD.MOV.U32 R36, RZ, RZ, R7 ;  /* 0x000000ffff247224 */ /* 0x000fe200078e0007 */
[C---:B--2---:R-:W-:Y:S06]  /*a3fc0*/  HMMA.16816.F32 R8, R40.reuse, R6, R8 ;  /* 0x000000062808723c */ /* 0x044fec0000001808 */
[----:B------:R-:W-:-:S15]  /*a3fd0*/  HMMA.16816.F32 R4, R40, R18, R12 ;  /* 0x000000122804723c */ /* 0x000fde000000180c */
[----:B------:R-:W-:-:S02]  /*a3fe0*/  NOP ;  /* 0x0000000000007918 */ /* 0x000fc40000000000 */
[----:B------:R-:W-:Y:S04]  /*a3ff0*/  STL.64 [R1+0xe90], R8 ;  /* 0x000e900801007387 */ /* 0x000fe80000100a00 */
[----:B------:R-:W-:Y:S04]  /*a4000*/  STL.64 [R1+0xe98], R10 ;  /* 0x000e980a01007387 */ /* 0x000fe80000100a00 */
[----:B------:R-:W-:Y:S04]  /*a4010*/  STL.64 [R1+0xe50], R4 ;  /* 0x000e500401007387 */ /* 0x000fe80000100a00 */
[----:B------:R0:W-:Y:S02]  /*a4020*/  STL.64 [R1+0xe58], R6 ;  /* 0x000e580601007387 */ /* 0x0001e40000100a00 */
[C---:B0-----:R-:W-:Y:S06]  /*a4030*/  HMMA.16816.F32 R4, R40.reuse, R50, R20 ;  /* 0x000000322804723c */ /* 0x041fec0000001814 */
[----:B---3--:R-:W-:-:S15]  /*a4040*/  HMMA.16816.F32 R16, R40, R58, R52 ;  /* 0x0000003a2810723c */ /* 0x008fde0000001834 */
[----:B------:R-:W-:-:S02]  /*a4050*/  NOP ;  /* 0x0000000000007918 */ /* 0x000fc40000000000 */
        /* <DEDUP_REMOVED lines=8> */
[----:B------:R0:W-:Y:S03]  /*a40e0*/  STL [R1+0x41c0], R37 ;  /* 0x0041c02501007387 */ /* 0x0001e60000100800 */
[----:B0-----:R-:W-:-:S15]  /*a40f0*/  IMAD.MOV.U32 R37, RZ, RZ, R35 ;  /* 0x000000ffff257224 */ /* 0x001fde00078e0023 */
[----:B------:R-:W-:-:S02]  /*a4100*/  NOP ;  /* 0x0000000000007918 */ /* 0x000fc40000000000 */
        /* <DEDUP_REMOVED lines=11> */
[----:B------:R-:W4:Y:S04]  /*a41c0*/  LDL.LU.64 R30, [R1+0x28] ;  /* 0x00002800011e7983 */ /* 0x000f280000300a00 */
[----:B------:R-:W-:Y:S04]  /*a41d0*/  STL.64 [R1+0x4290], R46 ;  /* 0x0042902e01007387 */ /* 0x000fe80000100a00 */
[----:B------:R-:W-:Y:S04]  /*a41e0*/  STL.64 [R1+0x4288], R44 ;  /* 0x0042882c01007387 */ /* 0x000fe80000100a00 */
[----:B------:R0:W-:Y:S04]  /*a41f0*/  STL.64 [R1+0xda0], R16 ;  /* 0x000da01001007387 */ /* 0x0001e80000100a00 */
[----:B------:R1:W-:Y:S01]  /*a4200*/  STL.64 [R1+0xda8], R18 ;  /* 0x000da81201007387 */ /* 0x0003e20000100a00 */
[----:B------:R-:W-:-:S03]  /*a4210*/  IMAD.MOV.U32 R60, RZ, RZ, R58 ;  /* 0x000000ffff3c7224 */ /* 0x000fc600078e003a */
[----:B0-----:R-:W4:Y:S04]  /*a4220*/  LDL.LU R16, [R1+0x440] ;  /* 0x0004400001107983 */ /* 0x001f280000300800 */
[----:B------:R-:W4:Y:S04]  /*a4230*/  LDL.LU R17, [R1+0x444] ;  /* 0x0004440001117983 */ /* 0x000f280000300800 */
[----:B-1----:R-:W4:Y:S04]  /*a4240*/  LDL.LU R18, [R1+0x448] ;  /* 0x0004480001127983 */ /* 0x002f280000300800 */
[----:B------:R-:W4:Y:S04]  /*a4250*/  LDL.LU R19, [R1+0x44c] ;  /* 0x00044c0001137983 */ /* 0x000f280000300800 */
[----:B------:R-:W4:Y:S04]  /*a4260*/  LDL.LU.64 R22, [R1+0x18] ;  /* 0x0000180001167983 */ /* 0x000f280000300a00 */
[----:B------:R-:W4:Y:S04]  /*a4270*/  LDL.LU R44, [R1+0x430] ;  /* 0x00043000012c7983 */ /* 0x000f280000300800 */
[----:B------:R-:W4:Y:S04]  /*a4280*/  LDL.LU R45, [R1+0x434] ;  /* 0x00043400012d7983 */ /* 0x000f280000300800 */
[----:B------:R-:W4:Y:S01]  /*a4290*/  LDL.LU R46, [R1+0x438] ;  /* 0x00043800012e7983 */ /* 0x000f220000300800 */
[----:B------:R-:W-:-:S03]  /*a42a0*/  IMAD.MOV.U32 R25, RZ, RZ, R59 ;  /* 0x000000ffff197224 */ /* 0x000fc600078e003b */
[----:B------:R-:W4:Y:S04]  /*a42b0*/  LDL.LU R47, [R1+0x43c] ;  /* 0x00043c00012f7983 */ /* 0x000f280000300800 */
[----:B------:R-:W4:Y:S04]  /*a42c0*/  LDL.LU.64 R58, [R1+0x8] ;  /* 0x00000800013a7983 */ /* 0x000f280000300a00 */
[----:B------:R-:W4:Y:S04]  /*a42d0*/  LDL.LU R52, [R1+0x420] ;  /* 0x0004200001347983 */ /* 0x000f280000300800 */
[----:B------:R-:W4:Y:S04]  /*a42e0*/  LDL.LU R53, [R1+0x424] ;  /* 0x0004240001357983 */ /* 0x000f280000300800 */
[----:B------:R-:W4:Y:S04]  /*a42f0*/  LDL.LU R54, [R1+0x428] ;  /* 0x0004280001367983 */ /* 0x000f280000300800 */
[----:B------:R-:W4:Y:S01]  /*a4300*/  LDL.LU R55, [R1+0x42c] ;  /* 0x00042c0001377983 */ /* 0x000f220000300800 */
[----:B--2---:R-:W-:Y:S06]  /*a4310*/  HMMA.16816.F32 R8, R40, R50, R8 ;  /* 0x000000322808723c */ /* 0x004fec0000001808 */
[----:B------:R-:W-:-:S15]  /*a4320*/  IMAD.MOV.U32 R61, RZ, RZ, R51 ;  /* 0x000000ffff3d7224 */ /* 0x000fde00078e0033 */
[----:B------:R-:W-:-:S02]  /*a4330*/  NOP ;  /* 0x0000000000007918 */ /* 0x000fc40000000000 */
[----:B------:R-:W-:Y:S04]  /*a4340*/  STL.64 [R1+0xd70], R8 ;  /* 0x000d700801007387 */ /* 0x000fe80000100a00 */
[----:B------:R0:W-:Y:S04]  /*a4350*/  STL.64 [R1+0xd78], R10 ;  /* 0x000d780a01007387 */ /* 0x0001e80000100a00 */
[----:B0-----:R-:W2:Y:S04]  /*a4360*/  LDL.LU R10, [R1+0x42b8] ;  /* 0x0042b800010a7983 */ /* 0x001ea80000300800 */
[----:B------:R-:W2:Y:S04]  /*a4370*/  LDL.LU.64 R8, [R1+0x42b0] ;  /* 0x0042b00001087983 */ /* 0x000ea80000300a00 */
[----:B------:R-:W2:Y:S01]  /*a4380*/  LDL.LU R48, [R1+0x410] ;  /* 0x0004100001307983 */ /* 0x000ea20000300800 */
[C---:B---3--:R-:W-:Y:S06]  /*a4390*/  HMMA.16816.F32 R4, R40.reuse, R34, R4 ;  /* 0x000000222804723c */ /* 0x048fec0000001804 */
[C---:B----4-:R-:W-:Y:S01]  /*a43a0*/  HMMA.16816.F32 R12, R40.reuse, R30, R12 ;  /* 0x0000001e280c723c */ /* 0x050fe2000000180c */
[----:B------:R-:W-:Y:S01]  /*a43b0*/  IMAD.MOV.U32 R11, RZ, RZ, R50 ;  /* 0x000000ffff0b7224 */ /* 0x000fe200078e0032 */
[----:B------:R-:W2:Y:S04]  /*a43c0*/  LDL.LU R49, [R1+0x414] ;  /* 0x0004140001317983 */ /* 0x000ea80000300800 */
[----:B------:R-:W2:Y:S04]  /*a43d0*/  LDL.LU R50, [R1+0x418] ;  /* 0x0004180001327983 */ /* 0x000ea80000300800 */
[----:B------:R-:W2:Y:S01]  /*a43e0*/  LDL.LU R51, [R1+0x41c] ;  /* 0x00041c0001337983 */ /* 0x000ea20000300800 */
[----:B------:R-:W-:Y:S01]  /*a43f0*/  IMAD.MOV.U32 R0, RZ, RZ, R35 ;  /* 0x000000ffff007224 */ /* 0x000fe200078e0023 */
[C---:B------:R-:W-:Y:S05]  /*a4400*/  HMMA.16816.F32 R16, R40.reuse, R22, R16 ;  /* 0x000000162810723c */ /* 0x040fea0000001810 */
[----:B------:R-:W-:Y:S04]  /*a4410*/  STL.64 [R1+0xd30], R4 ;  /* 0x000d300401007387 */ /* 0x000fe80000100a00 */
[----:B------:R0:W-:Y:S01]  /*a4420*/  STL.64 [R1+0xd38], R6 ;  /* 0x000d380601007387 */ /* 0x0001e20000100a00 */
[----:B------:R-:W-:Y:S03]  /*a4430*/  HMMA.16816.F32 R44, R40, R58, R44 ;  /* 0x0000003a282c723c */ /* 0x000fe6000000182c */
[----:B0-----:R-:W3:Y:S04]  /*a4440*/  LDL.LU R6, [R1+0x42a8] ;  /* 0x0042a80001067983 */ /* 0x001ee80000300800 */
[----:B------:R-:W4:Y:S01]  /*a4450*/  LDL.LU R32, [R1+0x400] ;  /* 0x0004000001207983 */ /* 0x000f220000300800 */
[----:B------:R-:W-:-:S03]  /*a4460*/  IMAD.MOV.U32 R7, RZ, RZ, R34 ;  /* 0x000000ffff077224 */ /* 0x000fc600078e0022 */
[----:B------:R-:W4:Y:S04]  /*a4470*/  LDL.LU R33, [R1+0x404] ;  /* 0x0004040001217983 */ /* 0x000f280000300800 */
[----:B------:R-:W4:Y:S04]  /*a4480*/  LDL.LU R34, [R1+0x408] ;  /* 0x0004080001227983 */ /* 0x000f280000300800 */
[----:B------:R-:W4:Y:S04]  /*a4490*/  LDL.LU R35, [R1+0x40c] ;  /* 0x00040c0001237983 */ /* 0x000f280000300800 */
[----:B------:R-:W-:Y:S04]  /*a44a0*/  STL.64 [R1+0xcf0], R12 ;  /* 0x000cf00c01007387 */ /* 0x000fe80000100a00 */
[----:B------:R0:W-:Y:S04]  /*a44b0*/  STL.64 [R1+0xcf8], R14 ;  /* 0x000cf80e01007387 */ /* 0x0001e80000100a00 */
[----:B0-----:R-:W3:Y:S04]  /*a44c0*/  LDL.LU.64 R14, [R1+0x42a0] ;  /* 0x0042a000010e7983 */ /* 0x001ee80000300a00 */
[----:B------:R-:W3:Y:S01]  /*a44d0*/  LDL.LU R28, [R1+0x3f0] ;  /* 0x0003f000011c7983 */ /* 0x000ee20000300800 */
[----:B------:R-:W-:-:S03]  /*a44e0*/  IMAD.MOV.U32 R13, RZ, RZ, R30 ;  /* 0x000000ffff0d7224 */ /* 0x000fc600078e001e */
[----:B------:R-:W3:Y:S01]  /*a44f0*/  LDL.LU R29, [R1+0x3f4] ;  /* 0x0003f400011d7983 */ /* 0x000ee20000300800 */
[----:B------:R-:W-:-:S03]  /*a4500*/  IMAD.MOV.U32 R12, RZ, RZ, R31 ;  /* 0x000000ffff0c7224 */ /* 0x000fc600078e001f */
[----:B------:R-:W3:Y:S04]  /*a4510*/  LDL.LU R30, [R1+0x3f8] ;  /* 0x0003f800011e7983 */ /* 0x000ee80000300800 */
[----:B------:R-:W3:Y:S04]  /*a4520*/  LDL.LU R31, [R1+0x3fc] ;  /* 0x0003fc00011f7983 */ /* 0x000ee80000300800 */
[----:B------:R-:W-:Y:S04]  /*a4530*/  STL.64 [R1+0xcc0], R16 ;  /* 0x000cc01001007387 */ /* 0x000fe80000100a00 */
[----:B------:R0:W-:Y:S01]  /*a4540*/  STL.64 [R1+0xcc8], R18 ;  /* 0x000cc81201007387 */ /* 0x0001e20000100a00 */
[----:B------:R-:W-:-:S02]  /*a4550*/  IMAD.MOV.U32 R5, RZ, RZ, R58 ;  /* 0x000000ffff057224 */ /* 0x000fc400078e003a */
[----:B------:R-:W-:Y:S01]  /*a4560*/  IMAD.MOV.U32 R4, RZ, RZ, R59 ;  /* 0x000000ffff047224 */ /* 0x000fe200078e003b */
        /* <DEDUP_REMOVED lines=8> */
[----:B------:R0:W-:Y:S04]  /*a45f0*/  STL.64 [R1+0xc88], R46 ;  /* 0x000c882e01007387 */ /* 0x0001e80000100a00 */
[----:B0-----:R-:W3:Y:S04]  /*a4600*/  LDL.LU.64 R46, [R1+0x4290] ;  /* 0x00429000012e7983 */ /* 0x001ee80000300a00 */
[----:B------:R-:W3:Y:S04]  /*a4610*/  LDL.LU.64 R44, [R1+0x4288] ;  /* 0x00428800012c7983 */ /* 0x000ee80000300a00 */
[----:B------:R-:W2:Y:S04]  /*a4620*/  LDL.LU.64 R58, [R1+0x4280] ;  /* 0x00428000013a7983 */ /* 0x000ea80000300a00 */
[----:B------:R-:W4:Y:S01]  /*a4630*/  LDL.LU.64 R56, [R1+0x4278] ;  /* 0x0042780001387983 */ /* 0x000f220000300a00 */
[----:B--2---:R-:W-:-:S15]  /*a4640*/  HMMA.16816.F32 R52, R40, R58, R52 ;  /* 0x0000003a2834723c */ /* 0x004fde0000001834 */
[----:B------:R-:W-:-:S08]  /*a4650*/  NOP ;  /* 0x0000000000007918 */ /* 0x000fd00000000000 */
[----:B------:R-:W-:Y:S04]  /*a4660*/  STL.64 [R1+0xc40], R52 ;  /* 0x000c403401007387 */ /* 0x000fe80000100a00 */
[----:B------:R0:W-:Y:S04]  /*a4670*/  STL.64 [R1+0xc48], R54 ;  /* 0x000c483601007387 */ /* 0x0001e80000100a00 */
[----:B0-----:R-:W2:Y:S04]  /*a4680*/  LDL.LU.64 R54, [R1+0x4270] ;  /* 0x0042700001367983 */ /* 0x001ea80000300a00 */
[----:B------:R-:W3:Y:S04]  /*a4690*/  LDL.LU.64 R52, [R1+0x4268] ;  /* 0x0042680001347983 */ /* 0x000ee80000300a00 */
[----:B------:R-:W-:Y:S04]  /*a46a0*/  STL.64 [R1+0x4038], R58 ;  /* 0x0040383a01007387 */ /* 0x000fe80000100a00 */
[----:B----4-:R0:W-:Y:S04]  /*a46b0*/  STL.64 [R1+0x4030], R56 ;  /* 0x0040303801007387 */ /* 0x0101e80000100a00 */
        /* <DEDUP_REMOVED lines=45> */
[----:B------:R-:W2:Y:S04]  /*a4990*/  LDL.LU.64 R20, [R1+0x4228] ;  /* 0x0042280001147983 */ /* 0x000ea80000300a00 */
[----:B------:R-:W-:Y:S04]  /*a49a0*/  STL.64 [R1+0x4010], R30 ;  /* 0x0040101e01007387 */ /* 0x000fe80000100a00 */
[----:B----4-:R3:W-:Y:S02]  /*a49b0*/  STL.64 [R1+0x4008], R28 ;  /* 0x0040081c01007387 */ /* 0x0107e40000100a00 */
[----:B---3--:R-:W-:Y:S06]  /*a49c0*/  HMMA.16816.F32 R28, R40, R26, R32 ;  /* 0x0000001a281c723c */ /* 0x008fec0000001820 */
[----:B------:R-:W-:Y:S04]  /*a49d0*/  STL.64 [R1+0x4000], R26 ;  /* 0x0040001a01007387 */ /* 0x000fe80000100a00 */
[----:B------:R-:W-:-:S13]  /*a49e0*/  STL [R1+0x3ff8], R24 ;  /* 0x003ff81801007387 */ /* 0x000fda0000100800 */
[----:B------:R-:W-:Y:S04]  /*a49f0*/  STL.64 [R1+0xb20], R28 ;  /* 0x000b201c01007387 */ /* 0x000fe80000100a00 */
[----:B------:R2:W-:Y:S02]  /*a4a00*/  STL.64 [R1+0xb28], R30 ;  /* 0x000b281e01007387 */ /* 0x0005e40000100a00 */
[C---:B--2---:R-:W-:Y:S06]  /*a4a10*/  HMMA.16816.F32 R28, R40.reuse, R22, R48 ;  /* 0x00000016281c723c */ /* 0x044fec0000001830 */
[----:B------:R-:W-:Y:S04]  /*a4a20*/  STL.64 [R1+0x3ff0], R22 ;  /* 0x003ff01601007387 */ /* 0x000fe80000100a00 */
[----:B------:R0:W-:Y:S02]  /*a4a30*/  STL.64 [R1+0x3fe8], R20 ;  /* 0x003fe81401007387 */ /* 0x0001e40000100a00 */
[C---:B0-----:R-:W-:Y:S11]  /*a4a40*/  HMMA.16816.F32 R20, R40.reuse, R18, R52 ;  /* 0x000000122814723c */ /* 0x041ff60000001834 */
[----:B------:R-:W-:Y:S04]  /*a4a50*/  STL.64 [R1+0xae0], R28 ;  /* 0x000ae01c01007387 */ /* 0x000fe80000100a00 */
[----:B------:R-:W-:Y:S04]  /*a4a60*/  STL.64 [R1+0xae8], R30 ;  /* 0x000ae81e01007387 */ /* 0x000fe80000100a00 */
[----:B------:R-:W-:Y:S04]  /*a4a70*/  STL.64 [R1+0x3fe0], R18 ;  /* 0x003fe01201007387 */ /* 0x000fe80000100a00 */
[----:B------:R0:W-:Y:S02]  /*a4a80*/  STL.64 [R1+0x4078], R16 ;  /* 0x0040781001007387 */ /* 0x0001e40000100a00 */
[----:B0-----:R-:W-:Y:S02]  /*a4a90*/  HMMA.16816.F32 R16, R40, R14, R56 ;  /* 0x0000000e2810723c */ /* 0x001fe40000001838 */
[----:B------:R-:W-:Y:S04]  /*a4aa0*/  STL.64 [R1+0xab0], R20 ;  /* 0x000ab01401007387 */ /* 0x000fe80000100a00 */
[----:B------:R0:W-:Y:S01]  /*a4ab0*/  STL.64 [R1+0xab8], R22 ;  /* 0x000ab81601007387 */ /* 0x0001e20000100a00 */
[----:B------:R-:W-:Y:S01]  /*a4ac0*/  IMAD.MOV.U32 R50, RZ, RZ, R11 ;  /* 0x000000ffff327224 */ /* 0x000fe200078e000b */
[----:B------:R-:W-:Y:S01]  /*a4ad0*/  MOV R51, R61 ;  /* 0x0000003d00337202 */ /* 0x000fe20000000f00 */
[----:B------:R-:W-:-:S02]  /*a4ae0*/  IMAD.MOV.U32 R58, RZ, RZ, R7 ;  /* 0x000000ffff3a7224 */ /* 0x000fc400078e0007 */
[----:B------:R-:W-:Y:S01]  /*a4af0*/  IMAD.MOV.U32 R59, RZ, RZ, R0 ;  /* 0x000000ffff3b7224 */ /* 0x000fe200078e0000 */
[----:B------:R-:W2:Y:S11]  /*a4b00*/  LDL.LU R7, [R1+0x4224] ;  /* 0x0042240001077983 */ /* 0x000eb60000300800 */
[----:B------:R1:W-:Y:S04]  /*a4b10*/  STL.64 [R1+0xa60], R16 ;  /* 0x000a601001007387 */ /* 0x0003e80000100a00 */
[----:B------:R3:W-:Y:S04]  /*a4b20*/  STL.64 [R1+0xa68], R18 ;  /* 0x000a681201007387 */ /* 0x0007e80000100a00 */
[----:B------:R-:W4:Y:S04]  /*a4b30*/  LDL.LU R0, [R1+0x4220] ;  /* 0x0042200001007983 */ /* 0x000f280000300800 */
[----:B------:R3:W-:Y:S04]  /*a4b40*/  STL.64 [R1+0x4080], R58 ;  /* 0x0040803a01007387 */ /* 0x0007e80000100a00 */
[----:B------:R-:W4:Y:S04]  /*a4b50*/  LDL.LU R11, [R1+0x421c] ;  /* 0x00421c00010b7983 */ /* 0x000f280000300800 */
        /* <DEDUP_REMOVED lines=10> */
[----:B------:R-:W3:Y:S04]  /*a4c00*/  LDL.LU R60, [R1+0x4214] ;  /* 0x00421400013c7983 */ /* 0x000ee80000300800 */
[----:B------:R-:W-:Y:S04]  /*a4c10*/  STL.64 [R1+0x40a0], R30 ;  /* 0x0040a01e01007387 */ /* 0x000fe80000100a00 */
[----:B------:R-:W4:Y:S04]  /*a4c20*/  LDL.LU R24, [R1+0x250] ;  /* 0x0002500001187983 */ /* 0x000f280000300800 */
[----:B------:R-:W4:Y:S04]  /*a4c30*/  LDL.LU R25, [R1+0x254] ;  /* 0x0002540001197983 */ /* 0x000f280000300800 */
[----:B------:R-:W2:Y:S04]  /*a4c40*/  LDL.LU R26, [R1+0x258] ;  /* 0x00025800011a7983 */ /* 0x000ea80000300800 */
[----:B------:R-:W2:Y:S01]  /*a4c50*/  LDL.LU R27, [R1+0x25c] ;  /* 0x00025c00011b7983 */ /* 0x000ea20000300800 */
[----:B0-----:R-:W-:-:S02]  /*a4c60*/  IMAD.MOV.U32 R22, RZ, RZ, R47 ;  /* 0x000000ffff167224 */ /* 0x001fc400078e002f */
[----:B------:R-:W-:Y:S01]  /*a4c70*/  IMAD.MOV.U32 R23, RZ, RZ, R37 ;  /* 0x000000ffff177224 */ /* 0x000fe200078e0025 */
[----:B--2---:R0:W-:Y:S04]  /*a4c80*/  STL.64 [R1+0x40b0], R26 ;  /* 0x0040b01a01007387 */ /* 0x0041e80000100a00 */
[----:B----4-:R-:W-:Y:S04]  /*a4c90*/  STL.64 [R1+0x40a8], R24 ;  /* 0x0040a81801007387 */ /* 0x010fe80000100a00 */
[----:B------:R-:W2:Y:S04]  /*a4ca0*/  LDL.LU R47, [R1+0x4210] ;  /* 0x00421000012f7983 */ /* 0x000ea80000300800 */
[----:B------:R4:W-:Y:S04]  /*a4cb0*/  STL.64 [R1+0x40b8], R22 ;  /* 0x0040b81601007387 */ /* 0x0009e80000100a00 */
[----:B------:R-:W3:Y:S04]  /*a4cc0*/  LDL.LU R52, [R1+0x230] ;  /* 0x0002300001347983 */ /* 0x000ee80000300800 */
[----:B------:R-:W3:Y:S04]  /*a4cd0*/  LDL.LU R53, [R1+0x234] ;  /* 0x0002340001357983 */ /* 0x000ee80000300800 */
[----:B------:R-:W4:Y:S04]  /*a4ce0*/  LDL.LU R54, [R1+0x238] ;  /* 0x0002380001367983 */ /* 0x000f280000300800 */
[----:B------:R-:W4:Y:S04]  /*a4cf0*/  LDL.LU R55, [R1+0x23c] ;  /* 0x00023c0001377983 */ /* 0x000f280000300800 */
[----:B----4-:R4:W-:Y:S04]  /*a4d00*/  STL.64 [R1+0x40c8], R54 ;  /* 0x0040c83601007387 */ /* 0x0109e80000100a00 */
[----:B---3--:R-:W-:Y:S04]  /*a4d10*/  STL.64 [R1+0x40c0], R52 ;  /* 0x0040c03401007387 */ /* 0x008fe80000100a00 */
[----:B-1----:R-:W3:Y:S04]  /*a4d20*/  LDL.LU R16, [R1+0x270] ;  /* 0x0002700001107983 */ /* 0x002ee80000300800 */
[----:B------:R-:W3:Y:S04]  /*a4d30*/  LDL.LU R17, [R1+0x274] ;  /* 0x0002740001117983 */ /* 0x000ee80000300800 */
[----:B------:R-:W2:Y:S04]  /*a4d40*/  LDL.LU R18, [R1+0x278] ;  /* 0x0002780001127983 */ /* 0x000ea80000300800 */
[----:B------:R-:W2:Y:S01]  /*a4d50*/  LDL.LU R19, [R1+0x27c] ;  /* 0x00027c0001137983 */ /* 0x000ea20000300800 */
[----:B------:R-:W-:-:S02]  /*a4d60*/  IMAD.MOV.U32 R58, RZ, RZ, R2 ;  /* 0x000000ffff3a7224 */ /* 0x000fc400078e0002 */
[----:B------:R-:W-:Y:S01]  /*a4d70*/  IMAD.MOV.U32 R59, RZ, RZ, R39 ;  /* 0x000000ffff3b7224 */ /* 0x000fe200078e0027 */
[----:B--2---:R-:W-:Y:S04]  /*a4d80*/  STL.64 [R1+0x40d8], R18 ;  /* 0x0040d81201007387 */ /* 0x004fe80000100a00 */
[----:B---3--:R1:W-:Y:S04]  /*a4d90*/  STL.64 [R1+0x40d0], R16 ;  /* 0x0040d01001007387 */ /* 0x0083e80000100a00 */
        /* <DEDUP_REMOVED lines=8> */
[----:B------:R-:W-:Y:S02]  /*a4e20*/  IMAD.MOV.U32 R35, RZ, RZ, R36 ;  /* 0x000000ffff237224 */ /* 0x000fe400078e0024 */
[----:B0-----:R-:W-:Y:S02]  /*a4e30*/  IMAD.MOV.U32 R26, RZ, RZ, R38 ;  /* 0x000000ffff1a7224 */ /* 0x001fe400078e0026 */
        /* <DEDUP_REMOVED lines=8> */
[----:B------:R-:W-:Y:S04]  /*a4ec0*/  STL.64 [R1+0x4100], R26 ;  /* 0x0041001a01007387 */ /* 0x000fe80000100a00 */
        /* <DEDUP_REMOVED lines=9> */
[----:B------:R-:W3:Y:S04]  /*a4f60*/  LDL.LU R9, [R1+0x41f0] ;  /* 0x0041f00001097983 */ /* 0x000ee80000300800 */
[----:B------:R4:W-:Y:S04]  /*a4f70*/  STL.64 [R1+0x4118], R54 ;  /* 0x0041183601007387 */ /* 0x0009e80000100a00 */
[----:B-1----:R-:W2:Y:S04]  /*a4f80*/  LDL.LU R16, [R1+0x2b0] ;  /* 0x0002b00001107983 */ /* 0x002ea80000300800 */
[----:B------:R-:W2:Y:S04]  /*a4f90*/  LDL.LU R17, [R1+0x2b4] ;  /* 0x0002b40001117983 */ /* 0x000ea80000300800 */
[----:B------:R-:W4:Y:S04]  /*a4fa0*/  LDL.LU R18, [R1+0x2b8] ;  /* 0x0002b80001127983 */ /* 0x000f280000300800 */
[----:B------:R-:W4:Y:S01]  /*a4fb0*/  LDL.LU R19, [R1+0x2bc] ;  /* 0x0002bc0001137983 */ /* 0x000f220000300800 */
[----:B------:R-:W-:-:S02]  /*a4fc0*/  IMAD.MOV.U32 R58, RZ, RZ, R8 ;  /* 0x000000ffff3a7224 */ /* 0x000fc400078e0008 */
[----:B------:R-:W-:Y:S01]  /*a4fd0*/  IMAD.MOV.U32 R59, RZ, RZ, R6 ;  /* 0x000000ffff3b7224 */ /* 0x000fe200078e0006 */
[----:B----4-:R1:W-:Y:S04]  /*a4fe0*/  STL.64 [R1+0x4128], R18 ;  /* 0x0041281201007387 */ /* 0x0103e80000100a00 */
[----:B--2---:R-:W-:Y:S04]  /*a4ff0*/  STL.64 [R1+0x4120], R16 ;  /* 0x0041201001007387 */ /* 0x004fe80000100a00 */
[----:B------:R-:W2:Y:S04]  /*a5000*/  LDL.LU R8, [R1+0x41ec] ;  /* 0x0041ec0001087983 */ /* 0x000ea80000300800 */
[----:B------:R-:W4:Y:S04]  /*a5010*/  LDL.LU R6, [R1+0x41e8] ;  /* 0x0041e80001067983 */ /* 0x000f280000300800 */
[----:B------:R3:W-:Y:S04]  /*a5020*/  STL.64 [R1+0x4130], R58 ;  /* 0x0041303a01007387 */ /* 0x0007e80000100a00 */
[----:B0-----:R-:W3:Y:S04]  /*a5030*/  LDL.LU R48, [R1+0x2c0] ;  /* 0x0002c00001307983 */ /* 0x001ee80000300800 */
[----:B------:R-:W3:Y:S04]  /*a5040*/  LDL.LU R49, [R1+0x2c4] ;  /* 0x0002c40001317983 */ /* 0x000ee80000300800 */
[----:B------:R-:W2:Y:S04]  /*a5050*/  LDL.LU R50, [R1+0x2c8] ;  /* 0x0002c80001327983 */ /* 0x000ea80000300800 */
[----:B------:R-:W2:Y:S01]  /*a5060*/  LDL.LU R51, [R1+0x2cc] ;  /* 0x0002cc0001337983 */ /* 0x000ea20000300800 */
[----:B------:R-:W-:-:S02]  /*a5070*/  IMAD.MOV.U32 R34, RZ, RZ, R7 ;  /* 0x000000ffff227224 */ /* 0x000fc400078e0007 */
[----:B------:R-:W-:Y:S02]  /*a5080*/  IMAD.MOV.U32 R35, RZ, RZ, R10 ;  /* 0x000000ffff237224 */ /* 0x000fe400078e000a */
[----:B------:R-:W-:Y:S01]  /*a5090*/  IMAD.MOV.U32 R22, RZ, RZ, R11 ;  /* 0x000000ffff167224 */ /* 0x000fe200078e000b */
[----:B------:R-:W-:Y:S01]  /*a50a0*/  MOV R23, R0 ;  /* 0x0000000000177202 */ /* 0x000fe20000000f00 */
[----:B--2---:R0:W-:Y:S04]  /*a50b0*/  STL.64 [R1+0x4140], R50 ;  /* 0x0041403201007387 */ /* 0x0041e80000100a00 */
[----:B---3--:R-:W-:Y:S04]  /*a50c0*/  STL.64 [R1+0x4138], R48 ;  /* 0x0041383001007387 */ /* 0x008fe80000100a00 */
[----:B------:R-:W4:Y:S04]  /*a50d0*/  LDL.LU R7, [R1+0x41e4] ;  /* 0x0041e40001077983 */ /* 0x000f280000300800 */
[----:B------:R-:W2:Y:S04]  /*a50e0*/  LDL.LU R10, [R1+0x41e0] ;  /* 0x0041e000010a7983 */ /* 0x000ea80000300800 */
[----:B------:R3:W-:Y:S04]  /*a50f0*/  STL.64 [R1+0x4148], R34 ;  /* 0x0041482201007387 */ /* 0x0007e80000100a00 */
[----:B------:R-:W2:Y:S04]  /*a5100*/  LDL.LU R11, [R1+0x41dc] ;  /* 0x0041dc00010b7983 */ /* 0x000ea80000300800 */
[----:B------:R-:W4:Y:S04]  /*a5110*/  LDL.LU R0, [R1+0x41d8] ;  /* 0x0041d80001007983 */ /* 0x000f280000300800 */
[----:B------:R3:W-:Y:S04]  /*a5120*/  STL.64 [R1+0x4150], R22 ;  /* 0x0041501601007387 */ /* 0x0007e80000100a00 */
[----:B------:R-:W3:Y:S04]  /*a5130*/  LDL.LU R52, [R1+0x2e0] ;  /* 0x0002e00001347983 */ /* 0x000ee80000300800 */
[----:B------:R-:W3:Y:S04]  /*a5140*/  LDL.LU R53, [R1+0x2e4] ;  /* 0x0002e40001357983 */ /* 0x000ee80000300800 */
[----:B------:R-:W2:Y:S04]  /*a5150*/  LDL.LU R54, [R1+0x2e8] ;  /* 0x0002e80001367983 */ /* 0x000ea80000300800 */
[----:B------:R-:W2:Y:S01]  /*a5160*/  LDL.LU R55, [R1+0x2ec] ;  /* 0x0002ec0001377983 */ /* 0x000ea20000300800 */
[----:B-1----:R-:W-:-:S02]  /*a5170*/  IMAD.MOV.U32 R18, RZ, RZ, R60 ;  /* 0x000000ffff127224 */ /* 0x002fc400078e003c */
[----:B------:R-:W-:Y:S01]  /*a5180*/  IMAD.MOV.U32 R19, RZ, RZ, R61 ;  /* 0x000000ffff137224 */ /* 0x000fe200078e003d */
[----:B--2---:R-:W-:Y:S04]  /*a5190*/  STL.64 [R1+0x4160], R54 ;  /* 0x0041603601007387 */ /* 0x004fe80000100a00 */
[----:B---3--:R-:W-:Y:S04]  /*a51a0*/  STL.64 [R1+0x4158], R52 ;  /* 0x0041583401007387 */ /* 0x008fe80000100a00 */
[----:B------:R-:W2:Y:S04]  /*a51b0*/  LDL.LU R60, [R1+0x41d4] ;  /* 0x0041d400013c7983 */ /* 0x000ea80000300800 */
[----:B------:R-:W3:Y:S04]  /*a51c0*/  LDL.LU R61, [R1+0x41d0] ;  /* 0x0041d000013d7983 */ /* 0x000ee80000300800 */
[----:B------:R1:W-:Y:S04]  /*a51d0*/  STL.64 [R1+0x4168], R18 ;  /* 0x0041681201007387 */ /* 0x0003e80000100a00 */
        /* <DEDUP_REMOVED lines=8> */
[----:B------:R-:W2:Y:S04]  /*a5260*/  LDL.LU R2, [R1+0x41cc] ;  /* 0x0041cc0001027983 */ /* 0x000ea80000300800 */
[----:B------:R0:W-:Y:S04]  /*a5270*/  STL.64 [R1+0x4180], R50 ;  /* 0x0041803201007387 */ /* 0x0001e80000100a00 */
[----:B------:R-:W4:Y:S04]  /*a5280*/  LDL.LU R32, [R1+0x300] ;  /* 0x0003000001207983 */ /* 0x000f280000300800 */
[----:B------:R-:W4:Y:S04]  /*a5290*/  LDL.LU R33, [R1+0x304] ;  /* 0x0003040001217983 */ /* 0x000f280000300800 */
[----:B------:R-:W3:Y:S04]  /*a52a0*/  LDL.LU R34, [R1+0x308] ;  /* 0x0003080001227983 */ /* 0x000ee80000300800 */
[----:B------:R-:W3:Y:S01]  /*a52b0*/  LDL.LU R35, [R1+0x30c] ;  /* 0x00030c0001237983 */ /* 0x000ee20000300800 */
[----:B------:R-:W-:-:S02]  /*a52c0*/  IMAD.MOV.U32 R22, RZ, RZ, R46 ;  /* 0x000000ffff167224 */ /* 0x000fc400078e002e */
[----:B------:R-:W-:Y:S02]  /*a52d0*/  IMAD.MOV.U32 R23, RZ, RZ, R39 ;  /* 0x000000ffff177224 */ /* 0x000fe400078e0027 */
[----:B-1----:R-:W-:Y:S02]  /*a52e0*/  IMAD.MOV.U32 R18, RZ, RZ, R38 ;  /* 0x000000ffff127224 */ /* 0x002fe400078e0026 */
[----:B------:R-:W-:Y:S02]  /*a52f0*/  IMAD.MOV.U32 R19, RZ, RZ, R36 ;  /* 0x000000ffff137224 */ /* 0x000fe400078e0024 */
[----:B0-----:R-:W-:Y:S02]  /*a5300*/  IMAD.MOV.U32 R51, RZ, RZ, R44 ;  /* 0x000000ffff337224 */ /* 0x001fe400078e002c */
[----:B------:R-:W-:Y:S01]  /*a5310*/  IMAD.MOV.U32 R50, RZ, RZ, R45 ;  /* 0x000000ffff327224 */ /* 0x000fe200078e002d */
[----:B---3--:R-:W-:Y:S04]  /*a5320*/  STL.64 [R1+0x4190], R34 ;  /* 0x0041902201007387 */ /* 0x008fe80000100a00 */
[----:B----4-:R0:W-:Y:S04]  /*a5330*/  STL.64 [R1+0x4188], R32 ;  /* 0x0041882001007387 */ /* 0x0101e80000100a00 */
[----:B------:R1:W-:Y:S04]  /*a5340*/  STL.64 [R1+0x4198], R22 ;  /* 0x0041981601007387 */ /* 0x0003e80000100a00 */
[----:B------:R-:W3:Y:S04]  /*a5350*/  LDL.LU R36, [R1+0x390] ;  /* 0x0003900001247983 */ /* 0x000ee80000300800 */
[----:B------:R-:W3:Y:S04]  /*a5360*/  LDL.LU R37, [R1+0x394] ;  /* 0x0003940001257983 */ /* 0x000ee80000300800 */
[----:B------:R-:W3:Y:S04]  /*a5370*/  LDL.LU R38, [R1+0x398] ;  /* 0x0003980001267983 */ /* 0x000ee80000300800 */
[----:B------:R-:W3:Y:S04]  /*a5380*/  LDL.LU R39, [R1+0x39c] ;  /* 0x00039c0001277983 */ /* 0x000ee80000300800 */
        /* <DEDUP_REMOVED lines=11> */
[----:B------:R-:W2:Y:S04]  /*a5440*/  LDL.LU R34, [R1+0x338] ;  /* 0x0003380001227983 */ /* 0x000ea80000300800 */
[----:B------:R-:W2:Y:S01]  /*a5450*/  LDL.LU R35, [R1+0x33c] ;  /* 0x00033c0001237983 */ /* 0x000ea20000300800 */
[----:B-1----:R-:W-:-:S02]  /*a5460*/  IMAD.MOV.U32 R22, RZ, RZ, R8 ;  /* 0x000000ffff167224 */ /* 0x002fc400078e0008 */
[----:B------:R-:W-:Y:S01]  /*a5470*/  IMAD.MOV.U32 R23, RZ, RZ, R9 ;  /* 0x000000ffff177224 */ /* 0x000fe200078e0009 */
[----:B------:R-:W2:Y:S04]  /*a5480*/  LDL.LU R8, [R1+0x41c8] ;  /* 0x0041c80001087983 */ /* 0x000ea80000300800 */
[----:B------:R-:W2:Y:S04]  /*a5490*/  LDL.LU R9, [R1+0x41c4] ;  /* 0x0041c40001097983 */ /* 0x000ea80000300800 */
[----:B------:R-:W2:Y:S04]  /*a54a0*/  LDL.LU R16, [R1+0x340] ;  /* 0x0003400001107983 */ /* 0x000ea80000300800 */
[----:B------:R-:W2:Y:S04]  /*a54b0*/  LDL.LU R17, [R1+0x344] ;  /* 0x0003440001117983 */ /* 0x000ea80000300800 */
[----:B----4-:R-:W4:Y:S04]  /*a54c0*/  LDL.LU R18, [R1+0x348] ;  /* 0x0003480001127983 */ /* 0x010f280000300800 */
        /* <DEDUP_REMOVED lines=13> */
[----:B------:R-:W-:Y:S01]  /*a55a0*/  STL.64 [R1+0x4060], R14 ;  /* 0x0040600e01007387 */ /* 0x000fe20000100a00 */
[C---:B---3--:R-:W-:Y:S06]  /*a55b0*/  HMMA.16816.F32 R36, R40.reuse, R10, R36 ;  /* 0x0000000a2824723c */ /* 0x048fec0000001824 */
[----:B--2---:R-:W-:-:S15]  /*a55c0*/  HMMA.16816.F32 R44, R40, R6, R44 ;  /* 0x00000006282c723c */ /* 0x004fde000000182c */
[----:B------:R-:W-:-:S02]  /*a55d0*/  NOP ;  /* 0x0000000000007918 */ /* 0x000fc40000000000 */
[----:B------:R0:W-:Y:S04]  /*a55e0*/  STL.64 [R1+0xa30], R36 ;  /* 0x000a302401007387 */ /* 0x0001e80000100a00 */
[----:B------:R1:W-:Y:S04]  /*a55f0*/  STL.64 [R1+0xa38], R38 ;  /* 0x000a382601007387 */ /* 0x0003e80000100a00 */
[----:B0-----:R-:W2:Y:S04]  /*a5600*/  LDL.LU R37, [R1+0x41c0] ;  /* 0x0041c00001257983 */ /* 0x001ea80000300800 */
[----:B------:R-:W-:Y:S04]  /*a5610*/  STL.64 [R1+0x4070], R10 ;  /* 0x0040700a01007387 */ /* 0x000fe80000100a00 */
[----:B------:R0:W-:Y:S01]  /*a5620*/  STL.64 [R1+0x4068], R8 ;  /* 0x0040680801007387 */ /* 0x0001e20000100a00 */
[----:B------:R-:W-:-:S02]  /*a5630*/  IMAD.MOV.U32 R41, RZ, RZ, R47 ;  /* 0x000000ffff297224 */ /* 0x000fc400078e002f */
[----:B-1----:R-:W-:Y:S02]  /*a5640*/  IMAD.MOV.U32 R39, RZ, RZ, R46 ;  /* 0x000000ffff277224 */ /* 0x002fe400078e002e */
[----:B------:R-:W-:Y:S02]  /*a5650*/  IMAD.MOV.U32 R40, RZ, RZ, R45 ;  /* 0x000000ffff287224 */ /* 0x000fe400078e002d */
[----:B------:R-:W-:Y:S01]  /*a5660*/  IMAD.MOV.U32 R38, RZ, RZ, R44 ;  /* 0x000000ffff267224 */ /* 0x000fe200078e002c */
[----:B0-----:R-:W3:Y:S04]  /*a5670*/  LDL.LU R8, [R1+0x260] ;  /* 0x0002600001087983 */ /* 0x001ee80000300800 */
[----:B------:R-:W3:Y:S04]  /*a5680*/  LDL.LU R9, [R1+0x264] ;  /* 0x0002640001097983 */ /* 0x000ee80000300800 */
[----:B------:R-:W3:Y:S04]  /*a5690*/  LDL.LU R10, [R1+0x268] ;  /* 0x00026800010a7983 */ /* 0x000ee80000300800 */
[----:B------:R-:W3:Y:S04]  /*a56a0*/  LDL.LU R11, [R1+0x26c] ;  /* 0x00026c00010b7983 */ /* 0x000ee80000300800 */
[----:B------:R-:W-:Y:S04]  /*a56b0*/  STL.64 [R1+0xa00], R44 ;  /* 0x000a002c01007387 */ /* 0x000fe80000100a00 */
[----:B------:R0:W-:Y:S04]  /*a56c0*/  STL.64 [R1+0xa08], R46 ;  /* 0x000a082e01007387 */ /* 0x0001e80000100a00 */
[----:B0-----:R-:W4:Y:S04]  /*a56d0*/  LDL.LU.64 R46, [R1+0x41b8] ;  /* 0x0041b800012e7983 */ /* 0x001f280000300a00 */
[----:B------:R-:W4:Y:S04]  /*a56e0*/  LDL.LU.64 R44, [R1+0x41b0] ;  /* 0x0041b000012c7983 */ /* 0x000f280000300a00 */
[----:B------:R0:W-:Y:S04]  /*a56f0*/  STL.64 [R1+0x3fc8], R38 ;  /* 0x003fc82601007387 */ /* 0x0001e80000100a00 */
[----:B------:R-:W-:Y:S01]  /*a5700*/  STL [R1+0x3fc0], R36 ;  /* 0x003fc02401007387 */ /* 0x000fe20000100800 */
[----:B0-----:R-:W-:-:S03]  /*a5710*/  IMAD.MOV.U32 R38, RZ, RZ, R3 ;  /* 0x000000ffff267224 */ /* 0x001fc600078e0003 */
[----:B------:R-:W3:Y:S04]  /*a5720*/  LDL.LU R3, [R1+0x41a8] ;  /* 0x0041a80001037983 */ /* 0x000ee80000300800 */
[----:B------:R-:W-:Y:S01]  /*a5730*/  STL.64 [R1+0x3fb8], R6 ;  /* 0x003fb80601007387 */ /* 0x000fe20000100a00 */
[C---:B----4-:R-:W-:Y:S03]  /*a5740*/  HMMA.16816.F32 R20, R44.reuse, R22, R16 ;  /* 0x000000162c14723c */ /* 0x050fe60000001810 */
[----:B------:R-:W4:Y:S03]  /*a5750*/  LDL.LU.64 R18, [R1+0x41a0] ;  /* 0x0041a00001127983 */ /* 0x000f260000300a00 */
[----:B------:R-:W-:-:S15]  /*a5760*/  HMMA.16816.F32 R48, R44, R50, R32 ;  /* 0x000000322c30723c */ /* 0x000fde0000001820 */
[----:B------:R-:W-:-:S02]  /*a5770*/  NOP ;  /* 0x0000000000007918 */ /* 0x000fc40000000000 */
[----:B------:R-:W-:Y:S04]  /*a5780*/  STL.64 [R1+0x10d0], R20 ;  /* 0x0010d01401007387 */ /* 0x000fe80000100a00 */
[----:B------:R0:W-:Y:S04]  /*a5790*/  STL.64 [R1+0x10d8], R22 ;  /* 0x0010d81601007387 */ /* 0x0001e80000100a00 */
[----:B0-----:R-:W2:Y:S04]  /*a57a0*/  LDL.LU.64 R22, [R1+0x4198] ;  /* 0x0041980001167983 */ /* 0x001ea80000300a00 */
[----:B------:R-:W3:Y:S04]  /*a57b0*/  LDL.LU.64 R34, [R1+0x4190] ;  /* 0x0041900001227983 */ /* 0x000ee80000300a00 */
[----:B------:R-:W3:Y:S04]  /*a57c0*/  LDL.LU.64 R32, [R1+0x4188] ;  /* 0x0041880001207983 */ /* 0x000ee80000300a00 */
        /* <DEDUP_REMOVED lines=10> */
[C---:B--2---:R-:W-:Y:S03]  /*a5870*/  HMMA.16816.F32 R20, R44.reuse, R22, R52 ;  /* 0x000000162c14723c */ /* 0x044fe60000001834 */
[----:B------:R-:W2:Y:S04]  /*a5880*/  LDL.LU.64 R54, [R1+0x4160] ;  /* 0x0041600001367983 */ /* 0x000ea80000300a00 */
[----:B------:R-:W2:Y:S01]  /*a5890*/  LDL.LU.64 R52, [R1+0x4158] ;  /* 0x0041580001347983 */ /* 0x000ea20000300a00 */
[----:B---3--:R-:W-:-:S15]  /*a58a0*/  HMMA.16816.F32 R48, R44, R50, R32 ;  /* 0x000000322c30723c */ /* 0x008fde0000001820 */
[----:B------:R-:W-:Y:S04]  /*a58b0*/  STL.64 [R1+0xfb0], R20 ;  /* 0x000fb01401007387 */ /* 0x000fe80000100a00 */
[----:B------:R0:W-:Y:S04]  /*a58c0*/  STL.64 [R1+0xfb8], R22 ;  /* 0x000fb81601007387 */ /* 0x0001e80000100a00 */
[----:B0-----:R-:W2:Y:S04]  /*a58d0*/  LDL.LU.64 R22, [R1+0x4150] ;  /* 0x0041500001167983 */ /* 0x001ea80000300a00 */
        /* <DEDUP_REMOVED lines=10> */
[----:B0-----:R-:W4:Y:S01]  /*a5980*/  LDL.LU.64 R18, [R1+0x4128] ;  /* 0x0041280001127983 */ /* 0x001f220000300a00 */
[C---:B--2---:R-:W-:Y:S06]  /*a5990*/  HMMA.16816.F32 R20, R44.reuse, R22, R52 ;  /* 0x000000162c14723c */ /* 0x044fec0000001834 */
[----:B---3--:R-:W-:Y:S01]  /*a59a0*/  HMMA.16816.F32 R32, R44, R34, R24 ;  /* 0x000000222c20723c */ /* 0x008fe20000001818 */
[----:B------:R-:W2:Y:S04]  /*a59b0*/  LDL.LU.64 R16, [R1+0x4120] ;  /* 0x0041200001107983 */ /* 0x000ea80000300a00 */
[----:B------:R-:W2:-:S12]  /*a59c0*/  LDL.LU.64 R54, [R1+0x4118] ;  /* 0x0041180001367983 */ /* 0x000e980000300a00 */
[----:B------:R-:W-:Y:S04]  /*a59d0*/  STL.64 [R1+0xec0], R20 ;  /* 0x000ec01401007387 */ /* 0x000fe80000100a00 */
[----:B------:R0:W-:Y:S04]  /*a59e0*/  STL.64 [R1+0xec8], R22 ;  /* 0x000ec81601007387 */ /* 0x0001e80000100a00 */
[----:B0-----:R-:W3:Y:S04]  /*a59f0*/  LDL.LU.64 R22, [R1+0x4110] ;  /* 0x0041100001167983 */ /* 0x001ee80000300a00 */
        /* <DEDUP_REMOVED lines=17> */
[----:B------:R0:W-:Y:S01]  /*a5b10*/  STL.64 [R1+0xdc8], R54 ;  /* 0x000dc83601007387 */ /* 0x0001e20000100a00 */
[C---:B---3--:R-:W-:Y:S03]  /*a5b20*/  HMMA.16816.F32 R24, R44.reuse, R26, R20 ;  /* 0x0000001a2c18723c */ /* 0x048fe60000001814 */
[----:B0-----:R-:W3:Y:S04]  /*a5b30*/  LDL.LU.64 R54, [R1+0x40c8] ;  /* 0x0040c80001367983 */ /* 0x001ee80000300a00 */
[----:B------:R-:W3:Y:S04]  /*a5b40*/  LDL.LU.64 R52, [R1+0x40c0] ;  /* 0x0040c00001347983 */ /* 0x000ee80000300a00 */
[----:B------:R-:W2:Y:S01]  /*a5b50*/  LDL.LU.64 R22, [R1+0x40b8] ;  /* 0x0040b80001167983 */ /* 0x000ea20000300a00 */
[C---:B------:R-:W-:Y:S11]  /*a5b60*/  HMMA.16816.F32 R32, R44.reuse, R34, R28 ;  /* 0x000000222c20723c */ /* 0x040ff6000000181c */
        /* <DEDUP_REMOVED lines=15> */
[----:B------:R-:W-:Y:S01]  /*a5c60*/  MOV R39, R37 ;  /* 0x0000002500277202 */ /* 0x000fe20000000f00 */
[C---:B--2---:R-:W-:Y:S06]  /*a5c70*/  HMMA.16816.F32 R8, R44.reuse, R22, R8 ;  /* 0x000000162c08723c */ /* 0x044fec0000001808 */
[----:B------:R-:W-:Y:S01]  /*a5c80*/  HMMA.16816.F32 R36, R44, R38, R16 ;  /* 0x000000262c24723c */ /* 0x000fe20000001810 */
[----:B------:R-:W2:-:S15]  /*a5c90*/  LDL.LU.64 R16, [R1+0x4078] ;  /* 0x0040780001107983 */ /* 0x000e9e0000300a00 */
[----:B------:R-:W-:-:S07]  /*a5ca0*/  NOP ;  /* 0x0000000000007918 */ /* 0x000fce0000000000 */
[----:B------:R-:W-:Y:S04]  /*a5cb0*/  STL.64 [R1+0xc60], R36 ;  /* 0x000c602401007387 */ /* 0x000fe80000100a00 */
[----:B------:R-:W-:Y:S04]  /*a5cc0*/  STL.64 [R1+0xc68], R38 ;  /* 0x000c682601007387 */ /* 0x000fe80000100a00 */
[----:B------:R-:W-:Y:S04]  /*a5cd0*/  STL.64 [R1+0xc00], R8 ;  /* 0x000c000801007387 */ /* 0x000fe80000100a00 */
[----:B------:R0:W-:Y:S01]  /*a5ce0*/  STL.64 [R1+0xc08], R10 ;  /* 0x000c080a01007387 */ /* 0x0001e20000100a00 */
[----:B---3--:R-:W-:-:S15]  /*a5cf0*/  HMMA.16816.F32 R24, R44, R30, R24 ;  /* 0x0000001e2c18723c */ /* 0x008fde0000001818 */
[----:B------:R-:W-:-:S08]  /*a5d00*/  NOP ;  /* 0x0000000000007918 */ /* 0x000fd00000000000 */
[----:B------:R-:W-:Y:S04]  /*a5d10*/  STL.64 [R1+0xbb0], R24 ;  /* 0x000bb01801007387 */ /* 0x000fe80000100a00 */
[----:B------:R-:W-:Y:S01]  /*a5d20*/  STL.64 [R1+0xbb8], R26 ;  /* 0x000bb81a01007387 */ /* 0x000fe20000100a00 */
[C---:B----4-:R-:W-:Y:S06]  /*a5d30*/  HMMA.16816.F32 R20, R44.reuse, R50, R32 ;  /* 0x000000322c14723c */ /* 0x050fec0000001820 */
[----:B0-----:R-:W-:-:S15]  /*a5d40*/  HMMA.16816.F32 R8, R44, R58, R52 ;  /* 0x0000003a2c08723c */ /* 0x001fde0000001834 */
[----:B------:R-:W-:-:S02]  /*a5d50*/  NOP ;  /* 0x0000000000007918 */ /* 0x000fc40000000000 */
[----:B------:R-:W-:Y:S04]  /*a5d60*/  STL.64 [R1+0xb50], R20 ;  /* 0x000b501401007387 */ /* 0x000fe80000100a00 */
[----:B------:R-:W-:Y:S04]  /*a5d70*/  STL.64 [R1+0xb58], R22 ;  /* 0x000b581601007387 */ /* 0x000fe80000100a00 */
[----:B------:R0:W-:Y:S04]  /*a5d80*/  STL.64 [R1+0xb00], R8 ;  /* 0x000b000801007387 */ /* 0x0001e80000100a00 */
[----:B------:R1:W-:Y:S04]  /*a5d90*/  STL.64 [R1+0xb08], R10 ;  /* 0x000b080a01007387 */ /* 0x0003e80000100a00 */
[----:B------:R-:W3:Y:S04]  /*a5da0*/  LDL.LU R32, [R1+0x210] ;  /* 0x0002100001207983 */ /* 0x000ee80000300800 */
[----:B------:R-:W3:Y:S04]  /*a5db0*/  LDL.LU R33, [R1+0x214] ;  /* 0x0002140001217983 */ /* 0x000ee80000300800 */
[----:B------:R-:W3:Y:S04]  /*a5dc0*/  LDL.LU R34, [R1+0x218] ;  /* 0x0002180001227983 */ /* 0x000ee80000300800 */
[----:B------:R-:W3:Y:S04]  /*a5dd0*/  LDL.LU R35, [R1+0x21c] ;  /* 0x00021c0001237983 */ /* 0x000ee80000300800 */
[----:B0-----:R-:W4:Y:S04]  /*a5de0*/  LDL.LU R8, [R1+0x220] ;  /* 0x0002200001087983 */ /* 0x001f280000300800 */
[----:B------:R-:W4:Y:S04]  /*a5df0*/  LDL.LU R9, [R1+0x224] ;  /* 0x0002240001097983 */ /* 0x000f280000300800 */
[----:B-1----:R-:W4:Y:S04]  /*a5e00*/  LDL.LU R10, [R1+0x228] ;  /* 0x00022800010a7983 */ /* 0x002f280000300800 */
[----:B------:R-:W4:Y:S01]  /*a5e10*/  LDL.LU R11, [R1+0x22c] ;  /* 0x00022c00010b7983 */ /* 0x000f220000300800 */
[----:B------:R-:W-:-:S02]  /*a5e20*/  IMAD.MOV.U32 R14, RZ, RZ, R13 ;  /* 0x000000ffff0e7224 */ /* 0x000fc400078e000d */
[----:B------:R-:W-:Y:S01]  /*a5e30*/  IMAD.MOV.U32 R15, RZ, RZ, R12 ;  /* 0x000000ffff0f7224 */ /* 0x000fe200078e000c */
[----:B------:R-:W4:Y:S04]  /*a5e40*/  LDL.LU R52, [R1+0x1f0] ;  /* 0x0001f00001347983 */ /* 0x000f280000300800 */
[----:B------:R-:W4:Y:S04]  /*a5e50*/  LDL.LU R53, [R1+0x1f4] ;  /* 0x0001f40001357983 */ /* 0x000f280000300800 */
[----:B------:R-:W4:Y:S04]  /*a5e60*/  LDL.LU R54, [R1+0x1f8] ;  /* 0x0001f80001367983 */ /* 0x000f280000300800 */
[----:B------:R-:W4:Y:S04]  /*a5e70*/  LDL.LU R55, [R1+0x1fc] ;  /* 0x0001fc0001377983 */ /* 0x000f280000300800 */
[----:B------:R-:W4:Y:S01]  /*a5e80*/  LDL.LU R48, [R1+0x200] ;  /* 0x0002000001307983 */ /* 0x000f220000300800 */
[----:B--2---:R-:W-:-:S02]  /*a5e90*/  IMAD.MOV.U32 R38, RZ, RZ, R17 ;  /* 0x000000ffff267224 */ /* 0x004fc400078e0011 */
[----:B------:R-:W-:Y:S01]  /*a5ea0*/  IMAD.MOV.U32 R39, RZ, RZ, R16 ;  /* 0x000000ffff277224 */ /* 0x000fe200078e0010 */
        /* <DEDUP_REMOVED lines=26> */
[----:B----4-:R-:W-:Y:S01]  /*a6050*/  HMMA.16816.F32 R12, R44, R14, R8 ;  /* 0x0000000e2c0c723c */ /* 0x010fe20000001808 */
[----:B------:R-:W3:Y:S04]  /*a6060*/  LDL.LU.64 R10, [R1+0x4070] ;  /* 0x00407000010a7983 */ /* 0x000ee80000300a00 */
[----:B------:R-:W4:-:S15]  /*a6070*/  LDL.LU.64 R8, [R1+0x4068] ;  /* 0x0040680001087983 */ /* 0x000f1e0000300a00 */
[----:B------:R-:W-:-:S03]  /*a6080*/  NOP ;  /* 0x0000000000007918 */ /* 0x000fc60000000000 */
[----:B------:R-:W-:Y:S04]  /*a6090*/  STL.64 [R1+0xaa0], R12 ;  /* 0x000aa00c01007387 */ /* 0x000fe80000100a00 */
[----:B------:R0:W-:Y:S04]  /*a60a0*/  STL.64 [R1+0xaa8], R14 ;  /* 0x000aa80e01007387 */ /* 0x0001e80000100a00 */
[----:B0-----:R-:W3:Y:S04]  /*a60b0*/  LDL.LU.64 R14, [R1+0x4060] ;  /* 0x00406000010e7983 */ /* 0x001ee80000300a00 */
[----:B------:R-:W4:Y:S04]  /*a60c0*/  LDL.LU.64 R34, [R1+0x4058] ;  /* 0x0040580001227983 */ /* 0x000f280000300a00 */
[----:B------:R0:W5:Y:S04]  /*a60d0*/  LDL.LU.64 R32, [R1+0x4050] ;  /* 0x0040500001207983 */ /* 0x0001680000300a00 */
[----:B------:R1:W-:Y:S04]  /*a60e0*/  STL.64 [R1+0xa50], R36 ;  /* 0x000a502401007387 */ /* 0x0003e80000100a00 */
[----:B------:R0:W-:Y:S04]  /*a60f0*/  STL.64 [R1+0xa58], R38 ;  /* 0x000a582601007387 */ /* 0x0001e80000100a00 */
[----:B-1----:R-:W3:Y:S04]  /*a6100*/  LDL.LU R36, [R1+0x170] ;  /* 0x0001700001247983 */ /* 0x002ee80000300800 */
[----:B------:R-:W3:Y:S04]  /*a6110*/  LDL.LU R37, [R1+0x174] ;  /* 0x0001740001257983 */ /* 0x000ee80000300800 */
[----:B0-----:R-:W4:Y:S04]  /*a6120*/  LDL.LU R38, [R1+0x178] ;  /* 0x0001780001267983 */ /* 0x001f280000300800 */
[----:B------:R-:W4:Y:S01]  /*a6130*/  LDL.LU R39, [R1+0x17c] ;  /* 0x00017c0001277983 */ /* 0x000f220000300800 */
[C---:B--2---:R-:W-:Y:S03]  /*a6140*/  HMMA.16816.F32 R56, R44.reuse, R58, R48 ;  /* 0x0000003a2c38723c */ /* 0x044fe60000001830 */
[----:B----4-:R-:W-:Y:S04]  /*a6150*/  STL.64 [R1+0x3fd8], R38 ;  /* 0x003fd82601007387 */ /* 0x010fe80000100a00 */
[----:B---3--:R0:W-:Y:S04]  /*a6160*/  STL.64 [R1+0x3fd0], R36 ;  /* 0x003fd02401007387 */ /* 0x0081e80000100a00 */
[----:B0-----:R-:W2:Y:S04]  /*a6170*/  LDL.LU R36, [R1+0x180] ;  /* 0x0001800001247983 */ /* 0x001ea80000300800 */
[----:B------:R-:W2:Y:S04]  /*a6180*/  LDL.LU R37, [R1+0x184] ;  /* 0x0001840001257983 */ /* 0x000ea80000300800 */
[----:B------:R-:W2:Y:S04]  /*a6190*/  LDL.LU R38, [R1+0x188] ;  /* 0x0001880001267983 */ /* 0x000ea80000300800 */
[----:B------:R-:W2:Y:S04]  /*a61a0*/  LDL.LU R39, [R1+0x18c] ;  /* 0x00018c0001277983 */ /* 0x000ea80000300800 */
[----:B------:R-:W3:Y:S04]  /*a61b0*/  LDL.LU.64 R50, [R1+0x4048] ;  /* 0x0040480001327983 */ /* 0x000ee80000300a00 */
[----:B------:R0:W5:Y:S04]  /*a61c0*/  LDL.LU.64 R48, [R1+0x4040] ;  /* 0x0040400001307983 */ /* 0x0001680000300a00 */
[----:B------:R-:W-:Y:S04]  /*a61d0*/  STL.64 [R1+0xa20], R56 ;  /* 0x000a203801007387 */ /* 0x000fe80000100a00 */
[----:B------:R1:W-:Y:S04]  /*a61e0*/  STL.64 [R1+0xa28], R58 ;  /* 0x000a283a01007387 */ /* 0x0003e80000100a00 */
[----:B-1----:R-:W4:Y:S04]  /*a61f0*/  LDL.LU.64 R58, [R1+0x4038] ;  /* 0x00403800013a7983 */ /* 0x002f280000300a00 */
[----:B------:R-:W2:Y:S01]  /*a6200*/  LDL.LU.64 R56, [R1+0x4030] ;  /* 0x0040300001387983 */ /* 0x000ea20000300a00 */
[----:B----4-:R-:W-:-:S15]  /*a6210*/  HMMA.16816.F32 R52, R44, R58, R52 ;  /* 0x0000003a2c34723c */ /* 0x010fde0000001834 */
[----:B------:R-:W-:-:S08]  /*a6220*/  NOP ;  /* 0x0000000000007918 */ /* 0x000fd00000000000 */
[----:B------:R-:W-:Y:S04]  /*a6230*/  STL.64 [R1+0x9f0], R52 ;  /* 0x0009f03401007387 */ /* 0x000fe80000100a00 */
[----:B------:R1:W-:Y:S04]  /*a6240*/  STL.64 [R1+0x9f8], R54 ;  /* 0x0009f83601007387 */ /* 0x0003e80000100a00 */
[----:B-1----:R-:W4:Y:S04]  /*a6250*/  LDL.LU.64 R54, [R1+0x4028] ;  /* 0x0040280001367983 */ /* 0x002f280000300a00 */
[----:B------:R0:W5:Y:S04]  /*a6260*/  LDL.LU.64 R52, [R1+0x4020] ;  /* 0x0040200001347983 */ /* 0x0001680000300a00 */
[----:B--2---:R1:W-:Y:S04]  /*a6270*/  STL.64 [R1+0x3fb0], R56 ;  /* 0x003fb03801007387 */ /* 0x0043e80000100a00 */
[----:B-1----:R-:W3:Y:S04]  /*a6280*/  LDL.LU R56, [R1+0x1d0] ;  /* 0x0001d00001387983 */ /* 0x002ee80000300800 */
[----:B------:R-:W3:Y:S04]  /*a6290*/  LDL.LU R57, [R1+0x1d4] ;  /* 0x0001d40001397983 */ /* 0x000ee80000300800 */
[----:B------:R-:W3:Y:S04]  /*a62a0*/  LDL.LU R58, [R1+0x1d8] ;  /* 0x0001d800013a7983 */ /* 0x000ee80000300800 */
[----:B------:R-:W3:Y:S01]  /*a62b0*/  LDL.LU R59, [R1+0x1dc] ;  /* 0x0001dc00013b7983 */ /* 0x000ee20000300800 */
[C---:B------:R-:W-:Y:S06]  /*a62c0*/  HMMA.16816.F32 R28, R44.reuse, R34, R28 ;  /* 0x000000222c1c723c */ /* 0x040fec000000181c */
[C---:B----4-:R-:W-:Y:S06]  /*a62d0*/  HMMA.16816.F32 R4, R44.reuse, R54, R4 ;  /* 0x000000362c04723c */ /* 0x050fec0000001804 */
[----:B---3--:R-:W-:-:S15]  /*a62e0*/  HMMA.16816.F32 R56, R44, R50, R56 ;  /* 0x000000322c38723c */ /* 0x008fde0000001838 */
[----:B------:R-:W-:-:S02]  /*a62f0*/  NOP ;  /* 0x0000000000007918 */ /* 0x000fc40000000000 */
[----:B------:R1:W-:Y:S04]  /*a6300*/  STL.64 [R1+0x9e0], R4 ;  /* 0x0009e00401007387 */ /* 0x0003e80000100a00 */
[----:B------:R2:W-:Y:S04]  /*a6310*/  STL.64 [R1+0x9e8], R6 ;  /* 0x0009e80601007387 */ /* 0x0005e80000100a00 */
[----:B-1----:R-:W3:Y:S01]  /*a6320*/  LDL.LU R4, [R1+0x160] ;  /* 0x0001600001047983 */ /* 0x002ee20000300800 */
[----:B------:R-:W-:-:S03]  /*a6330*/  IMAD.MOV.U32 R5, RZ, RZ, R3 ;  /* 0x000000ffff057224 */ /* 0x000fc600078e0003 */
[----:B------:R-:W4:Y:S01]  /*a6340*/  LDL.LU R3, [R1+0x401c] ;  /* 0x00401c0001037983 */ /* 0x000f220000300800 */
[----:B--2---:R-:W-:Y:S02]  /*a6350*/  IMAD.MOV.U32 R6, RZ, RZ, R9 ;  /* 0x000000ffff067224 */ /* 0x004fe400078e0009 */
[----:B------:R-:W-:Y:S02]  /*a6360*/  IMAD.MOV.U32 R7, RZ, RZ, R8 ;  /* 0x000000ffff077224 */ /* 0x000fe400078e0008 */
[----:B------:R-:W2:Y:S04]  /*a6370*/  LDL.LU.64 R8, [R1+0x9d0] ;  /* 0x0009d00001087983 */ /* 0x000ea80000300a00 */
[----:B------:R-:W4:Y:S04]  /*a6380*/  LDL.LU.64 R54, [R1+0x9c8] ;  /* 0x0009c80001367983 */ /* 0x000f280000300a00 */
[----:B------:R1:W-:Y:S04]  /*a6390*/  STL.64 [R1+0x9b0], R56 ;  /* 0x0009b03801007387 */ /* 0x0003e80000100a00 */
[----:B------:R-:W-:Y:S01]  /*a63a0*/  STL.64 [R1+0x9b8], R58 ;  /* 0x0009b83a01007387 */ /* 0x000fe20000100a00 */
[----:B-1----:R-:W-:-:S03]  /*a63b0*/  IMAD.MOV.U32 R56, RZ, RZ, R2 ;  /* 0x000000ffff387224 */ /* 0x002fc600078e0002 */
[----:B------:R-:W4:Y:S04]  /*a63c0*/  LDL.LU R2, [R1+0x4018] ;  /* 0x0040180001027983 */ /* 0x000f280000300800 */
[----:B------:R-:W-:Y:S04]  /*a63d0*/  STL.64 [R1+0x9a0], R28 ;  /* 0x0009a01c01007387 */ /* 0x000fe80000100a00 */
[----:B------:R1:W-:Y:S04]  /*a63e0*/  STL.64 [R1+0x9a8], R30 ;  /* 0x0009a81e01007387 */ /* 0x0003e80000100a00 */
[----:B-1----:R-:W3:Y:S04]  /*a63f0*/  LDL.LU.64 R30, [R1+0x4010] ;  /* 0x00401000011e7983 */ /* 0x002ee80000300a00 */
[----:B------:R0:W5:Y:S01]  /*a6400*/  LDL.LU.64 R28, [R1+0x4008] ;  /* 0x00400800011c7983 */ /* 0x0001620000300a00 */
[----:B---3--:R-:W-:-:S15]  /*a6410*/  HMMA.16816.F32 R24, R44, R30, R24 ;  /* 0x0000001e2c18723c */ /* 0x008fde0000001818 */
[----:B------:R-:W-:-:S08]  /*a6420*/  NOP ;  /* 0x0000000000007918 */ /* 0x000fd00000000000 */
[----:B------:R-:W-:Y:S04]  /*a6430*/  STL.64 [R1+0x990], R24 ;  /* 0x0009901801007387 */ /* 0x000fe80000100a00 */
[----:B------:R1:W-:Y:S04]  /*a6440*/  STL.64 [R1+0x998], R26 ;  /* 0x0009981a01007387 */ /* 0x0003e80000100a00 */
[----:B-1----:R-:W3:Y:S04]  /*a6450*/  LDL.LU.64 R26, [R1+0x4000] ;  /* 0x00400000011a7983 */ /* 0x002ee80000300a00 */
[----:B------:R0:W5:Y:S01]  /*a6460*/  LDL.LU R24, [R1+0x3ff8] ;  /* 0x003ff80001187983 */ /* 0x0001620000300800 */
[----:B---3--:R-:W-:-:S15]  /*a6470*/  HMMA.16816.F32 R20, R44, R26, R20 ;  /* 0x0000001a2c14723c */ /* 0x008fde0000001814 */
[----:B------:R-:W-:-:S08]  /*a6480*/  NOP ;  /* 0x0000000000007918 */ /* 0x000fd00000000000 */
        /* <DEDUP_REMOVED lines=9> */
[----:B------:R-:W4:Y:S04]  /*a6520*/  LDL.LU R42, [R1+0x3cac] ;  /* 0x003cac00012a7983 */ /* 0x000f280000300800 */
[----:B------:R-:W4:Y:S04]  /*a6530*/  LDL.LU R43, [R1+0x3ca4] ;  /* 0x003ca400012b7983 */ /* 0x000f280000300800 */
[----:B------:R-:W4:Y:S04]  /*a6540*/  LDL.LU R25, [R1+0x3c9c] ;  /* 0x003c9c0001197983 */ /* 0x000f280000300800 */
[----:B------:R-:W4:Y:S01]  /*a6550*/  LDL.LU R13, [R1+0x3c94] ;  /* 0x003c9400010d7983 */ /* 0x000f220000300800 */
[C---:B---3--:R-:W-:Y:S03]  /*a6560*/  HMMA.16816.F32 R16, R44.reuse, R18, R36 ;  /* 0x000000122c10723c */ /* 0x048fe60000001824 */
[----:B------:R-:W3:Y:S04]  /*a6570*/  LDL.LU.64 R38, [R1+0x3fd8] ;  /* 0x003fd80001267983 */ /* 0x000ee80000300a00 */
[----:B------:R-:W3:Y:S01]  /*a6580*/  LDL.LU.64 R36, [R1+0x3fd0] ;  /* 0x003fd00001247983 */ /* 0x000ee20000300a00 */
[----:B------:R-:W-:Y:S01]  /*a6590*/  HMMA.16816.F32 R4, R44, R10, R4 ;  /* 0x0000000a2c04723c */ /* 0x000fe20000001804 */
[----:B------:R-:W-:-:S02]  /*a65a0*/  IMAD.MOV.U32 R58, RZ, RZ, R60 ;  /* 0x000000ffff3a7224 */ /* 0x000fc400078e003c */
[----:B------:R-:W-:Y:S02]  /*a65b0*/  IMAD.MOV.U32 R57, RZ, RZ, R61 ;  /* 0x000000ffff397224 */ /* 0x000fe400078e003d */
[----:B------:R-:W-:-:S10]  /*a65c0*/  IMAD.MOV.U32 R59, RZ, RZ, R0 ;  /* 0x000000ffff3b7224 */ /* 0x000fd400078e0000 */
[----:B------:R1:W-:Y:S04]  /*a65d0*/  STL.64 [R1+0x960], R16 ;  /* 0x0009601001007387 */ /* 0x0003e80000100a00 */
[----:B------:R-:W-:Y:S04]  /*a65e0*/  STL.64 [R1+0x968], R18 ;  /* 0x0009681201007387 */ /* 0x000fe80000100a00 */
[----:B-1----:R-:W4:Y:S04]  /*a65f0*/  LDL.LU R16, [R1+0x3c8c] ;  /* 0x003c8c0001107983 */ /* 0x002f280000300800 */
[----:B------:R-:W4:Y:S04]  /*a6600*/  LDL.LU R60, [R1+0x3c84] ;  /* 0x003c8400013c7983 */ /* 0x000f280000300800 */
[----:B------:R-:W4:Y:S04]  /*a6610*/  LDL.LU R61, [R1+0x3c7c] ;  /* 0x003c7c00013d7983 */ /* 0x000f280000300800 */
[----:B------:R-:W4:Y:S04]  /*a6620*/  LDL.LU R0, [R1+0x3ca8] ;  /* 0x003ca80001007983 */ /* 0x000f280000300800 */
[----:B------:R-:W4:Y:S04]  /*a6630*/  LDL.LU R17, [R1+0x3c74] ;  /* 0x003c740001117983 */ /* 0x000f280000300800 */
[----:B------:R-:W4:Y:S01]  /*a6640*/  LDL.LU R12, [R1+0x3ca0] ;  /* 0x003ca000010c7983 */ /* 0x000f220000300800 */
[----:B------:R-:W-:Y:S01]  /*a6650*/  IMAD.MOV.U32 R11, RZ, RZ, R6 ;  /* 0x000000ffff0b7224 */ /* 0x000fe200078e0006 */
[----:B---3--:R-:W-:-:S15]  /*a6660*/  HMMA.16816.F32 R36, R44, R14, R36 ;  /* 0x0000000e2c24723c */ /* 0x008fde0000001824 */
[----:B------:R-:W-:-:S08]  /*a6670*/  NOP ;  /* 0x0000000000007918 */ /* 0x000fd00000000000 */
[----:B------:R-:W-:Y:S01]  /*a6680*/  STL.64 [R1+0x950], R36 ;  /* 0x0009502401007387 */ /* 0x000fe20000100a00 */
[----:B------:R-:W-:Y:S02]  /*a6690*/  IMAD.MOV.U32 R23, RZ, RZ, R39 ;  /* 0x000000ffff177224 */ /* 0x000fe400078e0027 */
[----:B------:R-:W-:Y:S01]  /*a66a0*/  IMAD.MOV.U32 R15, RZ, RZ, R38 ;  /* 0x000000ffff0f7224 */ /* 0x000fe200078e0026 */
[----:B------:R1:W-:Y:S01]  /*a66b0*/  STL.64 [R1+0x958], R38 ;  /* 0x0009582601007387 */ /* 0x0003e20000100a00 */
[----:B------:R-:W-:-:S03]  /*a66c0*/  IMAD.MOV.U32 R14, RZ, RZ, R36 ;  /* 0x000000ffff0e7224 */ /* 0x000fc600078e0024 */
[----:B-1----:R0:W5:Y:S04]  /*a66d0*/  LDL.LU.64 R38, [R1+0x3fc8] ;  /* 0x003fc80001267983 */ /* 0x0021680000300a00 */
[----:B------:R0:W5:Y:S04]  /*a66e0*/  LDL.LU R36, [R1+0x3fc0] ;  /* 0x003fc00001247983 */ /* 0x0001680000300800 */
[----:B------:R-:W-:Y:S04]  /*a66f0*/  STL.64 [R1+0x940], R4 ;  /* 0x0009400401007387 */ /* 0x000fe80000100a00 */
[----:B------:R1:W-:Y:S04]  /*a6700*/  STL.64 [R1+0x948], R6 ;  /* 0x0009480601007387 */ /* 0x0003e80000100a00 */
[----:B-1----:R-:W3:Y:S01]  /*a6710*/  LDL.LU.64 R6, [R1+0x3fb8] ;  /* 0x003fb80001067983 */ /* 0x002ee20000300a00 */
[----:B------:R-:W-:-:S02]  /*a6720*/  IMAD.MOV.U32 R22, RZ, RZ, R37 ;  /* 0x000000ffff167224 */ /* 0x000fc400078e0025 */
[----:B------:R-:W1:Y:S01]  /*a6730*/  LDC R37, c[0x0][0x238] ;  /* 0x00008e00ff257b82 */ /* 0x000e620000000800 */
[----:B------:R-:W-:Y:S01]  /*a6740*/  IMAD.MOV.U32 R10, RZ, RZ, R4 ;  /* 0x000000ffff0a7224 */ /* 0x000fe200078e0004 */
[----:B-1----:R-:W-:-:S05]  /*a6750*/  SHF.L.U32 R37, R37, 0x7, RZ ;  /* 0x0000000725257819 */ /* 0x002fca00000006ff */
[----:B------:R-:W-:-:S05]  /*a6760*/  IMAD.SHL.U32 R37, R37, 0x2, RZ ;  /* 0x0000000225257824 */ /* 0x000fca00078e00ff */
[-C--:B--2---:R-:W-:Y:S02]  /*a6770*/  IADD3 R5, P0, R8, R37.reuse, RZ ;  /* 0x0000002508057210 */ /* 0x084fe40007f1e0ff */
[-C--:B----4-:R-:W-:Y:S02]  /*a6780*/  IADD3 R4, P1, R54, R37.reuse, RZ ;  /* 0x0000002536047210 */ /* 0x090fe40007f3e0ff */
[-C--:B------:R-:W-:Y:S01]  /*a6790*/  IADD3 R13, P4, R13, R37.reuse, RZ ;  /* 0x000000250d0d7210 */ /* 0x080fe20007f9e0ff */
[--C-:B------:R-:W-:Y:S02]  /*a67a0*/  IMAD.X R8, R9, 0x1, R3.reuse, P0 ;  /* 0x0000000109087824 */ /* 0x100fe400000e0603 */
[----:B------:R-:W-:Y:S01]  /*a67b0*/  IMAD.X R9, R55, 0x1, R3, P1 ;  /* 0x0000000137097824 */ /* 0x000fe200008e0603 */
[-C--:B------:R-:W-:Y:S02]  /*a67c0*/  IADD3 R42, P1, R42, R37.reuse, RZ ;  /* 0x000000252a2a7210 */ /* 0x080fe40007f3e0ff */
[----:B------:R-:W-:-:S02]  /*a67d0*/  IADD3 R43, P2, R43, R37, RZ ;  /* 0x000000252b2b7210 */ /* 0x000fc40007f5e0ff */
[-C--:B------:R-:W-:Y:S02]  /*a67e0*/  IADD3 R25, P3, R25, R37.reuse, RZ ;  /* 0x0000002519197210 */ /* 0x080fe40007f7e0ff */
[-C--:B------:R-:W-:Y:S02]  /*a67f0*/  IADD3 R16, P5, R16, R37.reuse, RZ ;  /* 0x0000002510107210 */ /* 0x080fe40007fbe0ff */
[-C--:B------:R-:W-:Y:S02]  /*a6800*/  IADD3 R60, P6, R60, R37.reuse, RZ ;  /* 0x000000253c3c7210 */ /* 0x080fe40007fde0ff */
[----:B------:R-:W-:Y:S01]  /*a6810*/  IADD3 R61, P0, R61, R37, RZ ;  /* 0x000000253d3d7210 */ /* 0x000fe20007f1e0ff */
[----:B------:R-:W-:Y:S01]  /*a6820*/  IMAD.X R0, R0, 0x1, R3, P1 ;  /* 0x0000000100007824 */ /* 0x000fe200008e0603 */
[----:B---3--:R-:W-:-:S15]  /*a6830*/  HMMA.16816.F32 R56, R44, R6, R56 ;  /* 0x000000062c38723c */ /* 0x008fde0000001838 */
[----:B------:R-:W-:-:S08]  /*a6840*/  NOP ;  /* 0x0000000000007918 */ /* 0x000fd00000000000 */
[----:B------:R1:W-:Y:S01]  /*a6850*/  STL.64 [R1+0x930], R56 ;  /* 0x0009303801007387 */ /* 0x0003e20000100a00 */
[----:B------:R-:W-:-:S03]  /*a6860*/  IMAD.MOV.U32 R44, RZ, RZ, R57 ;  /* 0x000000ffff2c7224 */ /* 0x000fc600078e0039 */
[----:B------:R-:W-:Y:S01]  /*a6870*/  STL.64 [R1+0x938], R58 ;  /* 0x0009383a01007387 */ /* 0x000fe20000100a00 */
[----:B------:R-:W-:-:S03]  /*a6880*/  IMAD.MOV.U32 R26, RZ, RZ, R56 ;  /* 0x000000ffff1a7224 */ /* 0x000fc600078e0038 */
[----:B-1----:R0:W5:Y:S04]  /*a6890*/  LDL.LU.64 R56, [R1+0x3fb0] ;  /* 0x003fb00001387983 */ /* 0x0021680000300a00 */
[----:B------:R-:W-:Y:S04]  /*a68a0*/  STL [R1+0x3cac], R42 ;  /* 0x003cac2a01007387 */ /* 0x000fe80000100800 */
[----:B------:R1:W-:Y:S04]  /*a68b0*/  STL [R1+0x3c94], R13 ;  /* 0x003c940d01007387 */ /* 0x0003e80000100800 */
[----:B------:R-:W-:Y:S04]  /*a68c0*/  STL [R1+0x3ca4], R43 ;  /* 0x003ca42b01007387 */ /* 0x000fe80000100800 */
[----:B-1----:R-:W2:Y:S04]  /*a68d0*/  LDL.LU R13, [R1+0x3c6c] ;  /* 0x003c6c00010d7983 */ /* 0x002ea80000300800 */
[----:B------:R-:W-:Y:S04]  /*a68e0*/  STL [R1+0x3c9c], R25 ;  /* 0x003c9c1901007387 */ /* 0x000fe80000100800 */
[----:B------:R1:W-:Y:S04]  /*a68f0*/  STL [R1+0x3c8c], R16 ;  /* 0x003c8c1001007387 */ /* 0x0003e80000100800 */
[----:B-1----:R-:W3:Y:S04]  /*a6900*/  LDL.LU R16, [R1+0x3c98] ;  /* 0x003c980001107983 */ /* 0x002ee80000300800 */
[----:B------:R1:W-:Y:S04]  /*a6910*/  STL [R1+0x3c84], R60 ;  /* 0x003c843c01007387 */ /* 0x0003e80000100800 */
[----:B-1----:R-:W4:Y:S04]  /*a6920*/  LDL.LU R60, [R1+0x3c64] ;  /* 0x003c6400013c7983 */ /* 0x002f280000300800 */
[----:B------:R1:W-:Y:S04]  /*a6930*/  STL [R1+0x3c7c], R61 ;  /* 0x003c7c3d01007387 */ /* 0x0003e80000100800 */
[----:B-1----:R-:W4:Y:S04]  /*a6940*/  LDL.LU R61, [R1+0x3c90] ;  /* 0x003c9000013d7983 */ /* 0x002f280000300800 */
[----:B------:R1:W-:Y:S04]  /*a6950*/  STL [R1+0x3ca8], R0 ;  /* 0x003ca80001007387 */ /* 0x0003e80000100800 */
[----:B-1----:R-:W4:Y:S01]  /*a6960*/  LDL.LU R0, [R1+0x3c5c] ;  /* 0x003c5c0001007983 */ /* 0x002f220000300800 */
[----:B------:R-:W-:Y:S01]  /*a6970*/  IADD3 R17, P1, R17, R37, RZ ;  /* 0x0000002511117210 */ /* 0x000fe20007f3e0ff */
[----:B------:R-:W-:-:S02]  /*a6980*/  IMAD.X R12, R12, 0x1, R3, P2 ;  /* 0x000000010c0c7824 */ /* 0x000fc400010e0603 */
[----:B------:R-:W4:Y:S04]  /*a6990*/  LDL.LU R46, [R1+0x3c88] ;  /* 0x003c8800012e7983 */ /* 0x000f280000300800 */
[----:B------:R-:W4:Y:S04]  /*a69a0*/  LDL.LU R47, [R1+0x3c54] ;  /* 0x003c5400012f7983 */ /* 0x000f280000300800 */
[----:B------:R-:W-:Y:S04]  /*a69b0*/  STL [R1+0x3c74], R17 ;  /* 0x003c741101007387 */ /* 0x000fe80000100800 */
        /* <DEDUP_REMOVED lines=20> */
[----:B-1----:R-:W4:Y:S01]  /*a6b00*/  LDL.LU R12, [R1+0x3c0c] ;  /* 0x003c0c00010c7983 */ /* 0x002f220000300800 */
[----:B--2---:R-:W-:-:S05]  /*a6b10*/  IADD3 R13, P2, R13, R37, RZ ;  /* 0x000000250d0d7210 */ /* 0x004fca0007f5e0ff */
[----:B------:R1:W-:Y:S01]  /*a6b20*/  STL [R1+0x3c6c], R13 ;  /* 0x003c6c0d01007387 */ /* 0x0003e20000100800 */
[----:B---3--:R-:W-:-:S03]  /*a6b30*/  IMAD.X R16, R16, 0x1, R3, P3 ;  /* 0x0000000110107824 */ /* 0x008fc600018e0603 */
[----:B-1----:R-:W2:Y:S04]  /*a6b40*/  LDL.LU R13, [R1+0x3c38] ;  /* 0x003c3800010d7983 */ /* 0x002ea80000300800 */
[----:B------:R1:W-:Y:S01]  /*a6b50*/  STL [R1+0x3c98], R16 ;  /* 0x003c981001007387 */ /* 0x0003e20000100800 */
[----:B----4-:R-:W-:-:S03]  /*a6b60*/  IADD3 R60, P3, R60, R37, RZ ;  /* 0x000000253c3c7210 */ /* 0x010fc60007f7e0ff */
[----:B-1----:R-:W3:Y:S04]  /*a6b70*/  LDL.LU R16, [R1+0x3c04] ;  /* 0x003c040001107983 */ /* 0x002ee80000300800 */
[----:B------:R1:W-:Y:S04]  /*a6b80*/  STL [R1+0x3c64], R60 ;  /* 0x003c643c01007387 */ /* 0x0003e80000100800 */
[----:B-1----:R-:W4:Y:S01]  /*a6b90*/  LDL.LU R60, [R1+0x3c30] ;  /* 0x003c3000013c7983 */ /* 0x002f220000300800 */
[----:B------:R-:W-:-:S05]  /*a6ba0*/  IMAD.X R61, R61, 0x1, R3, P4 ;  /* 0x000000013d3d7824 */ /* 0x000fca00020e0603 */
[----:B------:R1:W-:Y:S01]  /*a6bb0*/  STL [R1+0x3c90], R61 ;  /* 0x003c903d01007387 */ /* 0x0003e20000100800 */
[----:B------:R-:W-:-:S03]  /*a6bc0*/  IADD3 R0, P4, R0, R37, RZ ;  /* 0x0000002500007210 */ /* 0x000fc60007f9e0ff */
[----:B-1----:R-:W4:Y:S04]  /*a6bd0*/  LDL.LU R61, [R1+0x3bfc] ;  /* 0x003bfc00013d7983 */ /* 0x002f280000300800 */
[----:B------:R-:W4:Y:S04]  /*a6be0*/  LDL.LU R17, [R1+0x3c28] ;  /* 0x003c280001117983 */ /* 0x000f280000300800 */
[----:B------:R1:W-:Y:S04]  /*a6bf0*/  STL [R1+0x3c5c], R0 ;  /* 0x003c5c0001007387 */ /* 0x0003e80000100800 */
[----:B-1----:R-:W4:Y:S01]  /*a6c00*/  LDL.LU R0, [R1+0x3bf4] ;  /* 0x003bf40001007983 */ /* 0x002f220000300800 */
[--C-:B------:R-:W-:Y:S01]  /*a6c10*/  IMAD.X R46, R46, 0x1, R3.reuse, P5 ;  /* 0x000000012e2e7824 */ /* 0x100fe200028e0603 */
[-C--:B------:R-:W-:Y:S01]  /*a6c20*/  IADD3 R47, P5, R47, R37.reuse, RZ ;  /* 0x000000252f2f7210 */ /* 0x080fe20007fbe0ff */
[--C-:B------:R-:W-:Y:S01]  /*a6c30*/  IMAD.X R6, R6, 0x1, R3.reuse, P6 ;  /* 0x0000000106067824 */ /* 0x100fe200030e0603 */
[-C--:B------:R-:W-:Y:S01]  /*a6c40*/  IADD3 R7, P6, R7, R37.reuse, RZ ;  /* 0x0000002507077210 */ /* 0x080fe20007fde0ff */
[----:B------:R-:W-:Y:S01]  /*a6c50*/  IMAD.X R18, R18, 0x1, R3, P0 ;  /* 0x0000000112127824 */ /* 0x000fe200000e0603 */
[----:B------:R-:W-:Y:S01]  /*a6c60*/  STL [R1+0x3c88], R46 ;  /* 0x003c882e01007387 */ /* 0x000fe20000100800 */
[----:B------:R-:W-:-:S03]  /*a6c70*/  IADD3 R19, P0, R19, R37, RZ ;  /* 0x0000002513137210 */ /* 0x000fc60007f1e0ff */
[----:B------:R-:W-:Y:S01]  /*a6c80*/  STL [R1+0x3c54], R47 ;  /* 0x003c542f01007387 */ /* 0x000fe20000100800 */
[----:B------:R-:W-:-:S03]  /*a6c90*/  IMAD.X R30, R30, 0x1, R3, P1 ;  /* 0x000000011e1e7824 */ /* 0x000fc600008e0603 */
[----:B------:R-:W-:Y:S01]  /*a6ca0*/  STL [R1+0x3c80], R6 ;  /* 0x003c800601007387 */ /* 0x000fe20000100800 */
[----:B------:R-:W-:-:S03]  /*a6cb0*/  IADD3 R31, P1, R31, R37, RZ ;  /* 0x000000251f1f7210 */ /* 0x000fc60007f3e0ff */
[----:B------:R-:W-:Y:S01]  /*a6cc0*/  STL [R1+0x3c4c], R7 ;  /* 0x003c4c0701007387 */ /* 0x000fe20000100800 */
[----:B------:R-:W-:-:S03]  /*a6cd0*/  IADD3.X R34, R34, R3, RZ, P2, !PT ;  /* 0x0000000322227210 */ /* 0x000fc600017fe4ff */
[----:B------:R-:W-:Y:S01]  /*a6ce0*/  STL [R1+0x3c78], R18 ;  /* 0x003c781201007387 */ /* 0x000fe20000100800 */
[----:B------:R-:W-:-:S03]  /*a6cf0*/  IADD3 R35, P2, R35, R37, RZ ;  /* 0x0000002523237210 */ /* 0x000fc60007f5e0ff */
[----:B------:R-:W-:Y:S01]  /*a6d00*/  STL [R1+0x3c44], R19 ;  /* 0x003c441301007387 */ /* 0x000fe20000100800 */
[----:B------:R-:W-:-:S03]  /*a6d10*/  IMAD.X R50, R50, 0x1, R3, P3 ;  /* 0x0000000132327824 */ /* 0x000fc600018e0603 */
        /* <DEDUP_REMOVED lines=11> */
[--C-:B------:R-:W-:Y:S02]  /*a6dd0*/  IMAD.X R42, R42, 0x1, R3.reuse, P6 ;  /* 0x000000012a2a7824 */ /* 0x100fe400030e0603 */
[----:B------:R-:W-:Y:S01]  /*a6de0*/  IMAD.X R25, R25, 0x1, R3, P0 ;  /* 0x0000000119197824 */ /* 0x000fe200000e0603 */
[----:B------:R-:W-:Y:S01]  /*a6df0*/  STL [R1+0x3c58], R54 ;  /* 0x003c583601007387 */ /* 0x000fe20000100800 */
[----:B------:R-:W-:-:S03]  /*a6e00*/  IADD3 R12, P0, R12, R37, RZ ;  /* 0x000000250c0c7210 */ /* 0x000fc60007f1e0ff */
[----:B------:R-:W-:Y:S01]  /*a6e10*/  STL [R1+0x3c24], R55 ;  /* 0x003c243701007387 */ /* 0x000fe20000100800 */
[----:B------:R-:W-:-:S03]  /*a6e20*/  IADD3 R43, P6, R43, R37, RZ ;  /* 0x000000252b2b7210 */ /* 0x000fc60007fde0ff */
[----:B------:R-:W-:Y:S04]  /*a6e30*/  STL [R1+0x3c50], R58 ;  /* 0x003c503a01007387 */ /* 0x000fe80000100800 */
[----:B------:R-:W-:Y:S04]  /*a6e40*/  STL [R1+0x3c1c], R59 ;  /* 0x003c1c3b01007387 */ /* 0x000fe80000100800 */
[----:B------:R-:W-:Y:S04]  /*a6e50*/  STL [R1+0x3c48], R42 ;  /* 0x003c482a01007387 */ /* 0x000fe80000100800 */
[----:B------:R1:W-:Y:S04]  /*a6e60*/  STL [R1+0x3c0c], R12 ;  /* 0x003c0c0c01007387 */ /* 0x0003e80000100800 */
[----:B------:R-:W-:Y:S04]  /*a6e70*/  STL [R1+0x3c14], R43 ;  /* 0x003c142b01007387 */ /* 0x000fe80000100800 */
[----:B-1----:R-:W4:Y:S04]  /*a6e80*/  LDL.LU R12, [R1+0x3c20] ;  /* 0x003c2000010c7983 */ /* 0x002f280000300800 */
[----:B------:R-:W-:Y:S01]  /*a6e90*/  STL [R1+0x3c40], R25 ;  /* 0x003c401901007387 */ /* 0x000fe20000100800 */
[----:B--2---:R-:W-:-:S05]  /*a6ea0*/  IMAD.X R13, R13, 0x1, R3, P1 ;  /* 0x000000010d0d7824 */ /* 0x004fca00008e0603 */
[----:B------:R1:W-:Y:S01]  /*a6eb0*/  STL [R1+0x3c38], R13 ;  /* 0x003c380d01007387 */ /* 0x0003e20000100800 */
[----:B---3--:R-:W-:-:S03]  /*a6ec0*/  IADD3 R16, P1, R16, R37, RZ ;  /* 0x0000002510107210 */ /* 0x008fc60007f3e0ff */
[----:B-1----:R-:W2:Y:S04]  /*a6ed0*/  LDL.LU R13, [R1+0x3bec] ;  /* 0x003bec00010d7983 */ /* 0x002ea80000300800 */
[----:B------:R1:W-:Y:S01]  /*a6ee0*/  STL [R1+0x3c04], R16 ;  /* 0x003c041001007387 */ /* 0x0003e20000100800 */
[----:B----4-:R-:W-:-:S03]  /*a6ef0*/  IMAD.X R60, R60, 0x1, R3, P2 ;  /* 0x000000013c3c7824 */ /* 0x010fc600010e0603 */
[----:B-1----:R-:W3:Y:S04]  /*a6f00*/  LDL.LU R16, [R1+0x3c18] ;  /* 0x003c180001107983 */ /* 0x002ee80000300800 */
[----:B------:R1:W-:Y:S04]  /*a6f10*/  STL [R1+0x3c30], R60 ;  /* 0x003c303c01007387 */ /* 0x0003e80000100800 */
[----:B-1----:R-:W4:Y:S01]  /*a6f20*/  LDL.LU R60, [R1+0x3be4] ;  /* 0x003be400013c7983 */ /* 0x002f220000300800 */
[----:B------:R-:W-:Y:S01]  /*a6f30*/  IADD3 R61, P2, R61, R37, RZ ;  /* 0x000000253d3d7210 */ /* 0x000fe20007f5e0ff */
[----:B------:R-:W-:-:S04]  /*a6f40*/  IMAD.X R17, R17, 0x1, R3, P3 ;  /* 0x0000000111117824 */ /* 0x000fc800018e0603 */
[----:B------:R1:W-:Y:S01]  /*a6f50*/  STL [R1+0x3bfc], R61 ;  /* 0x003bfc3d01007387 */ /* 0x0003e20000100800 */
[----:B------:R-:W-:-:S03]  /*a6f60*/  IADD3 R0, P3, R0, R37, RZ ;  /* 0x0000002500007210 */ /* 0x000fc60007f7e0ff */
[----:B-1----:R-:W4:Y:S04]  /*a6f70*/  LDL.LU R61, [R1+0x3c10] ;  /* 0x003c1000013d7983 */ /* 0x002f280000300800 */
        /* <DEDUP_REMOVED lines=21> */
[----:B-1----:R-:W4:Y:S01]  /*a70d0*/  LDL.LU R0, [R1+0x3bc0] ;  /* 0x003bc00001007983 */ /* 0x002f220000300800 */
[----:B------:R-:W-:-:S05]  /*a70e0*/  IMAD.X R12, R12, 0x1, R3, P4 ;  /* 0x000000010c0c7824 */ /* 0x000fca00020e0603 */
[----:B------:R1:W-:Y:S04]  /*a70f0*/  STL [R1+0x3c20], R12 ;  /* 0x003c200c01007387 */ /* 0x0003e80000100800 */
        /* <DEDUP_REMOVED lines=10> */
[----:B------:R-:W-:-:S03]  /*a71a0*/  IMAD.X R61, R61, 0x1, R3, P6 ;  /* 0x000000013d3d7824 */ /* 0x000fc600030e0603 */
[----:B------:R-:W4:Y:S01]  /*a71b0*/  LDL.LU R17, [R1+0x3b7c] ;  /* 0x003b7c0001117983 */ /* 0x000f220000300800 */
[-C--:B------:R-:W-:Y:S01]  /*a71c0*/  IADD3 R46, P6, R46, R37.reuse, RZ ;  /* 0x000000252e2e7210 */ /* 0x080fe20007fde0ff */
[--C-:B------:R-:W-:Y:S02]  /*a71d0*/  IMAD.X R47, R47, 0x1, R3.reuse, P0 ;  /* 0x000000012f2f7824 */ /* 0x100fe400000e0603 */
[----:B------:R1:W-:Y:S01]  /*a71e0*/  STL [R1+0x3c10], R61 ;  /* 0x003c103d01007387 */ /* 0x0003e20000100800 */
[-C--:B------:R-:W-:Y:S01]  /*a71f0*/  IADD3 R6, P0, R6, R37.reuse, RZ ;  /* 0x0000002506067210 */ /* 0x080fe20007f1e0ff */
[--C-:B------:R-:W-:Y:S01]  /*a7200*/  IMAD.X R7, R7, 0x1, R3.reuse, P1 ;  /* 0x0000000107077824 */ /* 0x100fe200008e0603 */
[-C--:B------:R-:W-:Y:S01]  /*a7210*/  IADD3 R18, P1, R18, R37.reuse, RZ ;  /* 0x0000002512127210 */ /* 0x080fe20007f3e0ff */
[--C-:B------:R-:W-:Y:S01]  /*a7220*/  IMAD.X R19, R19, 0x1, R3.reuse, P2 ;  /* 0x0000000113137824 */ /* 0x100fe200010e0603 */
[----:B------:R-:W-:Y:S01]  /*a7230*/  IADD3 R30, P2, R30, R37, RZ ;  /* 0x000000251e1e7210 */ /* 0x000fe20007f5e0ff */
[----:B-1----:R-:W4:Y:S04]  /*a7240*/  LDL.LU R61, [R1+0x3ba8] ;  /* 0x003ba800013d7983 */ /* 0x002f280000300800 */
[----:B------:R-:W-:Y:S04]  /*a7250*/  STL [R1+0x3bdc], R46 ;  /* 0x003bdc2e01007387 */ /* 0x000fe80000100800 */
[----:B------:R-:W-:Y:S04]  /*a7260*/  STL [R1+0x3c08], R47 ;  /* 0x003c082f01007387 */ /* 0x000fe80000100800 */
        /* <DEDUP_REMOVED lines=23> */
[----:B------:R-:W-:-:S03]  /*a73e0*/  IMAD.X R43, R43, 0x1, R3, P1 ;  /* 0x000000012b2b7824 */ /* 0x000fc600008e0603 */
[----:B------:R-:W-:Y:S04]  /*a73f0*/  STL [R1+0x3ba4], R58 ;  /* 0x003ba43a01007387 */ /* 0x000fe80000100800 */
[----:B------:R-:W-:Y:S04]  /*a7400*/  STL [R1+0x3bd0], R59 ;  /* 0x003bd03b01007387 */ /* 0x000fe80000100800 */
[----:B------:R-:W-:Y:S04]  /*a7410*/  STL [R1+0x3b9c], R42 ;  /* 0x003b9c2a01007387 */ /* 0x000fe80000100800 */
[----:B------:R1:W-:Y:S04]  /*a7420*/  STL [R1+0x3bc0], R0 ;  /* 0x003bc00001007387 */ /* 0x0003e80000100800 */
[----:B------:R-:W-:Y:S04]  /*a7430*/  STL [R1+0x3bc8], R43 ;  /* 0x003bc82b01007387 */ /* 0x000fe80000100800 */
[----:B-1----:R-:W4:Y:S01]  /*a7440*/  LDL.LU R0, [R1+0x3b74] ;  /* 0x003b740001007983 */ /* 0x002f220000300800 */
[----:B------:R-:W-:-:S02]  /*a7450*/  IADD3 R25, P1, R25, R37, RZ ;  /* 0x0000002519197210 */ /* 0x000fc40007f3e0ff */
[----:B------:R-:W-:-:S03]  /*a7460*/  IADD3 R12, P2, R12, R37, RZ ;  /* 0x000000250c0c7210 */ /* 0x000fc60007f5e0ff */
[----:B------:R-:W-:Y:S04]  /*a7470*/  STL [R1+0x3b94], R25 ;  /* 0x003b941901007387 */ /* 0x000fe80000100800 */
[----:B------:R1:W-:Y:S04]  /*a7480*/  STL [R1+0x3b8c], R12 ;  /* 0x003b8c0c01007387 */ /* 0x0003e80000100800 */
[----:B-1----:R-:W4:Y:S01]  /*a7490*/  LDL.LU R12, [R1+0x3ba0] ;  /* 0x003ba000010c7983 */ /* 0x002f220000300800 */
[----:B--2---:R-:W-:-:S05]  /*a74a0*/  IMAD.X R13, R13, 0x1, R3, P3 ;  /* 0x000000010d0d7824 */ /* 0x004fca00018e0603 */
[----:B------:R1:W-:Y:S01]  /*a74b0*/  STL [R1+0x3bb8], R13 ;  /* 0x003bb80d01007387 */ /* 0x0003e20000100800 */
[----:B---3--:R-:W-:-:S03]  /*a74c0*/  IADD3 R16, P3, R16, R37, RZ ;  /* 0x0000002510107210 */ /* 0x008fc60007f7e0ff */
[----:B-1----:R-:W2:Y:S04]  /*a74d0*/  LDL.LU R13, [R1+0x3b6c] ;  /* 0x003b6c00010d7983 */ /* 0x002ea80000300800 */
[----:B------:R1:W-:Y:S01]  /*a74e0*/  STL [R1+0x3b84], R16 ;  /* 0x003b841001007387 */ /* 0x0003e20000100800 */
[----:B----4-:R-:W-:-:S03]  /*a74f0*/  IMAD.X R60, R60, 0x1, R3, P4 ;  /* 0x000000013c3c7824 */ /* 0x010fc600020e0603 */
[----:B-1----:R-:W3:Y:S04]  /*a7500*/  LDL.LU R16, [R1+0x3b98] ;  /* 0x003b980001107983 */ /* 0x002ee80000300800 */
[----:B------:R1:W-:Y:S01]  /*a7510*/  STL [R1+0x3bb0], R60 ;  /* 0x003bb03c01007387 */ /* 0x0003e20000100800 */
[----:B------:R-:W-:-:S03]  /*a7520*/  IADD3 R17, P4, R17, R37, RZ ;  /* 0x0000002511117210 */ /* 0x000fc60007f9e0ff */
[----:B-1----:R-:W4:Y:S01]  /*a7530*/  LDL.LU R60, [R1+0x3b64] ;  /* 0x003b6400013c7983 */ /* 0x002f220000300800 */
[----:B------:R-:W-:-:S03]  /*a7540*/  IMAD.X R61, R61, 0x1, R3, P5 ;  /* 0x000000013d3d7824 */ /* 0x000fc600028e0603 */
        /* <DEDUP_REMOVED lines=22> */
[----:B------:R-:W-:-:S05]  /*a76b0*/  IADD3 R0, P5, R0, R37, RZ ;  /* 0x0000002500007210 */ /* 0x000fca0007fbe0ff */
[----:B------:R1:W-:Y:S04]  /*a76c0*/  STL [R1+0x3b74], R0 ;  /* 0x003b740001007387 */ /* 0x0003e80000100800 */
        /* <DEDUP_REMOVED lines=11> */
[----:B------:R-:W4:Y:S04]  /*a7780*/  LDL.LU R17, [R1+0x3b30] ;  /* 0x003b300001117983 */ /* 0x000f280000300800 */
[----:B------:R1:W-:Y:S01]  /*a7790*/  STL [R1+0x3b64], R60 ;  /* 0x003b643c01007387 */ /* 0x0003e20000100800 */
[--C-:B------:R-:W-:Y:S01]  /*a77a0*/  IMAD.X R46, R46, 0x1, R3.reuse, P1 ;  /* 0x000000012e2e7824 */ /* 0x100fe200008e0603 */
[-C--:B------:R-:W-:Y:S01]  /*a77b0*/  IADD3 R47, P1, R47, R37.reuse, RZ ;  /* 0x000000252f2f7210 */ /* 0x080fe20007f3e0ff */
[--C-:B------:R-:W-:Y:S01]  /*a77c0*/  IMAD.X R6, R6, 0x1, R3.reuse, P2 ;  /* 0x0000000106067824 */ /* 0x100fe200010e0603 */
[----:B------:R-:W-:Y:S01]  /*a77d0*/  IADD3 R7, P2, R7, R37, RZ ;  /* 0x0000002507077210 */ /* 0x000fe20007f5e0ff */
[----:B-1----:R-:W4:Y:S01]  /*a77e0*/  LDL.LU R60, [R1+0x3afc] ;  /* 0x003afc00013c7983 */ /* 0x002f220000300800 */
        /* <DEDUP_REMOVED lines=24> */
[----:B------:R-:W-:Y:S01]  /*a7970*/  IMAD.X R42, R42, 0x1, R3, P2 ;  /* 0x000000012a2a7824 */ /* 0x000fe200010e0603 */
[----:B------:R-:W-:Y:S02]  /*a7980*/  IADD3.X R25, R25, R3, RZ, P3, !PT ;  /* 0x0000000319197210 */ /* 0x000fe40001ffe4ff */
        /* <DEDUP_REMOVED lines=8> */
[----:B------:R-:W-:Y:S01]  /*a7a10*/  STL [R1+0x3b1c], R43 ;  /* 0x003b1c2b01007387 */ /* 0x000fe20000100800 */
[----:B------:R-:W-:-:S03]  /*a7a20*/  IMAD.X R0, R0, 0x1, R3, P4 ;  /* 0x0000000100007824 */ /* 0x000fc600020e0603 */
[----:B-1----:R-:W4:Y:S04]  /*a7a30*/  LDL.LU R61, [R1+0x3b28] ;  /* 0x003b2800013d7983 */ /* 0x002f280000300800 */
[----:B------:R-:W-:Y:S04]  /*a7a40*/  STL [R1+0x3b48], R25 ;  /* 0x003b481901007387 */ /* 0x000fe80000100800 */
[----:B------:R1:W-:Y:S04]  /*a7a50*/  STL [R1+0x3b40], R0 ;  /* 0x003b400001007387 */ /* 0x0003e80000100800 */
[----:B-1----:R-:W4:Y:S01]  /*a7a60*/  LDL.LU R0, [R1+0x3af4] ;  /* 0x003af40001007983 */ /* 0x002f220000300800 */
[----:B------:R-:W-:-:S05]  /*a7a70*/  IADD3 R12, P4, R12, R37, RZ ;  /* 0x000000250c0c7210 */ /* 0x000fca0007f9e0ff */
[----:B------:R1:W-:Y:S04]  /*a7a80*/  STL [R1+0x3b0c], R12 ;  /* 0x003b0c0c01007387 */ /* 0x0003e80000100800 */
[----:B-1----:R-:W4:Y:S01]  /*a7a90*/  LDL.LU R12, [R1+0x3b20] ;  /* 0x003b2000010c7983 */ /* 0x002f220000300800 */
[----:B--2---:R-:W-:-:S05]  /*a7aa0*/  IMAD.X R13, R13, 0x1, R3, P5 ;  /* 0x000000010d0d7824 */ /* 0x004fca00028e0603 */
[----:B------:R1:W-:Y:S01]  /*a7ab0*/  STL [R1+0x3b38], R13 ;  /* 0x003b380d01007387 */ /* 0x0003e20000100800 */
[----:B---3--:R-:W-:-:S03]  /*a7ac0*/  IADD3 R16, P5, R16, R37, RZ ;  /* 0x0000002510107210 */ /* 0x008fc60007fbe0ff */
[----:B-1----:R-:W2:Y:S01]  /*a7ad0*/  LDL.LU R13, [R1+0x3aec] ;  /* 0x003aec00010d7983 */ /* 0x002ea20000300800 */
[----:B----4-:R-:W-:-:S03]  /*a7ae0*/  IMAD.X R17, R17, 0x1, R3, P6 ;  /* 0x0000000111117824 */ /* 0x010fc600030e0603 */
[----:B------:R1:W-:Y:S01]  /*a7af0*/  STL [R1+0x3b04], R16 ;  /* 0x003b041001007387 */ /* 0x0003e20000100800 */
[----:B------:R-:W-:-:S03]  /*a7b00*/  IADD3 R60, P6, R60, R37, RZ ;  /* 0x000000253c3c7210 */ /* 0x000fc60007fde0ff */
[----:B-1----:R-:W3:Y:S04]  /*a7b10*/  LDL.LU R16, [R1+0x3b18] ;  /* 0x003b180001107983 */ /* 0x002ee80000300800 */
        /* <DEDUP_REMOVED lines=23> */
[----:B------:R1:W-:Y:S01]  /*a7c90*/  STL [R1+0x3b28], R61 ;  /* 0x003b283d01007387 */ /* 0x0003e20000100800 */
[----:B------:R-:W-:-:S03]  /*a7ca0*/  IADD3 R0, P0, R0, R37, RZ ;  /* 0x0000002500007210 */ /* 0x000fc60007f1e0ff */
[----:B-1----:R-:W4:Y:S04]  /*a7cb0*/  LDL.LU R61, [R1+0x3a94] ;  /* 0x003a9400013d7983 */ /* 0x002f280000300800 */
        /* <DEDUP_REMOVED lines=9> */
[----:B------:R-:W3:Y:S04]  /*a7d50*/  LDL.LU R17, [R1+0x3a84] ;  /* 0x003a840001117983 */ /* 0x000ee80000300800 */
[----:B------:R1:W-:Y:S01]  /*a7d60*/  STL [R1+0x3b18], R16 ;  /* 0x003b181001007387 */ /* 0x0003e20000100800 */
[-C--:B----4-:R-:W-:Y:S01]  /*a7d70*/  IADD3 R46, P2, R46, R37.reuse, RZ ;  /* 0x000000252e2e7210 */ /* 0x090fe20007f5e0ff */
[--C-:B------:R-:W-:Y:S01]  /*a7d80*/  IMAD.X R47, R47, 0x1, R3.reuse, P3 ;  /* 0x000000012f2f7824 */ /* 0x100fe200018e0603 */
[-C--:B------:R-:W-:Y:S01]  /*a7d90*/  IADD3 R6, P3, R6, R37.reuse, RZ ;  /* 0x0000002506067210 */ /* 0x080fe20007f7e0ff */
[--C-:B------:R-:W-:Y:S01]  /*a7da0*/  IMAD.X R7, R7, 0x1, R3.reuse, P4 ;  /* 0x0000000107077824 */ /* 0x100fe200020e0603 */
[-C--:B------:R-:W-:Y:S01]  /*a7db0*/  IADD3 R18, P4, R18, R37.reuse, RZ ;  /* 0x0000002512127210 */ /* 0x080fe20007f9e0ff */
[----:B------:R-:W-:Y:S01]  /*a7dc0*/  IMAD.X R19, R19, 0x1, R3, P5 ;  /* 0x0000000113137824 */ /* 0x000fe200028e0603 */
[----:B-1----:R-:W4:Y:S04]  /*a7dd0*/  LDL.LU R16, [R1+0x3ab0] ;  /* 0x003ab00001107983 */ /* 0x002f280000300800 */
[----:B------:R-:W-:Y:S04]  /*a7de0*/  STL [R1+0x3ae4], R46 ;  /* 0x003ae42e01007387 */ /* 0x000fe80000100800 */
        /* <DEDUP_REMOVED lines=30> */
[----:B------:R-:W-:Y:S01]  /*a7fd0*/  STL [R1+0x3ad0], R43 ;  /* 0x003ad02b01007387 */ /* 0x000fe20000100800 */
[----:B------:R-:W-:-:S03]  /*a7fe0*/  IADD3 R25, P4, R25, R37, RZ ;  /* 0x0000002519197210 */ /* 0x000fc60007f9e0ff */
[----:B-1----:R-:W4:Y:S01]  /*a7ff0*/  LDL.LU R60, [R1+0x3a7c] ;  /* 0x003a7c00013c7983 */ /* 0x002f220000300800 */
[----:B------:R-:W-:-:S03]  /*a8000*/  IADD3 R61, P5, R61, R37, RZ ;  /* 0x000000253d3d7210 */ /* 0x000fc60007fbe0ff */
[----:B------:R-:W-:Y:S04]  /*a8010*/  STL [R1+0x3a9c], R25 ;  /* 0x003a9c1901007387 */ /* 0x000fe80000100800 */
[----:B------:R1:W-:Y:S01]  /*a8020*/  STL [R1+0x3a94], R61 ;  /* 0x003a943d01007387 */ /* 0x0003e20000100800 */
[----:B------:R-:W-:-:S03]  /*a8030*/  IMAD.X R0, R0, 0x1, R3, P6 ;  /* 0x0000000100007824 */ /* 0x000fc600030e0603 */
[----:B-1----:R-:W4:Y:S04]  /*a8040*/  LDL.LU R61, [R1+0x3aa8] ;  /* 0x003aa800013d7983 */ /* 0x002f280000300800 */
[----:B------:R1:W-:Y:S04]  /*a8050*/  STL [R1+0x3ac0], R0 ;  /* 0x003ac00001007387 */ /* 0x0003e80000100800 */
[----:B-1----:R-:W4:Y:S01]  /*a8060*/  LDL.LU R0, [R1+0x3a74] ;  /* 0x003a740001007983 */ /* 0x002f220000300800 */
[----:B------:R-:W-:-:S05]  /*a8070*/  IADD3 R12, P6, R12, R37, RZ ;  /* 0x000000250c0c7210 */ /* 0x000fca0007fde0ff */
[----:B------:R1:W-:Y:S04]  /*a8080*/  STL [R1+0x3a8c], R12 ;  /* 0x003a8c0c01007387 */ /* 0x0003e80000100800 */
[----:B-1----:R-:W4:Y:S01]  /*a8090*/  LDL.LU R12, [R1+0x3aa0] ;  /* 0x003aa000010c7983 */ /* 0x002f220000300800 */
[----:B--2---:R-:W-:Y:S02]  /*a80a0*/  IADD3.X R13, R13, R3, RZ, P0, !PT ;  /* 0x000000030d0d7210 */ /* 0x004fe400007fe4ff */
[----:B---3--:R-:W-:-:S03]  /*a80b0*/  IADD3 R17, P0, R17, R37, RZ ;  /* 0x0000002511117210 */ /* 0x008fc60007f1e0ff */
[----:B------:R1:W-:Y:S01]  /*a80c0*/  STL [R1+0x3ab8], R13 ;  /* 0x003ab80d01007387 */ /* 0x0003e20000100800 */
[----:B----4-:R-:W-:-:S03]  /*a80d0*/  IMAD.X R16, R16, 0x1, R3, P1 ;  /* 0x0000000110107824 */ /* 0x010fc600008e0603 */
[----:B-1----:R-:W2:Y:S04]  /*a80e0*/  LDL.LU R13, [R1+0x3a6c] ;  /* 0x003a6c00010d7983 */ /* 0x002ea80000300800 */
[----:B------:R-:W3:Y:S04]  /*a80f0*/  LDL.LU R46, [R1+0x3a98] ;  /* 0x003a9800012e7983 */ /* 0x000ee80000300800 */
        /* <DEDUP_REMOVED lines=32> */
[----:B-1----:R-:W4:Y:S04]  /*a8300*/  LDL.LU R12, [R1+0x3a0c] ;  /* 0x003a0c00010c7983 */ /* 0x002f280000300800 */
[----:B------:R-:W4:Y:S01]  /*a8310*/  LDL.LU R17, [R1+0x3a38] ;  /* 0x003a380001117983 */ /* 0x000f220000300800 */
[-C--:B--2---:R-:W-:Y:S01]  /*a8320*/  IADD3 R13, P3, R13, R37.reuse, RZ ;  /* 0x000000250d0d7210 */ /* 0x084fe20007f7e0ff */
[--C-:B---3--:R-:W-:Y:S01]  /*a8330*/  IMAD.X R46, R46, 0x1, R3.reuse, P4 ;  /* 0x000000012e2e7824 */ /* 0x108fe200020e0603 */
[----:B----4-:R-:W-:Y:S01]  /*a8340*/  IADD3 R47, P4, R47, R37, RZ ;  /* 0x000000252f2f7210 */ /* 0x010fe20007f9e0ff */
[----:B------:R-:W-:-:S02]  /*a8350*/  IMAD.X R6, R6, 0x1, R3, P5 ;  /* 0x0000000106067824 */ /* 0x000fc400028e0603 */
[----:B------:R1:W-:Y:S01]  /*a8360*/  STL [R1+0x3a6c], R13 ;  /* 0x003a6c0d01007387 */ /* 0x0003e20000100800 */
[-C--:B------:R-:W-:Y:S01]  /*a8370*/  IADD3 R7, P5, R7, R37.reuse, RZ ;  /* 0x0000002507077210 */ /* 0x080fe20007fbe0ff */
[--C-:B------:R-:W-:Y:S01]  /*a8380*/  IMAD.X R18, R18, 0x1, R3.reuse, P6 ;  /* 0x0000000112127824 */ /* 0x100fe200030e0603 */
[-C--:B------:R-:W-:Y:S01]  /*a8390*/  IADD3 R19, P6, R19, R37.reuse, RZ ;  /* 0x0000002513137210 */ /* 0x080fe20007fde0ff */
[--C-:B------:R-:W-:Y:S01]  /*a83a0*/  IMAD.X R30, R30, 0x1, R3.reuse, P0 ;  /* 0x000000011e1e7824 */ /* 0x100fe200000e0603 */
[-C--:B------:R-:W-:Y:S01]  /*a83b0*/  IADD3 R31, P0, R31, R37.reuse, RZ ;  /* 0x000000251f1f7210 */ /* 0x080fe20007f1e0ff */
[----:B------:R-:W-:Y:S01]  /*a83c0*/  IMAD.X R34, R34, 0x1, R3, P1 ;  /* 0x0000000122227824 */ /* 0x000fe200008e0603 */
[----:B-1----:R-:W2:Y:S04]  /*a83d0*/  LDL.LU R13, [R1+0x3a04] ;  /* 0x003a0400010d7983 */ /* 0x002ea80000300800 */
[----:B------:R-:W-:Y:S04]  /*a83e0*/  STL [R1+0x3a98], R46 ;  /* 0x003a982e01007387 */ /* 0x000fe80000100800 */
[----:B------:R-:W-:Y:S04]  /*a83f0*/  STL [R1+0x3a64], R47 ;  /* 0x003a642f01007387 */ /* 0x000fe80000100800 */
[----:B------:R-:W-:Y:S04]  /*a8400*/  STL [R1+0x3a90], R6 ;  /* 0x003a900601007387 */ /* 0x000fe80000100800 */
        /* <DEDUP_REMOVED lines=28> */
[----:B-1----:R-:W3:Y:S04]  /*a85d0*/  LDL.LU R16, [R1+0x3a30] ;  /* 0x003a300001107983 */ /* 0x002ee80000300800 */
[----:B------:R-:W-:Y:S04]  /*a85e0*/  STL [R1+0x3a50], R25 ;  /* 0x003a501901007387 */ /* 0x000fe80000100800 */
[----:B------:R1:W-:Y:S04]  /*a85f0*/  STL [R1+0x3a48], R60 ;  /* 0x003a483c01007387 */ /* 0x0003e80000100800 */
[----:B-1----:R-:W4:Y:S01]  /*a8600*/  LDL.LU R60, [R1+0x39fc] ;  /* 0x0039fc00013c7983 */ /* 0x002f220000300800 */
[----:B------:R-:W-:-:S05]  /*a8610*/  IADD3 R61, P0, R61, R37, RZ ;  /* 0x000000253d3d7210 */ /* 0x000fca0007f1e0ff */
[----:B------:R1:W-:Y:S01]  /*a8620*/  STL [R1+0x3a14], R61 ;  /* 0x003a143d01007387 */ /* 0x0003e20000100800 */
[----:B------:R-:W-:-:S03]  /*a8630*/  IMAD.X R0, R0, 0x1, R3, P1 ;  /* 0x0000000100007824 */ /* 0x000fc600008e0603 */
[----:B-1----:R-:W4:Y:S04]  /*a8640*/  LDL.LU R61, [R1+0x3a28] ;  /* 0x003a2800013d7983 */ /* 0x002f280000300800 */
[----:B------:R1:W-:Y:S04]  /*a8650*/  STL [R1+0x3a40], R0 ;  /* 0x003a400001007387 */ /* 0x0003e80000100800 */
[----:B-1----:R-:W4:Y:S01]  /*a8660*/  LDL.LU R0, [R1+0x39f4] ;  /* 0x0039f40001007983 */ /* 0x002f220000300800 */
[----:B------:R-:W-:Y:S01]  /*a8670*/  IADD3 R12, P1, R12, R37, RZ ;  /* 0x000000250c0c7210 */ /* 0x000fe20007f3e0ff */
[----:B------:R-:W-:-:S04]  /*a8680*/  IMAD.X R17, R17, 0x1, R3, P2 ;  /* 0x0000000111117824 */ /* 0x000fc800010e0603 */
[----:B------:R1:W-:Y:S04]  /*a8690*/  STL [R1+0x3a0c], R12 ;  /* 0x003a0c0c01007387 */ /* 0x0003e80000100800 */
[----:B-1----:R-:W4:Y:S04]  /*a86a0*/  LDL.LU R12, [R1+0x3a20] ;  /* 0x003a2000010c7983 */ /* 0x002f280000300800 */
[----:B------:R-:W4:Y:S04]  /*a86b0*/  LDL.LU R46, [R1+0x39ec] ;  /* 0x0039ec00012e7983 */ /* 0x000f280000300800 */
[----:B------:R-:W4:Y:S04]  /*a86c0*/  LDL.LU R47, [R1+0x3a18] ;  /* 0x003a1800012f7983 */ /* 0x000f280000300800 */
[----:B------:R-:W-:Y:S04]  /*a86d0*/  STL [R1+0x3a38], R17 ;  /* 0x003a381101007387 */ /* 0x000fe80000100800 */
[----:B------:R-:W4:Y:S01]  /*a86e0*/  LDL.LU R6, [R1+0x39e4] ;  /* 0x0039e40001067983 */ /* 0x000f220000300800 */
[----:B--2---:R-:W-:-:S05]  /*a86f0*/  IADD3 R13, P2, R13, R37, RZ ;  /* 0x000000250d0d7210 */ /* 0x004fca0007f5e0ff */
        /* <DEDUP_REMOVED lines=17> */
[----:B-1----:R-:W2:Y:S01]  /*a8810*/  LDL.LU R13, [R1+0x39d0] ;  /* 0x0039d000010d7983 */ /* 0x002ea20000300800 */
[----:B---3--:R-:W-:-:S05]  /*a8820*/  IMAD.X R16, R16, 0x1, R3, P3 ;  /* 0x0000000110107824 */ /* 0x008fca00018e0603 */
[----:B------:R1:W-:Y:S01]  /*a8830*/  STL [R1+0x3a30], R16 ;  /* 0x003a301001007387 */ /* 0x0003e20000100800 */
[----:B----4-:R-:W-:-:S03]  /*a8840*/  IADD3 R60, P3, R60, R37, RZ ;  /* 0x000000253c3c7210 */ /* 0x010fc60007f7e0ff */
[----:B-1----:R-:W3:Y:S04]  /*a8850*/  LDL.LU R16, [R1+0x399c] ;  /* 0x00399c0001107983 */ /* 0x002ee80000300800 */
[----:B------:R1:W-:Y:S04]  /*a8860*/  STL [R1+0x39fc], R60 ;  /* 0x0039fc3c01007387 */ /* 0x0003e80000100800 */
[----:B-1----:R-:W4:Y:S01]  /*a8870*/  LDL.LU R60, [R1+0x39c8] ;  /* 0x0039c800013c7983 */ /* 0x002f220000300800 */
[----:B------:R-:W-:-:S05]  /*a8880*/  IADD3.X R61, R61, R3, RZ, P4, !PT ;  /* 0x000000033d3d7210 */ /* 0x000fca00027fe4ff */
[----:B------:R1:W-:Y:S01]  /*a8890*/  STL [R1+0x3a28], R61 ;  /* 0x003a283d01007387 */ /* 0x0003e20000100800 */
[----:B------:R-:W-:-:S03]  /*a88a0*/  IADD3 R0, P4, R0, R37, RZ ;  /* 0x0000002500007210 */ /* 0x000fc60007f9e0ff */
[----:B-1----:R-:W4:Y:S04]  /*a88b0*/  LDL.LU R61, [R1+0x3994] ;  /* 0x00399400013d7983 */ /* 0x002f280000300800 */
[----:B------:R1:W-:Y:S04]  /*a88c0*/  STL [R1+0x39f4], R0 ;  /* 0x0039f40001007387 */ /* 0x0003e80000100800 */
[----:B-1----:R-:W4:Y:S04]  /*a88d0*/  LDL.LU R0, [R1+0x39c0] ;  /* 0x0039c00001007983 */ /* 0x002f280000300800 */
[----:B------:R-:W4:Y:S01]  /*a88e0*/  LDL.LU R17, [R1+0x398c] ;  /* 0x00398c0001117983 */ /* 0x000f220000300800 */
[--C-:B------:R-:W-:Y:S01]  /*a88f0*/  IMAD.X R12, R12, 0x1, R3.reuse, P5 ;  /* 0x000000010c0c7824 */ /* 0x100fe200028e0603 */
[----:B------:R-:W-:Y:S01]  /*a8900*/  IADD3 R46, P5, R46, R37, RZ ;  /* 0x000000252e2e7210 */ /* 0x000fe20007fbe0ff */
[----:B------:R-:W-:-:S03]  /*a8910*/  IMAD.X R47, R47, 0x1, R3, P6 ;  /* 0x000000012f2f7824 */ /* 0x000fc600030e0603 */
[----:B------:R1:W-:Y:S01]  /*a8920*/  STL [R1+0x3a20], R12 ;  /* 0x003a200c01007387 */ /* 0x0003e20000100800 */
[----:B------:R-:W-:-:S03]  /*a8930*/  IADD3 R6, P6, R6, R37, RZ ;  /* 0x0000002506067210 */ /* 0x000fc60007fde0ff */
[----:B-1----:R-:W4:Y:S04]  /*a8940*/  LDL.LU R12, [R1+0x39b8] ;  /* 0x0039b800010c7983 */ /* 0x002f280000300800 */
[----:B------:R-:W-:Y:S04]  /*a8950*/  STL [R1+0x39ec], R46 ;  /* 0x0039ec2e01007387 */ /* 0x000fe80000100800 */
[----:B------:R-:W-:Y:S04]  /*a8960*/  STL [R1+0x3a18], R47 ;  /* 0x003a182f01007387 */ /* 0x000fe80000100800 */
[----:B------:R-:W-:Y:S01]  /*a8970*/  STL [R1+0x39e4], R6 ;  /* 0x0039e40601007387 */ /* 0x000fe20000100800 */
[--C-:B--2---:R-:W-:Y:S01]  /*a8980*/  IMAD.X R7, R7, 0x1, R3.reuse, P0 ;  /* 0x0000000107077824 */ /* 0x104fe200000e0603 */
        /* <DEDUP_REMOVED lines=26> */
[----:B------:R-:W-:Y:S01]  /*a8b30*/  STL [R1+0x39b4], R58 ;  /* 0x0039b43a01007387 */ /* 0x000fe20000100800 */
[----:B------:R-:W-:-:S03]  /*a8b40*/  IADD3 R25, P0, R25, R37, RZ ;  /* 0x0000002519197210 */ /* 0x000fc60007f1e0ff */
[----:B------:R-:W-:Y:S04]  /*a8b50*/  STL [R1+0x39e0], R59 ;  /* 0x0039e03b01007387 */ /* 0x000fe80000100800 */
[----:B------:R-:W-:Y:S04]  /*a8b60*/  STL [R1+0x39ac], R42 ;  /* 0x0039ac2a01007387 */ /* 0x000fe80000100800 */
[----:B------:R1:W-:Y:S04]  /*a8b70*/  STL [R1+0x39d0], R13 ;  /* 0x0039d00d01007387 */ /* 0x0003e80000100800 */
[----:B------:R-:W-:Y:S04]  /*a8b80*/  STL [R1+0x39d8], R43 ;  /* 0x0039d82b01007387 */ /* 0x000fe80000100800 */
[----:B-1----:R-:W2:Y:S04]  /*a8b90*/  LDL.LU R13, [R1+0x3984] ;  /* 0x00398400010d7983 */ /* 0x002ea80000300800 */
[----:B------:R-:W-:Y:S01]  /*a8ba0*/  STL [R1+0x39a4], R25 ;  /* 0x0039a41901007387 */ /* 0x000fe20000100800 */
[----:B---3--:R-:W-:-:S05]  /*a8bb0*/  IADD3 R16, P1, R16, R37, RZ ;  /* 0x0000002510107210 */ /* 0x008fca0007f3e0ff */
[----:B------:R1:W-:Y:S01]  /*a8bc0*/  STL [R1+0x399c], R16 ;  /* 0x00399c1001007387 */ /* 0x0003e20000100800 */
[----:B----4-:R-:W-:-:S03]  /*a8bd0*/  IMAD.X R60, R60, 0x1, R3, P2 ;  /* 0x000000013c3c7824 */ /* 0x010fc600010e0603 */
[----:B-1----:R-:W3:Y:S04]  /*a8be0*/  LDL.LU R16, [R1+0x39b0] ;  /* 0x0039b00001107983 */ /* 0x002ee80000300800 */
        /* <DEDUP_REMOVED lines=32> */
[----:B--2---:R-:W-:-:S05]  /*a8df0*/  IADD3 R13, P4, R13, R37, RZ ;  /* 0x000000250d0d7210 */ /* 0x004fca0007f9e0ff */
[----:B------:R1:W-:Y:S04]  /*a8e00*/  STL [R1+0x3984], R13 ;  /* 0x0039840d01007387 */ /* 0x0003e80000100800 */
[----:B-1----:R-:W2:Y:S01]  /*a8e10*/  LDL.LU R13, [R1+0x3950] ;  /* 0x00395000010d7983 */ /* 0x002ea20000300800 */
[----:B---3--:R-:W-:-:S05]  /*a8e20*/  IMAD.X R16, R16, 0x1, R3, P5 ;  /* 0x0000000110107824 */ /* 0x008fca00028e0603 */
        /* <DEDUP_REMOVED lines=12> */
[----:B------:R-:W-:Y:S01]  /*a8ef0*/  IMAD.X R46, R46, 0x1, R3, P0 ;  /* 0x000000012e2e7824 */ /* 0x000fe200000e0603 */
[----:B------:R-:W-:-:S02]  /*a8f00*/  IADD3 R47, P0, R47, R37, RZ ;  /* 0x000000252f2f7210 */ /* 0x000fc40007f1e0ff */
[----:B------:R-:W-:Y:S02]  /*a8f10*/  IADD3.X R6, R6, R3, RZ, P1, !PT ;  /* 0x0000000306067210 */ /* 0x000fe40000ffe4ff */
        /* <DEDUP_REMOVED lines=39> */
[----:B------:R1:W-:Y:S04]  /*a9190*/  STL [R1+0x3950], R13 ;  /* 0x0039500d01007387 */ /* 0x0003e80000100800 */
[----:B-1----:R-:W2:Y:S01]  /*a91a0*/  LDL.LU R13, [R1+0x3904] ;  /* 0x00390400010d7983 */ /* 0x002ea20000300800 */
[----:B---3--:R-:W-:-:S05]  /*a91b0*/  IADD3 R16, P3, R16, R37, RZ ;  /* 0x0000002510107210 */ /* 0x008fca0007f7e0ff */
        /* <DEDUP_REMOVED lines=52> */
[----:B------:R-:W-:Y:S01]  /*a9500*/  IMAD.X R19, R19, 0x1, R3, P4 ;  /* 0x0000000113137824 */ /* 0x000fe200020e0603 */
[----:B------:R-:W-:Y:S01]  /*a9510*/  IADD3 R30, P4, R30, R37, RZ ;  /* 0x000000251e1e7210 */ /* 0x000fe20007f9e0ff */
[----:B-1----:R-:W4:Y:S04]  /*a9520*/  LDL.LU R61, [R1+0x38c0] ;  /* 0x0038c000013d7983 */ /* 0x002f280000300800 */
[----:B------:R-:W-:Y:S04]  /*a9530*/  STL [R1+0x38f4], R46 ;  /* 0x0038f42e01007387 */ /* 0x000fe80000100800 */
[----:B------:R-:W-:Y:S04]  /*a9540*/  STL [R1+0x3920], R47 ;  /* 0x0039202f01007387 */ /* 0x000fe80000100800 */
        /* <DEDUP_REMOVED lines=36> */
[----:B------:R1:W-:Y:S04]  /*a9790*/  STL [R1+0x38d0], R13 ;  /* 0x0038d00d01007387 */ /* 0x0003e80000100800 */
[----:B-1----:R-:W2:Y:S01]  /*a97a0*/  LDL.LU R13, [R1+0x3884] ;  /* 0x00388400010d7983 */ /* 0x002ea20000300800 */
[----:B---3--:R-:W-:-:S05]  /*a97b0*/  IADD3 R16, P5, R16, R37, RZ ;  /* 0x0000002510107210 */ /* 0x008fca0007fbe0ff */
[----:B------:R1:W-:Y:S01]  /*a97c0*/  STL [R1+0x389c], R16 ;  /* 0x00389c1001007387 */ /* 0x0003e20000100800 */
[----:B----4-:R-:W-:-:S03]  /*a97d0*/  IMAD.X R60, R60, 0x1, R3, P6 ;  /* 0x000000013c3c7824 */ /* 0x010fc600030e0603 */
[----:B-1----:R-:W3:Y:S01]  /*a97e0*/  LDL.LU R16, [R1+0x38b0] ;  /* 0x0038b00001107983 */ /* 0x002ee20000300800 */
[----:B------:R-:W-:-:S03]  /*a97f0*/  IADD3 R17, P6, R17, R37, RZ ;  /* 0x0000002511117210 */ /* 0x000fc60007fde0ff */
[----:B------:R1:W-:Y:S04]  /*a9800*/  STL [R1+0x38c8], R60 ;  /* 0x0038c83c01007387 */ /* 0x0003e80000100800 */
        /* <DEDUP_REMOVED lines=88> */
[----:B------:R1:W-:Y:S04]  /*a9d90*/  STL [R1+0x3850], R13 ;  /* 0x0038500d01007387 */ /* 0x0003e80000100800 */
[----:B-1----:R-:W2:Y:S01]  /*a9da0*/  LDL.LU R13, [R1+0x3804] ;  /* 0x00380400010d7983 */ /* 0x002ea20000300800 */
[----:B---3--:R-:W-:Y:S01]  /*a9db0*/  IADD3 R16, P0, R16, R37, RZ ;  /* 0x0000002510107210 */ /* 0x008fe20007f1e0ff */
[----:B----4-:R-:W-:-:S04]  /*a9dc0*/  IMAD.X R17, R17, 0x1, R3, P1 ;  /* 0x0000000111117824 */ /* 0x010fc800008e0603 */
        /* <DEDUP_REMOVED lines=35> */
[----:B------:R1:W-:Y:S04]  /*aa000*/  STL [R1+0x3804], R13 ;  /* 0x0038040d01007387 */ /* 0x0003e80000100800 */
[----:B-1----:R-:W2:Y:S04]  /*aa010*/  LDL.LU R13, [R1+0x37d0] ;  /* 0x0037d000010d7983 */ /* 0x002ea80000300800 */
[----:B------:R-:W2:Y:S01]  /*aa020*/  LDL.LU R17, [R1+0x379c] ;  /* 0x00379c0001117983 */ /* 0x000ea20000300800 */
[--C-:B---3--:R-:W-:Y:S01]  /*aa030*/  IMAD.X R16, R16, 0x1, R3.reuse, P4 ;  /* 0x0000000110107824 */ /* 0x108fe200020e0603 */
[-C--:B----4-:R-:W-:Y:S01]  /*aa040*/  IADD3 R46, P4, R46, R37.reuse, RZ ;  /* 0x000000252e2e7210 */ /* 0x090fe20007f9e0ff */
[----:B------:R-:W-:Y:S01]  /*aa050*/  IMAD.X R47, R47, 0x1, R3, P5 ;  /* 0x000000012f2f7824 */ /* 0x000fe200028e0603 */
[----:B------:R-:W-:-:S02]  /*aa060*/  IADD3 R6, P5, R6, R37, RZ ;  /* 0x0000002506067210 */ /* 0x000fc40007fbe0ff */
[----:B------:R1:W-:Y:S01]  /*aa070*/  STL [R1+0x3830], R16 ;  /* 0x0038301001007387 */ /* 0x0003e20000100800 */
[--C-:B------:R-:W-:Y:S01]  /*aa080*/  IMAD.X R7, R7, 0x1, R3.reuse, P6 ;  /* 0x0000000107077824 */ /* 0x100fe200030e0603 */
[-C--:B------:R-:W-:Y:S01]  /*aa090*/  IADD3 R18, P6, R18, R37.reuse, RZ ;  /* 0x0000002512127210 */ /* 0x080fe20007fde0ff */
[--C-:B------:R-:W-:Y:S01]  /*aa0a0*/  IMAD.X R19, R19, 0x1, R3.reuse, P0 ;  /* 0x0000000113137824 */ /* 0x100fe200000e0603 */
[-C--:B------:R-:W-:Y:S01]  /*aa0b0*/  IADD3 R30, P0, R30, R37.reuse, RZ ;  /* 0x000000251e1e7210 */ /* 0x080fe20007f1e0ff */
[--C-:B------:R-:W-:Y:S01]  /*aa0c0*/  IMAD.X R31, R31, 0x1, R3.reuse, P1 ;  /* 0x000000011f1f7824 */ /* 0x100fe200008e0603 */
[----:B------:R-:W-:Y:S01]  /*aa0d0*/  IADD3 R34, P1, R34, R37, RZ ;  /* 0x0000002522227210 */ /* 0x000fe20007f3e0ff */
[----:B-1----:R-:W3:Y:S04]  /*aa0e0*/  LDL.LU R16, [R1+0x37c8] ;  /* 0x0037c80001107983 */ /* 0x002ee80000300800 */
[----:B------:R-:W-:Y:S04]  /*aa0f0*/  STL [R1+0x37fc], R46 ;  /* 0x0037fc2e01007387 */ /* 0x000fe80000100800 */
[----:B------:R-:W-:Y:S04]  /*aa100*/  STL [R1+0x3828], R47 ;  /* 0x0038282f01007387 */ /* 0x000fe80000100800 */
        /* <DEDUP_REMOVED lines=21> */
[----:B------:R-:W-:-:S03]  /*aa260*/  IADD3.X R43, R43, R3, RZ, P6, !PT ;  /* 0x000000032b2b7210 */ /* 0x000fc600037fe4ff */
[----:B------:R-:W-:Y:S04]  /*aa270*/  STL [R1+0x37c4], R58 ;  /* 0x0037c43a01007387 */ /* 0x000fe80000100800 */
[----:B------:R-:W-:Y:S04]  /*aa280*/  STL [R1+0x37f0], R59 ;  /* 0x0037f03b01007387 */ /* 0x000fe80000100800 */
[----:B------:R-:W-:Y:S04]  /*aa290*/  STL [R1+0x37bc], R42 ;  /* 0x0037bc2a01007387 */ /* 0x000fe80000100800 */
[----:B------:R1:W-:Y:S04]  /*aa2a0*/  STL [R1+0x37e0], R60 ;  /* 0x0037e03c01007387 */ /* 0x0003e80000100800 */
[----:B------:R-:W-:Y:S01]  /*aa2b0*/  STL [R1+0x37e8], R43 ;  /* 0x0037e82b01007387 */ /* 0x000fe20000100800 */
[----:B------:R-:W-:-:S03]  /*aa2c0*/  IADD3 R25, P6, R25, R37, RZ ;  /* 0x0000002519197210 */ /* 0x000fc60007fde0ff */
[----:B-1----:R-:W4:Y:S04]  /*aa2d0*/  LDL.LU R60, [R1+0x3794] ;  /* 0x00379400013c7983 */ /* 0x002f280000300800 */
[----:B------:R-:W-:Y:S01]  /*aa2e0*/  STL [R1+0x37b4], R25 ;  /* 0x0037b41901007387 */ /* 0x000fe20000100800 */
[----:B------:R-:W-:-:S05]  /*aa2f0*/  IADD3 R61, P0, R61, R37, RZ ;  /* 0x000000253d3d7210 */ /* 0x000fca0007f1e0ff */
        /* <DEDUP_REMOVED lines=8> */
[----:B--2---:R-:W-:Y:S01]  /*aa380*/  IMAD.X R13, R13, 0x1, R3, P2 ;  /* 0x000000010d0d7824 */ /* 0x004fe200010e0603 */
[----:B------:R-:W-:-:S04]  /*aa390*/  IADD3 R17, P2, R17, R37, RZ ;  /* 0x0000002511117210 */ /* 0x000fc80007f5e0ff */
[----:B------:R1:W-:Y:S04]  /*aa3a0*/  STL [R1+0x37d0], R13 ;  /* 0x0037d00d01007387 */ /* 0x0003e80000100800 */
[----:B-1----:R-:W2:Y:S04]  /*aa3b0*/  LDL.LU R13, [R1+0x3784] ;  /* 0x00378400010d7983 */ /* 0x002ea80000300800 */
[----:B------:R-:W2:Y:S04]  /*aa3c0*/  LDL.LU R46, [R1+0x37b0] ;  /* 0x0037b000012e7983 */ /* 0x000ea80000300800 */
[----:B------:R-:W2:Y:S04]  /*aa3d0*/  LDL.LU R47, [R1+0x377c] ;  /* 0x00377c00012f7983 */ /* 0x000ea80000300800 */
[----:B------:R-:W-:Y:S04]  /*aa3e0*/  STL [R1+0x379c], R17 ;  /* 0x00379c1101007387 */ /* 0x000fe80000100800 */
[----:B------:R-:W2:Y:S01]  /*aa3f0*/  LDL.LU R6, [R1+0x37a8] ;  /* 0x0037a80001067983 */ /* 0x000ea20000300800 */
[----:B---3--:R-:W-:-:S05]  /*aa400*/  IMAD.X R16, R16, 0x1, R3, P3 ;  /* 0x0000000110107824 */ /* 0x008fca00018e0603 */
[----:B------:R1:W-:Y:S04]  /*aa410*/  STL [R1+0x37c8], R16 ;  /* 0x0037c81001007387 */ /* 0x0003e80000100800 */
        /* <DEDUP_REMOVED lines=16> */
[----:B-1----:R-:W3:Y:S01]  /*aa520*/  LDL.LU R16, [R1+0x3734] ;  /* 0x0037340001107983 */ /* 0x002ee20000300800 */
[----:B----4-:R-:W-:-:S05]  /*aa530*/  IADD3 R60, P3, R60, R37, RZ ;  /* 0x000000253c3c7210 */ /* 0x010fca0007f7e0ff */
        /* <DEDUP_REMOVED lines=13> */
[--C-:B------:R-:W-:Y:S01]  /*aa610*/  IMAD.X R46, R46, 0x1, R3.reuse, P6 ;  /* 0x000000012e2e7824 */ /* 0x100fe200030e0603 */
[----:B------:R-:W-:Y:S01]  /*aa620*/  IADD3 R47, P6, R47, R37, RZ ;  /* 0x000000252f2f7210 */ /* 0x000fe20007fde0ff */
[----:B------:R-:W-:-:S02]  /*aa630*/  IMAD.X R6, R6, 0x1, R3, P0 ;  /* 0x0000000106067824 */ /* 0x000fc400000e0603 */
[----:B------:R1:W-:Y:S01]  /*aa640*/  STL [R1+0x3784], R13 ;  /* 0x0037840d01007387 */ /* 0x0003e20000100800 */
[----:B---3--:R-:W-:-:S03]  /*aa650*/  IADD3 R7, P0, R7, R37, RZ ;  /* 0x0000002507077210 */ /* 0x008fc60007f1e0ff */
[----:B-1----:R-:W2:Y:S01]  /*aa660*/  LDL.LU R13, [R1+0x371c] ;  /* 0x00371c00010d7983 */ /* 0x002ea20000300800 */
        /* <DEDUP_REMOVED lines=35> */
[----:B-1----:R-:W3:Y:S01]  /*aa8a0*/  LDL.LU R16, [R1+0x3748] ;  /* 0x0037480001107983 */ /* 0x002ee20000300800 */
[----:B----4-:R-:W-:-:S03]  /*aa8b0*/  IMAD.X R60, R60, 0x1, R3, P2 ;  /* 0x000000013c3c7824 */ /* 0x010fc600010e0603 */
[----:B------:R-:W-:Y:S04]  /*aa8c0*/  STL [R1+0x3768], R25 ;  /* 0x0037681901007387 */ /* 0x000fe80000100800 */
[----:B------:R1:W-:Y:S04]  /*aa8d0*/  STL [R1+0x3760], R60 ;  /* 0x0037603c01007387 */ /* 0x0003e80000100800 */
[----:B-1----:R-:W4:Y:S01]  /*aa8e0*/  LDL.LU R60, [R1+0x3714] ;  /* 0x00371400013c7983 */ /* 0x002f220000300800 */
[----:B------:R-:W-:-:S05]  /*aa8f0*/  IADD3 R61, P2, R61, R37, RZ ;  /* 0x000000253d3d7210 */ /* 0x000fca0007f5e0ff */
[----:B------:R1:W-:Y:S01]  /*aa900*/  STL [R1+0x372c], R61 ;  /* 0x00372c3d01007387 */ /* 0x0003e20000100800 */
[----:B------:R-:W-:-:S03]  /*aa910*/  IADD3.X R0, R0, R3, RZ, P3, !PT ;  /* 0x0000000300007210 */ /* 0x000fc60001ffe4ff */
        /* <DEDUP_REMOVED lines=31> */
[----:B------:R1:W-:Y:S04]  /*aab10*/  STL [R1+0x3748], R16 ;  /* 0x0037481001007387 */ /* 0x0003e80000100800 */
        /* <DEDUP_REMOVED lines=49> */
[----:B------:R-:W-:Y:S01]  /*aae30*/  STL [R1+0x36c4], R42 ;  /* 0x0036c42a01007387 */ /* 0x000fe20000100800 */
[----:B------:R-:W-:-:S03]  /*aae40*/  IADD3 R25, P2, R25, R37, RZ ;  /* 0x0000002519197210 */ /* 0x000fc60007f5e0ff */
[----:B------:R1:W-:Y:S04]  /*aae50*/  STL [R1+0x36e8], R13 ;  /* 0x0036e80d01007387 */ /* 0x0003e80000100800 */
[----:B------:R-:W-:Y:S04]  /*aae60*/  STL [R1+0x36f0], R43 ;  /* 0x0036f02b01007387 */ /* 0x000fe80000100800 */
[----:B-1----:R-:W2:Y:S04]  /*aae70*/  LDL.LU R13, [R1+0x369c] ;  /* 0x00369c00010d7983 */ /* 0x002ea80000300800 */
[----:B------:R-:W-:Y:S01]  /*aae80*/  STL [R1+0x36bc], R25 ;  /* 0x0036bc1901007387 */ /* 0x000fe20000100800 */
[----:B---3--:R-:W-:-:S05]  /*aae90*/  IADD3 R16, P3, R16, R37, RZ ;  /* 0x0000002510107210 */ /* 0x008fca0007f7e0ff */
[----:B------:R1:W-:Y:S04]  /*aaea0*/  STL [R1+0x36b4], R16 ;  /* 0x0036b41001007387 */ /* 0x0003e80000100800 */
[----:B-1----:R-:W3:Y:S01]  /*aaeb0*/  LDL.LU R16, [R1+0x36c8] ;  /* 0x0036c80001107983 */ /* 0x002ee20000300800 */
[----:B----4-:R-:W-:-:S05]  /*aaec0*/  IMAD.X R60, R60, 0x1, R3, P4 ;  /* 0x000000013c3c7824 */ /* 0x010fca00020e0603 */
        /* <DEDUP_REMOVED lines=8> */
[----:B------:R-:W-:-:S03]  /*aaf50*/  IADD3 R17, P5, R17, R37, RZ ;  /* 0x0000002511117210 */ /* 0x000fc60007fbe0ff */
[----:B------:R-:W4:Y:S04]  /*aaf60*/  LDL.LU R46, [R1+0x36b8] ;  /* 0x0036b800012e7983 */ /* 0x000f280000300800 */
[----:B------:R-:W4:Y:S01]  /*aaf70*/  LDL.LU R47, [R1+0x3684] ;  /* 0x00368400012f7983 */ /* 0x000f220000300800 */
[----:B------:R-:W-:-:S03]  /*aaf80*/  IMAD.X R12, R12, 0x1, R3, P6 ;  /* 0x000000010c0c7824 */ /* 0x000fc600030e0603 */
        /* <DEDUP_REMOVED lines=23> */
[----:B---3--:R-:W-:-:S05]  /*ab100*/  IADD3.X R16, R16, R3, RZ, P0, !PT ;  /* 0x0000000310107210 */ /* 0x008fca00007fe4ff */
        /* <DEDUP_REMOVED lines=57> */
[----:B------:R1:W-:Y:S04]  /*ab4a0*/  STL [R1+0x3634], R16 ;  /* 0x0036341001007387 */ /* 0x0003e80000100800 */
[----:B-1----:R-:W3:Y:S01]  /*ab4b0*/  LDL.LU R16, [R1+0x3648] ;  /* 0x0036480001107983 */ /* 0x002ee20000300800 */
[----:B----4-:R-:W-:-:S05]  /*ab4c0*/  IMAD.X R60, R60, 0x1, R3, P6 ;  /* 0x000000013c3c7824 */ /* 0x010fca00030e0603 */
        /* <DEDUP_REMOVED lines=36> */
[----:B------:R1:W-:Y:S04]  /*ab710*/  STL [R1+0x3648], R16 ;  /* 0x0036481001007387 */ /* 0x0003e80000100800 */
[----:B-1----:R-:W3:Y:S01]  /*ab720*/  LDL.LU R16, [R1+0x35b4] ;  /* 0x0035b40001107983 */ /* 0x002ee20000300800 */
[----:B----4-:R-:W-:-:S05]  /*ab730*/  IADD3 R60, P2, R60, R37, RZ ;  /* 0x000000253c3c7210 */ /* 0x010fca0007f5e0ff */
[----:B------:R1:W-:Y:S04]  /*ab740*/  STL [R1+0x3614], R60 ;  /* 0x0036143c01007387 */ /* 0x0003e80000100800 */
[----:B-1----:R-:W4:Y:S04]  /*ab750*/  LDL.LU R60, [R1+0x35e0] ;  /* 0x0035e000013c7983 */ /* 0x002f280000300800 */
[----:B------:R-:W4:Y:S01]  /*ab760*/  LDL.LU R17, [R1+0x35ac] ;  /* 0x0035ac0001117983 */ /* 0x000f220000300800 */
[----:B------:R-:W-:Y:S01]  /*ab770*/  IMAD.X R61, R61, 0x1, R3, P3 ;  /* 0x000000013d3d7824 */ /* 0x000fe200018e0603 */
[----:B------:R-:W-:-:S02]  /*ab780*/  IADD3 R46, P3, R46, R37, RZ ;  /* 0x000000252e2e7210 */ /* 0x000fc40007f7e0ff */
[----:B------:R-:W-:Y:S02]  /*ab790*/  IADD3.X R47, R47, R3, RZ, P4, !PT ;  /* 0x000000032f2f7210 */ /* 0x000fe400027fe4ff */
        /* <DEDUP_REMOVED lines=48> */
[----:B------:R1:W-:Y:S04]  /*abaa0*/  STL [R1+0x35b4], R16 ;  /* 0x0035b41001007387 */ /* 0x0003e80000100800 */
[----:B-1----:R-:W3:Y:S01]  /*abab0*/  LDL.LU R16, [R1+0x35c8] ;  /* 0x0035c80001107983 */ /* 0x002ee20000300800 */
[----:B----4-:R-:W-:Y:S01]  /*abac0*/  IMAD.X R60, R60, 0x1, R3, P1 ;  /* 0x000000013c3c7824 */ /* 0x010fe200008e0603 */
[----:B------:R-:W-:-:S04]  /*abad0*/  IADD3 R17, P1, R17, R37, RZ ;  /* 0x0000002511117210 */ /* 0x000fc80007f3e0ff */
[----:B------:R1:W-:Y:S04]  /*abae0*/  STL [R1+0x35e0], R60 ;  /* 0x0035e03c01007387 */ /* 0x0003e80000100800 */
[----:B-1----:R-:W4:Y:S04]  /*abaf0*/  LDL.LU R60, [R1+0x3594] ;  /* 0x00359400013c7983 */ /* 0x002f280000300800 */
        /* <DEDUP_REMOVED lines=35> */
[----:B----4-:R-:W-:-:S03]  /*abd30*/  IADD3 R60, P4, R60, R37, RZ ;  /* 0x000000253c3c7210 */ /* 0x010fc60007f9e0ff */
        /* <DEDUP_REMOVED lines=42> */
[----:B-1----:R-:W4:Y:S01]  /*abfe0*/  LDL.LU R61, [R1+0x3558] ;  /* 0x00355800013d7983 */ /* 0x002f220000300800 */
[----:B------:R-:W-:-:S03]  /*abff0*/  IMAD.X R0, R0, 0x1, R3, P1 ;  /* 0x0000000100007824 */ /* 0x000fc600008e0603 */
        /* <DEDUP_REMOVED lines=11> */
[----:B------:R1:W-:Y:S04]  /*ac0b0*/  STL [R1+0x3534], R16 ;  /* 0x0035341001007387 */ /* 0x0003e80000100800 */
[----:B-1----:R-:W3:Y:S01]  /*ac0c0*/  LDL.LU R16, [R1+0x3548] ;  /* 0x0035480001107983 */ /* 0x002ee20000300800 */
[----:B------:R-:W-:-:S05]  /*ac0d0*/  IADD3 R60, P3, R60, R37, RZ ;  /* 0x000000253c3c7210 */ /* 0x000fca0007f7e0ff */
[----:B------:R1:W-:Y:S04]  /*ac0e0*/  STL [R1+0x352c], R60 ;  /* 0x00352c3c01007387 */ /* 0x0003e80000100800 */
[----:B-1----:R-:W4:Y:S04]  /*ac0f0*/  LDL.LU R60, [R1+0x3514] ;  /* 0x00351400013c7983 */ /* 0x002f280000300800 */
        /* <DEDUP_REMOVED lines=33> */
[----:B---3--:R-:W-:-:S05]  /*ac310*/  IMAD.X R16, R16, 0x1, R3, P6 ;  /* 0x0000000110107824 */ /* 0x008fca00030e0603 */
[----:B------:R1:W-:Y:S04]  /*ac320*/  STL [R1+0x3548], R16 ;  /* 0x0035481001007387 */ /* 0x0003e80000100800 */
[----:B-1----:R-:W3:Y:S01]  /*ac330*/  LDL.LU R16, [R1+0x34e0] ;  /* 0x0034e00001107983 */ /* 0x002ee20000300800 */
[-C--:B----4-:R-:W-:Y:S01]  /*ac340*/  IADD3 R60, P6, R60, R37.reuse, RZ ;  /* 0x000000253c3c7210 */ /* 0x090fe20007fde0ff */
[--C-:B------:R-:W-:Y:S01]  /*ac350*/  IMAD.X R46, R46, 0x1, R3.reuse, P0 ;  /* 0x000000012e2e7824 */ /* 0x100fe200000e0603 */
[-C--:B------:R-:W-:Y:S01]  /*ac360*/  IADD3 R47, P0, R47, R37.reuse, RZ ;  /* 0x000000252f2f7210 */ /* 0x080fe20007f1e0ff */
[--C-:B------:R-:W-:Y:S01]  /*ac370*/  IMAD.X R6, R6, 0x1, R3.reuse, P1 ;  /* 0x0000000106067824 */ /* 0x100fe200008e0603 */
[----:B------:R-:W-:Y:S01]  /*ac380*/  IADD3 R7, P1, R7, R37, RZ ;  /* 0x0000002507077210 */ /* 0x000fe20007f3e0ff */
[----:B------:R1:W-:Y:S01]  /*ac390*/  STL [R1+0x3514], R60 ;  /* 0x0035143c01007387 */ /* 0x0003e20000100800 */
        /* <DEDUP_REMOVED lines=30> */
[----:B------:R4:W-:Y:S01]  /*ac580*/  STL [R1+0x34f8], R17 ;  /* 0x0034f81101007387 */ /* 0x0009e20000100800 */
[----:B------:R-:W-:-:S03]  /*ac590*/  IADD3 R43, P1, R43, R37, RZ ;  /* 0x000000252b2b7210 */ /* 0x000fc60007f3e0ff */
[----:B------:R-:W-:Y:S01]  /*ac5a0*/  STL [R1+0x3500], R42 ;  /* 0x0035002a01007387 */ /* 0x000fe20000100800 */
[----:B-1----:R-:W1:Y:S01]  /*ac5b0*/  LDC R60, c[0x0][0x23c] ;  /* 0x00008f00ff3c7b82 */ /* 0x002e620000000800 */
[----:B------:R-:W-:Y:S02]  /*ac5c0*/  IADD3 R61, P2, R61, R37, RZ ;  /* 0x000000253d3d7210 */ /* 0x000fe40007f5e0ff */
[----:B----4-:R-:W4:Y:S04]  /*ac5d0*/  LDL.LU R17, [R1+0x34ac] ;  /* 0x0034ac0001117983 */ /* 0x010f280000300800 */
[----:B------:R-:W-:Y:S04]  /*ac5e0*/  STL [R1+0x34cc], R43 ;  /* 0x0034cc2b01007387 */ /* 0x000fe80000100800 */
[----:B------:R0:W-:Y:S04]  /*ac5f0*/  STL [R1+0x34c4], R61 ;  /* 0x0034c43d01007387 */ /* 0x0001e80000100800 */
[----:B0-----:R-:W4:Y:S01]  /*ac600*/  LDL.LU R61, [R1+0x34d8] ;  /* 0x0034d800013d7983 */ /* 0x001f220000300800 */
[----:B------:R-:W-:-:S05]  /*ac610*/  IMAD.X R0, R0, 0x1, R3, P3 ;  /* 0x0000000100007824 */ /* 0x000fca00018e0603 */
[----:B------:R0:W-:Y:S04]  /*ac620*/  STL [R1+0x34f0], R0 ;  /* 0x0034f00001007387 */ /* 0x0001e80000100800 */
[----:B0-----:R-:W4:Y:S01]  /*ac630*/  LDL.LU R0, [R1+0x34a4] ;  /* 0x0034a40001007983 */ /* 0x001f220000300800 */
[----:B-1----:R-:W-:-:S04]  /*ac640*/  IMAD.SHL.U32 R60, R60, 0x80, RZ ;  /* 0x000000803c3c7824 */ /* 0x002fc800078e00ff */
[----:B------:R-:W-:-:S05]  /*ac650*/  IMAD.SHL.U32 R60, R60, 0x2, RZ ;  /* 0x000000023c3c7824 */ /* 0x000fca00078e00ff */
[----:B------:R-:W-:-:S05]  /*ac660*/  IADD3 R12, P3, R12, R60, RZ ;  /* 0x0000003c0c0c7210 */ /* 0x000fca0007f7e0ff */
[----:B------:R0:W-:Y:S04]  /*ac670*/  STL [R1+0x34bc], R12 ;  /* 0x0034bc0c01007387 */ /* 0x0001e80000100800 */
[----:B0-----:R-:W4:Y:S01]  /*ac680*/  LDL.LU R12, [R1+0x34d0] ;  /* 0x0034d000010c7983 */ /* 0x001f220000300800 */
[----:B--2---:R-:W-:Y:S01]  /*ac690*/  IMAD.X R13, R13, 0x1, R3, P4 ;  /* 0x000000010d0d7824 */ /* 0x004fe200020e0603 */
[----:B------:R-:W-:-:S04]  /*ac6a0*/  IADD3 R25, P4, R25, R60, RZ ;  /* 0x0000003c19197210 */ /* 0x000fc80007f9e0ff */
[----:B------:R0:W-:Y:S04]  /*ac6b0*/  STL [R1+0x34e8], R13 ;  /* 0x0034e80d01007387 */ /* 0x0001e80000100800 */
[----:B0-----:R-:W2:Y:S04]  /*ac6c0*/  LDL.LU R13, [R1+0x349c] ;  /* 0x00349c00010d7983 */ /* 0x001ea80000300800 */
        /* <DEDUP_REMOVED lines=22> */
[----:B0-----:R-:W3:Y:S01]  /*ac830*/  LDL.LU R16, [R1+0x344c] ;  /* 0x00344c0001107983 */ /* 0x001ee20000300800 */
[----:B----4-:R-:W-:-:S05]  /*ac840*/  IADD3 R17, P5, R17, R60, RZ ;  /* 0x0000003c11117210 */ /* 0x010fca0007fbe0ff */
[----:B------:R0:W-:Y:S01]  /*ac850*/  STL [R1+0x34ac], R17 ;  /* 0x0034ac1101007387 */ /* 0x0001e20000100800 */
[----:B------:R-:W-:-:S03]  /*ac860*/  IMAD.X R61, R61, 0x1, R3, P6 ;  /* 0x000000013d3d7824 */ /* 0x000fc600030e0603 */
[----:B0-----:R-:W4:Y:S04]  /*ac870*/  LDL.LU R17, [R1+0x3478] ;  /* 0x0034780001117983 */ /* 0x001f280000300800 */
[----:B------:R0:W-:Y:S04]  /*ac880*/  STL [R1+0x34d8], R61 ;  /* 0x0034d83d01007387 */ /* 0x0001e80000100800 */
[----:B0-----:R-:W4:Y:S01]  /*ac890*/  LDL.LU R61, [R1+0x3444] ;  /* 0x00344400013d7983 */ /* 0x001f220000300800 */
[----:B------:R-:W-:-:S05]  /*ac8a0*/  IADD3 R0, P6, R0, R60, RZ ;  /* 0x0000003c00007210 */ /* 0x000fca0007fde0ff */
[----:B------:R0:W-:Y:S04]  /*ac8b0*/  STL [R1+0x34a4], R0 ;  /* 0x0034a40001007387 */ /* 0x0001e80000100800 */
[----:B0-----:R-:W4:Y:S01]  /*ac8c0*/  LDL.LU R0, [R1+0x3470] ;  /* 0x0034700001007983 */ /* 0x001f220000300800 */
[----:B------:R-:W-:-:S05]  /*ac8d0*/  IMAD.X R12, R12, 0x1, R3, P0 ;  /* 0x000000010c0c7824 */ /* 0x000fca00000e0603 */
[----:B------:R0:W-:Y:S04]  /*ac8e0*/  STL [R1+0x34d0], R12 ;  /* 0x0034d00c01007387 */ /* 0x0001e80000100800 */
[----:B0-----:R-:W4:Y:S04]  /*ac8f0*/  LDL.LU R12, [R1+0x343c] ;  /* 0x00343c00010c7983 */ /* 0x001f280000300800 */
[----:B------:R-:W4:Y:S01]  /*ac900*/  LDL.LU R25, [R1+0x3468] ;  /* 0x0034680001197983 */ /* 0x000f220000300800 */
[-C--:B--2---:R-:W-:Y:S01]  /*ac910*/  IADD3 R13, P0, R13, R60.reuse, RZ ;  /* 0x0000003c0d0d7210 */ /* 0x084fe20007f1e0ff */
[----:B------:R-:W-:Y:S01]  /*ac920*/  IMAD.X R46, R46, 0x1, R3, P1 ;  /* 0x000000012e2e7824 */ /* 0x000fe200008e0603 */
[----:B------:R-:W-:-:S03]  /*ac930*/  IADD3 R47, P1, R47, R60, RZ ;  /* 0x0000003c2f2f7210 */ /* 0x000fc60007f3e0ff */
[----:B------:R0:W-:Y:S01]  /*ac940*/  STL [R1+0x349c], R13 ;  /* 0x00349c0d01007387 */ /* 0x0001e20000100800 */
[----:B------:R-:W-:-:S03]  /*ac950*/  IMAD.X R6, R6, 0x1, R3, P2 ;  /* 0x0000000106067824 */ /* 0x000fc600010e0603 */
[----:B0-----:R-:W2:Y:S04]  /*ac960*/  LDL.LU R13, [R1+0x3434] ;  /* 0x00343400010d7983 */ /* 0x001ea80000300800 */
[----:B------:R-:W-:Y:S01]  /*ac970*/  STL [R1+0x34c8], R46 ;  /* 0x0034c82e01007387 */ /* 0x000fe20000100800 */
[--C-:B---3--:R-:W-:Y:S01]  /*ac980*/  IMAD.X R18, R18, 0x1, R2.reuse, P3 ;  /* 0x0000000112127824 */ /* 0x108fe200018e0602 */
[-C--:B------:R-:W-:Y:S02]  /*ac990*/  IADD3 R7, P2, R7, R60.reuse, RZ ;  /* 0x0000003c07077210 */ /* 0x080fe40007f5e0ff */
[----:B------:R-:W-:Y:S01]  /*ac9a0*/  STL [R1+0x3494], R47 ;  /* 0x0034942f01007387 */ /* 0x000fe20000100800 */
[----:B------:R-:W-:Y:S01]  /*ac9b0*/  IADD3 R19, P3, R19, R60, RZ ;  /* 0x0000003c13137210 */ /* 0x000fe20007f7e0ff */
[----:B------:R-:W-:-:S02]  /*ac9c0*/  IMAD.X R30, R30, 0x1, R2, P4 ;  /* 0x000000011e1e7824 */ /* 0x000fc400020e0602 */
        /* <DEDUP_REMOVED lines=30> */
[----:B0-----:R-:W3:Y:S04]  /*acbb0*/  LDL.LU R16, [R1+0x3460] ;  /* 0x0034600001107983 */ /* 0x001ee80000300800 */
[----:B------:R-:W-:Y:S01]  /*acbc0*/  STL [R1+0x3480], R37 ;  /* 0x0034802501007387 */ /* 0x000fe20000100800 */
[----:B----4-:R-:W-:-:S05]  /*acbd0*/  IMAD.X R17, R17, 0x1, R2, P4 ;  /* 0x0000000111117824 */ /* 0x010fca00020e0602 */
[----:B------:R0:W-:Y:S01]  /*acbe0*/  STL [R1+0x3478], R17 ;  /* 0x0034781101007387 */ /* 0x0001e20000100800 */
[----:B------:R-:W-:-:S03]  /*acbf0*/  IADD3 R61, P4, R61, R60, RZ ;  /* 0x0000003c3d3d7210 */ /* 0x000fc60007f9e0ff */
[----:B0-----:R-:W4:Y:S04]  /*acc00*/  LDL.LU R17, [R1+0x342c] ;  /* 0x00342c0001117983 */ /* 0x001f280000300800 */
[----:B------:R0:W-:Y:S04]  /*acc10*/  STL [R1+0x3444], R61 ;  /* 0x0034443d01007387 */ /* 0x0001e80000100800 */
[----:B0-----:R-:W4:Y:S01]  /*acc20*/  LDL.LU R61, [R1+0x3458] ;  /* 0x00345800013d7983 */ /* 0x001f220000300800 */
[----:B------:R-:W-:-:S05]  /*acc30*/  IMAD.X R0, R0, 0x1, R2, P5 ;  /* 0x0000000100007824 */ /* 0x000fca00028e0602 */
[----:B------:R0:W-:Y:S04]  /*acc40*/  STL [R1+0x3470], R0 ;  /* 0x0034700001007387 */ /* 0x0001e80000100800 */
[----:B0-----:R-:W4:Y:S01]  /*acc50*/  LDL.LU R0, [R1+0x3424] ;  /* 0x0034240001007983 */ /* 0x001f220000300800 */
[----:B------:R-:W-:Y:S01]  /*acc60*/  IADD3 R12, P5, R12, R60, RZ ;  /* 0x0000003c0c0c7210 */ /* 0x000fe20007fbe0ff */
[----:B------:R-:W-:-:S04]  /*acc70*/  IMAD.X R25, R25, 0x1, R2, P6 ;  /* 0x0000000119197824 */ /* 0x000fc800030e0602 */
[----:B------:R0:W-:Y:S04]  /*acc80*/  STL [R1+0x343c], R12 ;  /* 0x00343c0c01007387 */ /* 0x0001e80000100800 */
[----:B0-----:R-:W4:Y:S04]  /*acc90*/  LDL.LU R12, [R1+0x3450] ;  /* 0x00345000010c7983 */ /* 0x001f280000300800 */
        /* <DEDUP_REMOVED lines=23> */
[----:B---3--:R-:W-:-:S05]  /*ace10*/  IMAD.X R16, R16, 0x1, R2, P0 ;  /* 0x0000000110107824 */ /* 0x008fca00000e0602 */
[----:B------:R0:W-:Y:S04]  /*ace20*/  STL [R1+0x3460], R16 ;  /* 0x0034601001007387 */ /* 0x0001e80000100800 */
        /* <DEDUP_REMOVED lines=9> */
[----:B0-----:R-:W4:Y:S04]  /*acec0*/  LDL.LU R0, [R1+0x3cb8] ;  /* 0x003cb80001007983 */ /* 0x001f280000300800 */
[----:B------:R-:W4:Y:S01]  /*aced0*/  LDL.LU R25, [R1+0x33d4] ;  /* 0x0033d40001197983 */ /* 0x000f220000300800 */
[--C-:B------:R-:W-:Y:S01]  /*acee0*/  IMAD.X R12, R12, 0x1, R2.reuse, P2 ;  /* 0x000000010c0c7824 */ /* 0x100fe200010e0602 */
[----:B------:R-:W-:Y:S01]  /*acef0*/  IADD3 R46, P2, R46, R60, RZ ;  /* 0x0000003c2e2e7210 */ /* 0x000fe20007f5e0ff */
[----:B------:R-:W-:-:S03]  /*acf00*/  IMAD.X R47, R47, 0x1, R2, P3 ;  /* 0x000000012f2f7824 */ /* 0x000fc600018e0602 */
[----:B------:R0:W-:Y:S01]  /*acf10*/  STL [R1+0x3450], R12 ;  /* 0x0034500c01007387 */ /* 0x0001e20000100800 */
[----:B------:R-:W-:-:S03]  /*acf20*/  IADD3 R6, P3, R6, R60, RZ ;  /* 0x0000003c06067210 */ /* 0x000fc60007f7e0ff */
[----:B0-----:R-:W4:Y:S04]  /*acf30*/  LDL.LU R12, [R1+0x3cb0] ;  /* 0x003cb000010c7983 */ /* 0x001f280000300800 */
        /* <DEDUP_REMOVED lines=33> */
[----:B------:R0:W-:Y:S01]  /*ad150*/  STL [R1+0x3400], R13 ;  /* 0x0034000d01007387 */ /* 0x0001e20000100800 */
[----:B------:R-:W-:-:S03]  /*ad160*/  IADD3 R37, P4, R37, R60, RZ ;  /* 0x0000003c25257210 */ /* 0x000fc60007f9e0ff */
[----:B------:R-:W-:Y:S04]  /*ad170*/  STL [R1+0x3408], R43 ;  /* 0x0034082b01007387 */ /* 0x000fe80000100800 */
[----:B0-----:R-:W2:Y:S04]  /*ad180*/  LDL.LU R13, [R1+0x33cc] ;  /* 0x0033cc00010d7983 */ /* 0x001ea80000300800 */
[----:B------:R-:W-:Y:S01]  /*ad190*/  STL [R1+0x33ec], R37 ;  /* 0x0033ec2501007387 */ /* 0x000fe20000100800 */
[----:B---3--:R-:W-:-:S05]  /*ad1a0*/  IADD3 R16, P5, R16, R60, RZ ;  /* 0x0000003c10107210 */ /* 0x008fca0007fbe0ff */
[----:B------:R0:W-:Y:S04]  /*ad1b0*/  STL [R1+0x33e4], R16 ;  /* 0x0033e41001007387 */ /* 0x0001e80000100800 */
[----:B0-----:R-:W3:Y:S01]  /*ad1c0*/  LDL.LU R16, [R1+0x33f8] ;  /* 0x0033f80001107983 */ /* 0x001ee20000300800 */
        /* <DEDUP_REMOVED lines=9> */
[----:B------:R-:W-:-:S03]  /*ad260*/  IADD3 R25, P0, R25, R60, RZ ;  /* 0x0000003c19197210 */ /* 0x000fc60007f1e0ff */
[----:B------:R-:W4:Y:S04]  /*ad270*/  LDL.LU R46, [R1+0x33e8] ;  /* 0x0033e800012e7983 */ /* 0x000f280000300800 */
[----:B------:R-:W4:Y:S04]  /*ad280*/  LDL.LU R47, [R1+0x33b4] ;  /* 0x0033b400012f7983 */ /* 0x000f280000300800 */
[----:B------:R-:W-:Y:S04]  /*ad290*/  STL [R1+0x33d4], R25 ;  /* 0x0033d41901007387 */ /* 0x000fe80000100800 */
[----:B------:R-:W4:Y:S01]  /*ad2a0*/  LDL.LU R6, [R1+0x33e0] ;  /* 0x0033e00001067983 */ /* 0x000f220000300800 */
[----:B------:R-:W-:-:S05]  /*ad2b0*/  IMAD.X R12, R12, 0x1, R2, P1 ;  /* 0x000000010c0c7824 */ /* 0x000fca00008e0602 */
        /* <DEDUP_REMOVED lines=17> */
[----:B0-----:R-:W4:Y:S01]  /*ad3d0*/  LDL.LU R12, [R1+0x336c] ;  /* 0x00336c00010c7983 */ /* 0x001f220000300800 */
[----:B--2---:R-:W-:-:S05]  /*ad3e0*/  IADD3 R13, P1, R13, R60, RZ ;  /* 0x0000003c0d0d7210 */ /* 0x004fca0007f3e0ff */
[----:B------:R0:W-:Y:S04]  /*ad3f0*/  STL [R1+0x33cc], R13 ;  /* 0x0033cc0d01007387 */ /* 0x0001e80000100800 */
        /* <DEDUP_REMOVED lines=9> */
[----:B0-----:R-:W4:Y:S04]  /*ad490*/  LDL.LU R61, [R1+0x335c] ;  /* 0x00335c00013d7983 */ /* 0x001f280000300800 */
[----:B------:R-:W4:Y:S01]  /*ad4a0*/  LDL.LU R25, [R1+0x3388] ;  /* 0x0033880001197983 */ /* 0x000f220000300800 */
[----:B------:R-:W-:-:S05]  /*ad4b0*/  IADD3 R0, P3, R0, R60, RZ ;  /* 0x0000003c00007210 */ /* 0x000fca0007f7e0ff */
[----:B------:R0:W-:Y:S04]  /*ad4c0*/  STL [R1+0x33bc], R0 ;  /* 0x0033bc0001007387 */ /* 0x0001e80000100800 */
[----:B0-----:R-:W4:Y:S01]  /*ad4d0*/  LDL.LU R0, [R1+0x3354] ;  /* 0x0033540001007983 */ /* 0x001f220000300800 */
        /* <DEDUP_REMOVED lines=39> */
[----:B0-----:R-:W4:Y:S04]  /*ad750*/  LDL.LU R12, [R1+0x3380] ;  /* 0x00338000010c7983 */ /* 0x001f280000300800 */
[----:B------:R-:W-:Y:S01]  /*ad760*/  STL [R1+0x33a0], R37 ;  /* 0x0033a02501007387 */ /* 0x000fe20000100800 */
[----:B--2---:R-:W-:-:S05]  /*ad770*/  IMAD.X R13, R13, 0x1, R2, P0 ;  /* 0x000000010d0d7824 */ /* 0x004fca00000e0602 */
[----:B------:R0:W-:Y:S04]  /*ad780*/  STL [R1+0x3398], R13 ;  /* 0x0033980d01007387 */ /* 0x0001e80000100800 */
[----:B0-----:R-:W2:Y:S01]  /*ad790*/  LDL.LU R13, [R1+0x334c] ;  /* 0x00334c00010d7983 */ /* 0x001ea20000300800 */
[----:B---3--:R-:W-:-:S05]  /*ad7a0*/  IADD3 R16, P0, R16, R60, RZ ;  /* 0x0000003c10107210 */ /* 0x008fca0007f1e0ff */
[----:B------:R0:W-:Y:S04]  /*ad7b0*/  STL [R1+0x3364], R16 ;  /* 0x0033641001007387 */ /* 0x0001e80000100800 */
[----:B0-----:R-:W3:Y:S01]  /*ad7c0*/  LDL.LU R16, [R1+0x3378] ;  /* 0x0033780001107983 */ /* 0x001ee20000300800 */
[----:B----4-:R-:W-:-:S05]  /*ad7d0*/  IADD3.X R17, R17, R2, RZ, P1, !PT ;  /* 0x0000000211117210 */ /* 0x010fca0000ffe4ff */
[----:B------:R0:W-:Y:S01]  /*ad7e0*/  STL [R1+0x3390], R17 ;  /* 0x0033901101007387 */ /* 0x0001e20000100800 */
[----:B------:R-:W-:-:S03]  /*ad7f0*/  IADD3 R61, P1, R61, R60, RZ ;  /* 0x0000003c3d3d7210 */ /* 0x000fc60007f3e0ff */
[----:B0-----:R-:W4:Y:S01]  /*ad800*/  LDL.LU R17, [R1+0x3344] ;  /* 0x0033440001117983 */ /* 0x001f220000300800 */
[----:B------:R-:W-:-:S03]  /*ad810*/  IMAD.X R25, R25, 0x1, R2, P2 ;  /* 0x0000000119197824 */ /* 0x000fc600010e0602 */
[----:B------:R0:W-:Y:S04]  /*ad820*/  STL [R1+0x335c], R61 ;  /* 0x00335c3d01007387 */ /* 0x0001e80000100800 */
[----:B0-----:R-:W4:Y:S01]  /*ad830*/  LDL.LU R61, [R1+0x3370] ;  /* 0x00337000013d7983 */ /* 0x001f220000300800 */
[----:B------:R-:W-:-:S03]  /*ad840*/  IADD3 R0, P2, R0, R60, RZ ;  /* 0x0000003c00007210 */ /* 0x000fc60007f5e0ff */
        /* <DEDUP_REMOVED lines=22> */
[----:B------:R-:W-:-:S05]  /*ad9b0*/  IMAD.X R12, R12, 0x1, R2, P3 ;  /* 0x000000010c0c7824 */ /* 0x000fca00018e0602 */
[----:B------:R0:W-:Y:S04]  /*ad9c0*/  STL [R1+0x3380], R12 ;  /* 0x0033800c01007387 */ /* 0x0001e80000100800 */
        /* <DEDUP_REMOVED lines=11> */
[----:B------:R-:W4:Y:S04]  /*ada80*/  LDL.LU R25, [R1+0x32dc] ;  /* 0x0032dc0001197983 */ /* 0x000f280000300800 */
[----:B------:R0:W-:Y:S01]  /*ada90*/  STL [R1+0x3370], R61 ;  /* 0x0033703d01007387 */ /* 0x0001e20000100800 */
[-C--:B------:R-:W-:Y:S01]  /*adaa0*/  IADD3 R46, P5, R46, R60.reuse, RZ ;  /* 0x0000003c2e2e7210 */ /* 0x080fe20007fbe0ff */
[--C-:B------:R-:W-:Y:S01]  /*adab0*/  IMAD.X R47, R47, 0x1, R2.reuse, P6 ;  /* 0x000000012f2f7824 */ /* 0x100fe200030e0602 */
[-C--:B------:R-:W-:Y:S01]  /*adac0*/  IADD3 R6, P6, R6, R60.reuse, RZ ;  /* 0x0000003c06067210 */ /* 0x080fe20007fde0ff */
[--C-:B------:R-:W-:Y:S01]  /*adad0*/  IMAD.X R7, R7, 0x1, R2.reuse, P0 ;  /* 0x0000000107077824 */ /* 0x100fe200000e0602 */
[-C--:B------:R-:W-:Y:S01]  /*adae0*/  IADD3 R18, P0, R18, R60.reuse, RZ ;  /* 0x0000003c12127210 */ /* 0x080fe20007f1e0ff */
[----:B------:R-:W-:Y:S01]  /*adaf0*/  IMAD.X R19, R19, 0x1, R2, P1 ;  /* 0x0000000113137824 */ /* 0x000fe200008e0602 */
[----:B0-----:R-:W4:Y:S04]  /*adb00*/  LDL.LU R61, [R1+0x3308] ;  /* 0x00330800013d7983 */ /* 0x001f280000300800 */
        /* <DEDUP_REMOVED lines=32> */
[----:B0-----:R-:W4:Y:S01]  /*add10*/  LDL.LU R0, [R1+0x32d4] ;  /* 0x0032d40001007983 */ /* 0x001f220000300800 */
[----:B------:R-:W-:-:S02]  /*add20*/  IADD3 R37, P0, R37, R60, RZ ;  /* 0x0000003c25257210 */ /* 0x000fc40007f1e0ff */
[----:B------:R-:W-:-:S03]  /*add30*/  IADD3 R12, P1, R12, R60, RZ ;  /* 0x0000003c0c0c7210 */ /* 0x000fc60007f3e0ff */
[----:B------:R-:W-:Y:S04]  /*add40*/  STL [R1+0x32f4], R37 ;  /* 0x0032f42501007387 */ /* 0x000fe80000100800 */
[----:B------:R0:W-:Y:S04]  /*add50*/  STL [R1+0x32ec], R12 ;  /* 0x0032ec0c01007387 */ /* 0x0001e80000100800 */
[----:B0-----:R-:W4:Y:S01]  /*add60*/  LDL.LU R12, [R1+0x3300] ;  /* 0x00330000010c7983 */ /* 0x001f220000300800 */
[----:B--2---:R-:W-:-:S05]  /*add70*/  IMAD.X R13, R13, 0x1, R2, P2 ;  /* 0x000000010d0d7824 */ /* 0x004fca00010e0602 */
[----:B------:R0:W-:Y:S04]  /*add80*/  STL [R1+0x3318], R13 ;  /* 0x0033180d01007387 */ /* 0x0001e80000100800 */
[----:B0-----:R-:W2:Y:S01]  /*add90*/  LDL.LU R13, [R1+0x32cc] ;  /* 0x0032cc00010d7983 */ /* 0x001ea20000300800 */
[----:B---3--:R-:W-:-:S05]  /*adda0*/  IADD3 R16, P2, R16, R60, RZ ;  /* 0x0000003c10107210 */ /* 0x008fca0007f5e0ff */
[----:B------:R0:W-:Y:S04]  /*addb0*/  STL [R1+0x32e4], R16 ;  /* 0x0032e41001007387 */ /* 0x0001e80000100800 */
[----:B0-----:R-:W3:Y:S01]  /*addc0*/  LDL.LU R16, [R1+0x32f8] ;  /* 0x0032f80001107983 */ /* 0x001ee20000300800 */
[----:B----4-:R-:W-:Y:S01]  /*addd0*/  IMAD.X R17, R17, 0x1, R2, P3 ;  /* 0x0000000111117824 */ /* 0x010fe200018e0602 */
[----:B------:R-:W-:-:S04]  /*adde0*/  IADD3 R25, P3, R25, R60, RZ ;  /* 0x0000003c19197210 */ /* 0x000fc80007f7e0ff */
[----:B------:R0:W-:Y:S01]  /*addf0*/  STL [R1+0x3310], R17 ;  /* 0x0033101101007387 */ /* 0x0001e20000100800 */
[----:B------:R-:W-:-:S03]  /*ade00*/  IMAD.X R61, R61, 0x1, R2, P4 ;  /* 0x000000013d3d7824 */ /* 0x000fc600020e0602 */
[----:B0-----:R-:W4:Y:S04]  /*ade10*/  LDL.LU R17, [R1+0x32c4] ;  /* 0x0032c40001117983 */ /* 0x001f280000300800 */
        /* <DEDUP_REMOVED lines=22> */
[----:B------:R-:W-:-:S05]  /*adf80*/  IADD3 R0, P4, R0, R60, RZ ;  /* 0x0000003c00007210 */ /* 0x000fca0007f9e0ff */
[----:B------:R0:W-:Y:S04]  /*adf90*/  STL [R1+0x32d4], R0 ;  /* 0x0032d40001007387 */ /* 0x0001e80000100800 */
[----:B0-----:R-:W4:Y:S01]  /*adfa0*/  LDL.LU R0, [R1+0x32a0] ;  /* 0x0032a00001007983 */ /* 0x001f220000300800 */
[----:B------:R-:W-:-:S05]  /*adfb0*/  IADD3.X R12, R12, R2, RZ, P5, !PT ;  /* 0x000000020c0c7210 */ /* 0x000fca0002ffe4ff */
[----:B------:R0:W-:Y:S04]  /*adfc0*/  STL [R1+0x3300], R12 ;  /* 0x0033000c01007387 */ /* 0x0001e80000100800 */
[----:B0-----:R-:W4:Y:S01]  /*adfd0*/  LDL.LU R12, [R1+0x326c] ;  /* 0x00326c00010c7983 */ /* 0x001f220000300800 */
[----:B--2---:R-:W-:-:S05]  /*adfe0*/  IADD3 R13, P5, R13, R60, RZ ;  /* 0x0000003c0d0d7210 */ /* 0x004fca0007fbe0ff */
[----:B------:R0:W-:Y:S04]  /*adff0*/  STL [R1+0x32cc], R13 ;  /* 0x0032cc0d01007387 */ /* 0x0001e80000100800 */
[----:B0-----:R-:W2:Y:S01]  /*ae000*/  LDL.LU R13, [R1+0x3298] ;  /* 0x00329800010d7983 */ /* 0x001ea20000300800 */
[----:B---3--:R-:W-:-:S05]  /*ae010*/  IMAD.X R16, R16, 0x1, R2, P6 ;  /* 0x0000000110107824 */ /* 0x008fca00030e0602 */
[----:B------:R0:W-:Y:S04]  /*ae020*/  STL [R1+0x32f8], R16 ;  /* 0x0032f81001007387 */ /* 0x0001e80000100800 */
[----:B0-----:R-:W3:Y:S04]  /*ae030*/  LDL.LU R16, [R1+0x3264] ;  /* 0x0032640001107983 */ /* 0x001ee80000300800 */
[----:B------:R-:W3:Y:S01]  /*ae040*/  LDL.LU R25, [R1+0x3290] ;  /* 0x0032900001197983 */ /* 0x000ee20000300800 */
[-C--:B----4-:R-:W-:Y:S01]  /*ae050*/  IADD3 R17, P6, R17, R60.reuse, RZ ;  /* 0x0000003c11117210 */ /* 0x090fe20007fde0ff */
[----:B------:R-:W-:Y:S01]  /*ae060*/  IMAD.X R46, R46, 0x1, R2, P0 ;  /* 0x000000012e2e7824 */ /* 0x000fe200000e0602 */
[----:B------:R-:W-:-:S03]  /*ae070*/  IADD3 R47, P0, R47, R60, RZ ;  /* 0x0000003c2f2f7210 */ /* 0x000fc60007f1e0ff */
[----:B------:R0:W-:Y:S01]  /*ae080*/  STL [R1+0x32c4], R17 ;  /* 0x0032c41101007387 */ /* 0x0001e20000100800 */
[--C-:B------:R-:W-:Y:S01]  /*ae090*/  IMAD.X R6, R6, 0x1, R2.reuse, P1 ;  /* 0x0000000106067824 */ /* 0x100fe200008e0602 */
[-C--:B------:R-:W-:Y:S01]  /*ae0a0*/  IADD3 R7, P1, R7, R60.reuse, RZ ;  /* 0x0000003c07077210 */ /* 0x080fe20007f3e0ff */
[--C-:B------:R-:W-:Y:S01]  /*ae0b0*/  IMAD.X R18, R18, 0x1, R2.reuse, P2 ;  /* 0x0000000112127824 */ /* 0x100fe200010e0602 */
[-C--:B------:R-:W-:Y:S01]  /*ae0c0*/  IADD3 R19, P2, R19, R60.reuse, RZ ;  /* 0x0000003c13137210 */ /* 0x080fe20007f5e0ff */
[----:B------:R-:W-:Y:S01]  /*ae0d0*/  IMAD.X R30, R30, 0x1, R2, P3 ;  /* 0x000000011e1e7824 */ /* 0x000fe200018e0602 */
[----:B0-----:R-:W4:Y:S04]  /*ae0e0*/  LDL.LU R17, [R1+0x325c] ;  /* 0x00325c0001117983 */ /* 0x001f280000300800 */
        /* <DEDUP_REMOVED lines=33> */
[----:B0-----:R-:W4:Y:S04]  /*ae300*/  LDL.LU R61, [R1+0x3288] ;  /* 0x00328800013d7983 */ /* 0x001f280000300800 */
[----:B------:R-:W-:Y:S04]  /*ae310*/  STL [R1+0x32a8], R37 ;  /* 0x0032a82501007387 */ /* 0x000fe80000100800 */
[----:B------:R0:W-:Y:S04]  /*ae320*/  STL [R1+0x32a0], R0 ;  /* 0x0032a00001007387 */ /* 0x0001e80000100800 */
[----:B0-----:R-:W4:Y:S01]  /*ae330*/  LDL.LU R0, [R1+0x3254] ;  /* 0x0032540001007983 */ /* 0x001f220000300800 */
[----:B------:R-:W-:-:S05]  /*ae340*/  IADD3 R12, P3, R12, R60, RZ ;  /* 0x0000003c0c0c7210 */ /* 0x000fca0007f7e0ff */
[----:B------:R0:W-:Y:S04]  /*ae350*/  STL [R1+0x326c], R12 ;  /* 0x00326c0c01007387 */ /* 0x0001e80000100800 */
[----:B0-----:R-:W4:Y:S01]  /*ae360*/  LDL.LU R12, [R1+0x3280] ;  /* 0x00328000010c7983 */ /* 0x001f220000300800 */
[----:B--2---:R-:W-:-:S05]  /*ae370*/  IMAD.X R13, R13, 0x1, R2, P4 ;  /* 0x000000010d0d7824 */ /* 0x004fca00020e0602 */
[----:B------:R0:W-:Y:S04]  /*ae380*/  STL [R1+0x3298], R13 ;  /* 0x0032980d01007387 */ /* 0x0001e80000100800 */
[----:B0-----:R-:W2:Y:S01]  /*ae390*/  LDL.LU R13, [R1+0x324c] ;  /* 0x00324c00010d7983 */ /* 0x001ea20000300800 */
[----:B---3--:R-:W-:Y:S01]  /*ae3a0*/  IADD3 R16, P4, R16, R60, RZ ;  /* 0x0000003c10107210 */ /* 0x008fe20007f9e0ff */
[----:B------:R-:W-:-:S04]  /*ae3b0*/  IMAD.X R25, R25, 0x1, R2, P5 ;  /* 0x0000000119197824 */ /* 0x000fc800028e0602 */
[----:B------:R0:W-:Y:S04]  /*ae3c0*/  STL [R1+0x3264], R16 ;  /* 0x0032641001007387 */ /* 0x0001e80000100800 */
[----:B0-----:R-:W3:Y:S04]  /*ae3d0*/  LDL.LU R16, [R1+0x3278] ;  /* 0x0032780001107983 */ /* 0x001ee80000300800 */
[----:B------:R-:W3:Y:S04]  /*ae3e0*/  LDL.LU R46, [R1+0x3244] ;  /* 0x00324400012e7983 */ /* 0x000ee80000300800 */
[----:B------:R-:W3:Y:S04]  /*ae3f0*/  LDL.LU R47, [R1+0x3270] ;  /* 0x00327000012f7983 */ /* 0x000ee80000300800 */
[----:B------:R-:W-:Y:S04]  /*ae400*/  STL [R1+0x3290], R25 ;  /* 0x0032901901007387 */ /* 0x000fe80000100800 */
[----:B------:R-:W3:Y:S01]  /*ae410*/  LDL.LU R6, [R1+0x323c] ;  /* 0x00323c0001067983 */ /* 0x000ee20000300800 */
[----:B----4-:R-:W-:-:S05]  /*ae420*/  IADD3 R17, P5, R17, R60, RZ ;  /* 0x0000003c11117210 */ /* 0x010fca0007fbe0ff */
        /* <DEDUP_REMOVED lines=27> */
[----:B--2---:R-:W-:-:S05]  /*ae5e0*/  IADD3 R13, P0, R13, R60, RZ ;  /* 0x0000003c0d0d7210 */ /* 0x004fca0007f1e0ff */
[----:B------:R0:W-:Y:S04]  /*ae5f0*/  STL [R1+0x324c], R13 ;  /* 0x00324c0d01007387 */ /* 0x0001e80000100800 */
[----:B0-----:R-:W2:Y:S04]  /*ae600*/  LDL.LU R13, [R1+0x3218] ;  /* 0x00321800010d7983 */ /* 0x001ea80000300800 */
[----:B------:R-:W2:Y:S01]  /*ae610*/  LDL.LU R25, [R1+0x31e4] ;  /* 0x0031e40001197983 */ /* 0x000ea20000300800 */
[----:B---3--:R-:W-:Y:S01]  /*ae620*/  IMAD.X R16, R16, 0x1, R2, P1 ;  /* 0x0000000110107824 */ /* 0x008fe200008e0602 */
[----:B------:R-:W-:-:S02]  /*ae630*/  IADD3 R46, P1, R46, R60, RZ ;  /* 0x0000003c2e2e7210 */ /* 0x000fc40007f3e0ff */
[----:B------:R-:W-:Y:S02]  /*ae640*/  IADD3.X R47, R47, R2, RZ, P2, !PT ;  /* 0x000000022f2f7210 */ /* 0x000fe400017fe4ff */
[----:B------:R0:W-:Y:S01]  /*ae650*/  STL [R1+0x3278], R16 ;  /* 0x0032781001007387 */ /* 0x0001e20000100800 */
[----:B------:R-:W-:-:S03]  /*ae660*/  IADD3 R6, P2, R6, R60, RZ ;  /* 0x0000003c06067210 */ /* 0x000fc60007f5e0ff */
[----:B0-----:R-:W3:Y:S04]  /*ae670*/  LDL.LU R16, [R1+0x3210] ;  /* 0x0032100001107983 */ /* 0x001ee80000300800 */
[----:B------:R-:W-:Y:S04]  /*ae680*/  STL [R1+0x3244], R46 ;  /* 0x0032442e01007387 */ /* 0x000fe80000100800 */
[----:B------:R-:W-:Y:S01]  /*ae690*/  STL [R1+0x3270], R47 ;  /* 0x0032702f01007387 */ /* 0x000fe20000100800 */
[--C-:B----4-:R-:W-:Y:S01]  /*ae6a0*/  IMAD.X R7, R7, 0x1, R2.reuse, P3 ;  /* 0x0000000107077824 */ /* 0x110fe200018e0602 */
[-C--:B------:R-:W-:Y:S01]  /*ae6b0*/  IADD3 R18, P3, R18, R60.reuse, RZ ;  /* 0x0000003c12127210 */ /* 0x080fe20007f7e0ff */
[--C-:B------:R-:W-:Y:S01]  /*ae6c0*/  IMAD.X R19, R19, 0x1, R2.reuse, P4 ;  /* 0x0000000113137824 */ /* 0x100fe200020e0602 */
[----:B------:R-:W-:Y:S01]  /*ae6d0*/  IADD3 R30, P4, R30, R60, RZ ;  /* 0x0000003c1e1e7210 */ /* 0x000fe20007f9e0ff */
        /* <DEDUP_REMOVED lines=29> */
[----:B------:R-:W-:Y:S04]  /*ae8b0*/  STL [R1+0x3230], R43 ;  /* 0x0032302b01007387 */ /* 0x000fe80000100800 */
[----:B0-----:R-:W4:Y:S04]  /*ae8c0*/  LDL.LU R17, [R1+0x31dc] ;  /* 0x0031dc0001117983 */ /* 0x001f280000300800 */
[----:B------:R-:W-:Y:S01]  /*ae8d0*/  STL [R1+0x31fc], R37 ;  /* 0x0031fc2501007387 */ /* 0x000fe20000100800 */
[----:B------:R-:W-:-:S05]  /*ae8e0*/  IADD3 R61, P4, R61, R60, RZ ;  /* 0x0000003c3d3d7210 */ /* 0x000fca0007f9e0ff */
        /* <DEDUP_REMOVED lines=36> */
[----:B------:R0:W-:Y:S04]  /*aeb30*/  STL [R1+0x31dc], R17 ;  /* 0x0031dc1101007387 */ /* 0x0001e80000100800 */
        /* <DEDUP_REMOVED lines=17> */
[----:B------:R-:W-:Y:S04]  /*aec50*/  STL [R1+0x31f8], R46 ;  /* 0x0031f82e01007387 */ /* 0x000fe80000100800 */
[----:B------:R-:W-:Y:S01]  /*aec60*/  STL [R1+0x31c4], R47 ;  /* 0x0031c42f01007387 */ /* 0x000fe20000100800 */
[-C--:B---3--:R-:W-:Y:S01]  /*aec70*/  IADD3 R7, P4, R7, R60.reuse, RZ ;  /* 0x0000003c07077210 */ /* 0x088fe20007f9e0ff */
[----:B------:R-:W-:Y:S01]  /*aec80*/  IMAD.X R18, R18, 0x1, R2, P5 ;  /* 0x0000000112127824 */ /* 0x000fe200028e0602 */
[----:B------:R-:W-:-:S02]  /*aec90*/  IADD3 R19, P5, R19, R60, RZ ;  /* 0x0000003c13137210 */ /* 0x000fc40007fbe0ff */
[----:B------:R-:W-:Y:S01]  /*aeca0*/  IADD3.X R30, R30, R2, RZ, P6, !PT ;  /* 0x000000021e1e7210 */ /* 0x000fe200037fe4ff */
        /* <DEDUP_REMOVED lines=33> */
[----:B------:R0:W-:Y:S04]  /*aeec0*/  STL [R1+0x31a8], R17 ;  /* 0x0031a81101007387 */ /* 0x0001e80000100800 */
[----:B0-----:R-:W4:Y:S01]  /*aeed0*/  LDL.LU R17, [R1+0x315c] ;  /* 0x00315c0001117983 */ /* 0x001f220000300800 */
[----:B------:R-:W-:-:S05]  /*aeee0*/  IADD3 R61, P6, R61, R60, RZ ;  /* 0x0000003c3d3d7210 */ /* 0x000fca0007fde0ff */
[----:B------:R0:W-:Y:S01]  /*aeef0*/  STL [R1+0x3174], R61 ;  /* 0x0031743d01007387 */ /* 0x0001e20000100800 */
[----:B------:R-:W-:-:S03]  /*aef00*/  IMAD.X R0, R0, 0x1, R2, P0 ;  /* 0x0000000100007824 */ /* 0x000fc600000e0602 */
[----:B0-----:R-:W4:Y:S04]  /*aef10*/  LDL.LU R61, [R1+0x3188] ;  /* 0x00318800013d7983 */ /* 0x001f280000300800 */
        /* <DEDUP_REMOVED lines=135> */
[----:B------:R-:W4:Y:S04]  /*af790*/  LDL.LU R25, [R1+0x30a0] ;  /* 0x0030a00001197983 */ /* 0x000f280000300800 */
        /* <DEDUP_REMOVED lines=30> */
[----:B------:R-:W-:Y:S01]  /*af980*/  IADD3.X R42, R42, R2, RZ, P0, !PT ;  /* 0x000000022a2a7210 */ /* 0x000fe200007fe4ff */
[----:B------:R-:W-:Y:S02]  /*af990*/  IMAD.X R37, R37, 0x1, R2, P1 ;  /* 0x0000000125257824 */ /* 0x000fe400008e0602 */
        /* <DEDUP_REMOVED lines=17> */
[----:B----4-:R-:W-:-:S05]  /*afab0*/  IMAD.X R17, R17, 0x1, R2, P3 ;  /* 0x0000000111117824 */ /* 0x010fca00018e0602 */
[----:B------:R0:W-:Y:S04]  /*afac0*/  STL [R1+0x30a8], R17 ;  /* 0x0030a81101007387 */ /* 0x0001e80000100800 */
[----:B0-----:R-:W4:Y:S01]  /*afad0*/  LDL.LU R17, [R1+0x305c] ;  /* 0x00305c0001117983 */ /* 0x001f220000300800 */
[----:B------:R-:W-:Y:S01]  /*afae0*/  IADD3 R61, P3, R61, R60, RZ ;  /* 0x0000003c3d3d7210 */ /* 0x000fe20007f7e0ff */
[----:B------:R-:W-:-:S04]  /*afaf0*/  IMAD.X R25, R25, 0x1, R2, P4 ;  /* 0x0000000119197824 */ /* 0x000fc800020e0602 */
[----:B------:R0:W-:Y:S01]  /*afb00*/  STL [R1+0x3074], R61 ;  /* 0x0030743d01007387 */ /* 0x0001e20000100800 */
[----:B------:R-:W-:-:S03]  /*afb10*/  IADD3 R0, P4, R0, R60, RZ ;  /* 0x0000003c00007210 */ /* 0x000fc60007f9e0ff */
        /* <DEDUP_REMOVED lines=34> */
[----:B0-----:R-:W4:Y:S04]  /*afd40*/  LDL.LU R17, [R1+0x3028] ;  /* 0x0030280001117983 */ /* 0x001f280000300800 */
[----:B------:R-:W4:Y:S01]  /*afd50*/  LDL.LU R25, [R1+0x2ff4] ;  /* 0x002ff40001197983 */ /* 0x000f220000300800 */
[--C-:B------:R-:W-:Y:S01]  /*afd60*/  IMAD.X R61, R61, 0x1, R2.reuse, P0 ;  /* 0x000000013d3d7824 */ /* 0x100fe200000e0602 */
[----:B------:R-:W-:Y:S01]  /*afd70*/  IADD3 R46, P0, R46, R60, RZ ;  /* 0x0000003c2e2e7210 */ /* 0x000fe20007f1e0ff */
[----:B------:R-:W-:-:S03]  /*afd80*/  IMAD.X R47, R47, 0x1, R2, P1 ;  /* 0x000000012f2f7824 */ /* 0x000fc600008e0602 */
[----:B------:R0:W-:Y:S01]  /*afd90*/  STL [R1+0x3088], R61 ;  /* 0x0030883d01007387 */ /* 0x0001e20000100800 */
[-C--:B------:R-:W-:Y:S01]  /*afda0*/  IADD3 R6, P1, R6, R60.reuse, RZ ;  /* 0x0000003c06067210 */ /* 0x080fe20007f3e0ff */
[--C-:B------:R-:W-:Y:S01]  /*afdb0*/  IMAD.X R7, R7, 0x1, R2.reuse, P2 ;  /* 0x0000000107077824 */ /* 0x100fe200010e0602 */
[-C--:B------:R-:W-:Y:S01]  /*afdc0*/  IADD3 R18, P2, R18, R60.reuse, RZ ;  /* 0x0000003c12127210 */ /* 0x080fe20007f5e0ff */
[--C-:B------:R-:W-:Y:S01]  /*afdd0*/  IMAD.X R19, R19, 0x1, R2.reuse, P3 ;  /* 0x0000000113137824 */ /* 0x100fe200018e0602 */
[----:B------:R-:W-:Y:S01]  /*afde0*/  IADD3 R30, P3, R30, R60, RZ ;  /* 0x0000003c1e1e7210 */ /* 0x000fe20007f7e0ff */
[----:B0-----:R-:W4:Y:S04]  /*afdf0*/  LDL.LU R61, [R1+0x3020] ;  /* 0x00302000013d7983 */ /* 0x001f280000300800 */
        /* <DEDUP_REMOVED lines=37> */
[----:B--2---:R-:W-:-:S05]  /*b0050*/  IADD3.X R13, R13, R2, RZ, P4, !PT ;  /* 0x000000020d0d7210 */ /* 0x004fca00027fe4ff */
[----:B------:R0:W-:Y:S04]  /*b0060*/  STL [R1+0x3030], R13 ;  /* 0x0030300d01007387 */ /* 0x0001e80000100800 */
[----:B0-----:R-:W2:Y:S01]  /*b0070*/  LDL.LU R13, [R1+0x2fe4] ;  /* 0x002fe400010d7983 */ /* 0x001ea20000300800 */
[----:B---3--:R-:W-:-:S05]  /*b0080*/  IADD3 R16, P4, R16, R60, RZ ;  /* 0x0000003c10107210 */ /* 0x008fca0007f9e0ff */
[----:B------:R0:W-:Y:S04]  /*b0090*/  STL [R1+0x2ffc], R16 ;  /* 0x002ffc1001007387 */ /* 0x0001e80000100800 */
[----:B0-----:R-:W3:Y:S01]  /*b00a0*/  LDL.LU R16, [R1+0x3010] ;  /* 0x0030100001107983 */ /* 0x001ee20000300800 */
[----:B----4-:R-:W-:Y:S01]  /*b00b0*/  IMAD.X R17, R17, 0x1, R2, P5 ;  /* 0x0000000111117824 */ /* 0x010fe200028e0602 */
[----:B------:R-:W-:-:S04]  /*b00c0*/  IADD3 R25, P5, R25, R60, RZ ;  /* 0x0000003c19197210 */ /* 0x000fc80007fbe0ff */
[----:B------:R0:W-:Y:S04]  /*b00d0*/  STL [R1+0x3028], R17 ;  /* 0x0030281101007387 */ /* 0x0001e80000100800 */
[----:B0-----:R-:W4:Y:S04]  /*b00e0*/  LDL.LU R17, [R1+0x2fdc] ;  /* 0x002fdc0001117983 */ /* 0x001f280000300800 */
        /* <DEDUP_REMOVED lines=40> */
[----:B------:R-:W-:-:S03]  /*b0370*/  IMAD.X R6, R6, 0x1, R2, P3 ;  /* 0x0000000106067824 */ /* 0x000fc600018e0602 */
[----:B0-----:R-:W4:Y:S01]  /*b0380*/  LDL.LU R17, [R1+0x2f74] ;  /* 0x002f740001117983 */ /* 0x001f220000300800 */
[-C--:B------:R-:W-:Y:S01]  /*b0390*/  IADD3 R7, P3, R7, R60.reuse, RZ ;  /* 0x0000003c07077210 */ /* 0x080fe20007f7e0ff */
[----:B------:R-:W-:Y:S02]  /*b03a0*/  IMAD.X R18, R18, 0x1, R2, P4 ;  /* 0x0000000112127824 */ /* 0x000fe400020e0602 */
        /* <DEDUP_REMOVED lines=34> */
[----:B0-----:R-:W4:Y:S01]  /*b05d0*/  LDL.LU R61, [R1+0x2fa0] ;  /* 0x002fa000013d7983 */ /* 0x001f220000300800 */
[----:B------:R-:W-:-:S03]  /*b05e0*/  IMAD.X R0, R0, 0x1, R2, P5 ;  /* 0x0000000100007824 */ /* 0x000fc600028e0602 */
        /* <DEDUP_REMOVED lines=36> */
[----:B------:R-:W-:-:S05]  /*b0830*/  IADD3.X R61, R61, R2, RZ, P1, !PT ;  /* 0x000000023d3d7210 */ /* 0x000fca0000ffe4ff */
[----:B------:R0:W-:Y:S04]  /*b0840*/  STL [R1+0x2fa0], R61 ;  /* 0x002fa03d01007387 */ /* 0x0001e80000100800 */
        /* <DEDUP_REMOVED lines=11> */
[--C-:B---3--:R-:W-:Y:S01]  /*b0900*/  IMAD.X R16, R16, 0x1, R2.reuse, P3 ;  /* 0x0000000110107824 */ /* 0x108fe200018e0602 */
[----:B------:R-:W-:Y:S01]  /*b0910*/  IADD3 R46, P3, R46, R60, RZ ;  /* 0x0000003c2e2e7210 */ /* 0x000fe20007f7e0ff */
[----:B------:R-:W-:-:S03]  /*b0920*/  IMAD.X R47, R47, 0x1, R2, P4 ;  /* 0x000000012f2f7824 */ /* 0x000fc600020e0602 */
        /* <DEDUP_REMOVED lines=42> */
[----:B------:R0:W-:Y:S04]  /*b0bd0*/  STL [R1+0x2f0c], R61 ;  /* 0x002f0c3d01007387 */ /* 0x0001e80000100800 */
[----:B0-----:R-:W4:Y:S01]  /*b0be0*/  LDL.LU R61, [R1+0x2f20] ;  /* 0x002f2000013d7983 */ /* 0x001f220000300800 */
[----:B------:R-:W-:-:S05]  /*b0bf0*/  IMAD.X R0, R0, 0x1, R2, P0 ;  /* 0x0000000100007824 */ /* 0x000fca00000e0602 */
        /* <DEDUP_REMOVED lines=45> */
[----:B--2---:R-:W-:Y:S02]  /*b0ed0*/  IADD3 R13, P4, R13, R60, RZ ;  /* 0x0000003c0d0d7210 */ /* 0x004fe40007f9e0ff */
[----:B------:R-:W-:-:S02]  /*b0ee0*/  IADD3.X R46, R46, R2, RZ, P5, !PT ;  /* 0x000000022e2e7210 */ /* 0x000fc40002ffe4ff */
[----:B------:R-:W-:Y:S01]  /*b0ef0*/  IADD3 R47, P5, R47, R60, RZ ;  /* 0x0000003c2f2f7210 */ /* 0x000fe20007fbe0ff */
[----:B------:R0:W-:Y:S01]  /*b0f00*/  STL [R1+0x2ee4], R13 ;  /* 0x002ee40d01007387 */ /* 0x0001e20000100800 */
[----:B------:R-:W-:-:S03]  /*b0f10*/  IMAD.X R6, R6, 0x1, R2, P6 ;  /* 0x0000000106067824 */ /* 0x000fc600030e0602 */
[----:B0-----:R-:W2:Y:S04]  /*b0f20*/  LDL.LU R13, [R1+0x2e7c] ;  /* 0x002e7c00010d7983 */ /* 0x001ea80000300800 */
[----:B------:R-:W-:Y:S04]  /*b0f30*/  STL [R1+0x2f10], R46 ;  /* 0x002f102e01007387 */ /* 0x000fe80000100800 */
[----:B------:R-:W-:Y:S04]  /*b0f40*/  STL [R1+0x2edc], R47 ;  /* 0x002edc2f01007387 */ /* 0x000fe80000100800 */
[----:B------:R-:W-:Y:S01]  /*b0f50*/  STL [R1+0x2f08], R6 ;  /* 0x002f080601007387 */ /* 0x000fe20000100800 */
[-C--:B---3--:R-:W-:Y:S01]  /*b0f60*/  IADD3 R7, P6, R7, R60.reuse, RZ ;  /* 0x0000003c07077210 */ /* 0x088fe20007fde0ff */
[--C-:B------:R-:W-:Y:S01]  /*b0f70*/  IMAD.X R18, R18, 0x1, R2.reuse, P0 ;  /* 0x0000000112127824 */ /* 0x100fe200000e0602 */
        /* <DEDUP_REMOVED lines=91> */
[----:B--2---:R-:W-:Y:S01]  /*b1530*/  IMAD.X R7, R7, 0x1, R2, P1 ;  /* 0x0000000107077824 */ /* 0x004fe200008e0602 */
        /* <DEDUP_REMOVED lines=46> */
[----:B------:R-:W-:-:S03]  /*b1820*/  IADD3 R25, P4, R25, R60, RZ ;  /* 0x0000003c19197210 */ /* 0x000fc60007f9e0ff */
[----:B------:R-:W4:Y:S01]  /*b1830*/  LDL.LU R46, [R1+0x2e18] ;  /* 0x002e1800012e7983 */ /* 0x000f220000300800 */
[----:B------:R-:W-:-:S03]  /*b1840*/  IMAD.X R12, R12, 0x1, R2, P5 ;  /* 0x000000010c0c7824 */ /* 0x000fc600028e0602 */
        /* <DEDUP_REMOVED lines=89> */
[----:B------:R0:W-:Y:S04]  /*b1de0*/  STL [R1+0x2d8c], R61 ;  /* 0x002d8c3d01007387 */ /* 0x0001e80000100800 */
[----:B0-----:R-:W4:Y:S04]  /*b1df0*/  LDL.LU R61, [R1+0x2da0] ;  /* 0x002da000013d7983 */ /* 0x001f280000300800 */
[----:B------:R-:W4:Y:S04]  /*b1e00*/  LDL.LU R46, [R1+0x2d6c] ;  /* 0x002d6c00012e7983 */ /* 0x000f280000300800 */
[----:B------:R-:W4:Y:S01]  /*b1e10*/  LDL.LU R47, [R1+0x2d98] ;  /* 0x002d9800012f7983 */ /* 0x000f220000300800 */
[----:B------:R-:W-:-:S03]  /*b1e20*/  IADD3 R0, P6, R0, R60, RZ ;  /* 0x0000003c00007210 */ /* 0x000fc60007fde0ff */
        /* <DEDUP_REMOVED lines=39> */
[----:B------:R-:W-:Y:S01]  /*b20a0*/  IADD3 R18, P4, R18, R60, RZ ;  /* 0x0000003c12127210 */ /* 0x000fe20007f9e0ff */
[----:B0-----:R-:W4:Y:S04]  /*b20b0*/  LDL.LU R61, [R1+0x2d38] ;  /* 0x002d3800013d7983 */ /* 0x001f280000300800 */
        /* <DEDUP_REMOVED lines=34> */
[----:B------:R-:W-:-:S05]  /*b22e0*/  IADD3 R37, P4, R37, R60, RZ ;  /* 0x0000003c25257210 */ /* 0x000fca0007f9e0ff */
[----:B------:R-:W-:Y:S01]  /*b22f0*/  STL [R1+0x2d24], R37 ;  /* 0x002d242501007387 */ /* 0x000fe20000100800 */
[----:B------:R-:W-:-:S05]  /*b2300*/  IADD3 R12, P5, R12, R60, RZ ;  /* 0x0000003c0c0c7210 */ /* 0x000fca0007fbe0ff */
        /* <DEDUP_REMOVED lines=53> */
[----:B0-----:R-:W4:Y:S04]  /*b2660*/  LDL.LU R17, [R1+0x2c8c] ;  /* 0x002c8c0001117983 */ /* 0x001f280000300800 */
[----:B------:R-:W-:Y:S01]  /*b2670*/  STL [R1+0x2d20], R46 ;  /* 0x002d202e01007387 */ /* 0x000fe20000100800 */
        /* <DEDUP_REMOVED lines=37> */
[----:B------:R-:W-:-:S05]  /*b28d0*/  IADD3.X R0, R0, R2, RZ, P0, !PT ;  /* 0x0000000200007210 */ /* 0x000fca00007fe4ff */
        /* <DEDUP_REMOVED lines=109> */
[----:B---3--:R-:W-:-:S05]  /*b2fb0*/  IADD3.X R16, R16, R2, RZ, P4, !PT ;  /* 0x0000000210107210 */ /* 0x008fca00027fe4ff */
        /* <DEDUP_REMOVED lines=124> */
[----:B------:R-:W-:Y:S02]  /*b3780*/  IADD3.X R12, R12, R2, RZ, P1, !PT ;  /* 0x000000020c0c7210 */ /* 0x000fe40000ffe4ff */
[-C--:B------:R-:W-:Y:S01]  /*b3790*/  IADD3 R46, P1, R46, R60.reuse, RZ ;  /* 0x0000003c2e2e7210 */ /* 0x080fe20007f3e0ff */
[--C-:B------:R-:W-:Y:S01]  /*b37a0*/  IMAD.X R47, R47, 0x1, R2.reuse, P2 ;  /* 0x000000012f2f7824 */ /* 0x100fe200010e0602 */
[-C--:B------:R-:W-:Y:S01]  /*b37b0*/  IADD3 R6, P2, R6, R60.reuse, RZ ;  /* 0x0000003c06067210 */ /* 0x080fe20007f5e0ff */
[----:B------:R0:W-:Y:S04]  /*b37c0*/  STL [R1+0x2bb0], R12 ;  /* 0x002bb00c01007387 */ /* 0x0001e80000100800 */
        /* <DEDUP_REMOVED lines=93> */
[----:B------:R-:W-:Y:S01]  /*b3da0*/  IMAD.X R6, R6, 0x1, R2, P4 ;  /* 0x0000000106067824 */ /* 0x000fe200020e0602 */
[----:B------:R-:W-:Y:S02]  /*b3db0*/  IADD3 R7, P4, R7, R60, RZ ;  /* 0x0000003c07077210 */ /* 0x000fe40007f9e0ff */
        /* <DEDUP_REMOVED lines=54> */
[----:B------:R-:W-:-:S05]  /*b4120*/  IADD3 R0, P1, R0, R60, RZ ;  /* 0x0000003c00007210 */ /* 0x000fca0007f3e0ff */
        /* <DEDUP_REMOVED lines=36> */
[----:B0-----:R-:W4:Y:S01]  /*b4370*/  LDL.LU R61, [R1+0x2a50] ;  /* 0x002a5000013d7983 */ /* 0x001f220000300800 */
[--C-:B------:R-:W-:Y:S01]  /*b4380*/  IMAD.X R7, R7, 0x1, R2.reuse, P6 ;  /* 0x0000000107077824 */ /* 0x100fe200030e0602 */
[----:B------:R-:W-:Y:S02]  /*b4390*/  IADD3 R18, P6, R18, R60, RZ ;  /* 0x0000003c12127210 */ /* 0x000fe40007fde0ff */
        /* <DEDUP_REMOVED lines=91> */
[----:B------:R-:W-:Y:S04]  /*b4950*/  STL [R1+0x2a38], R46 ;  /* 0x002a382e01007387 */ /* 0x000fe80000100800 */
[----:B------:R-:W-:Y:S01]  /*b4960*/  STL [R1+0x2a04], R47 ;  /* 0x002a042f01007387 */ /* 0x000fe20000100800 */
        /* <DEDUP_REMOVED lines=36> */
[----:B------:R-:W-:-:S05]  /*b4bb0*/  IMAD.X R0, R0, 0x1, R2, P2 ;  /* 0x0000000100007824 */ /* 0x000fca00010e0602 */
        /* <DEDUP_REMOVED lines=142> */
[--C-:B------:R-:W-:Y:S01]  /*b54a0*/  IMAD.X R46, R46, 0x1, R2.reuse, P2 ;  /* 0x000000012e2e7824 */ /* 0x100fe200010e0602 */
[----:B------:R-:W-:Y:S01]  /*b54b0*/  IADD3 R47, P2, R47, R60, RZ ;  /* 0x0000003c2f2f7210 */ /* 0x000fe20007f5e0ff */
[----:B------:R-:W-:-:S02]  /*b54c0*/  IMAD.X R6, R6, 0x1, R2, P3 ;  /* 0x0000000106067824 */ /* 0x000fc400018e0602 */
[----:B------:R0:W-:Y:S04]  /*b54d0*/  STL [R1+0x2914], R13 ;  /* 0x0029140d01007387 */ /* 0x0001e80000100800 */
        /* <DEDUP_REMOVED lines=48> */
[----:B------:R-:W-:Y:S02]  /*b57e0*/  IADD3 R12, P6, R12, R60, RZ ;  /* 0x0000003c0c0c7210 */ /* 0x000fe40007fde0ff */
[----:B------:R-:W-:-:S03]  /*b57f0*/  IADD3.X R25, R25, R2, RZ, P0, !PT ;  /* 0x0000000219197210 */ /* 0x000fc600007fe4ff */
        /* <DEDUP_REMOVED lines=39> */
[-C--:B------:R-:W-:Y:S01]  /*b5a70*/  IADD3 R46, P3, R46, R60.reuse, RZ ;  /* 0x0000003c2e2e7210 */ /* 0x080fe20007f7e0ff */
[----:B------:R-:W-:Y:S01]  /*b5a80*/  IMAD.X R47, R47, 0x1, R2, P4 ;  /* 0x000000012f2f7824 */ /* 0x000fe200020e0602 */
[----:B------:R-:W-:-:S02]  /*b5a90*/  IADD3 R6, P4, R6, R60, RZ ;  /* 0x0000003c06067210 */ /* 0x000fc40007f9e0ff */
        /* <DEDUP_REMOVED lines=85> */
[----:B------:R-:W-:-:S05]  /*b5ff0*/  IADD3.X R61, R61, R2, RZ, P4, !PT ;  /* 0x000000023d3d7210 */ /* 0x000fca00027fe4ff */
        /* <DEDUP_REMOVED lines=102> */
[----:B------:R-:W-:Y:S02]  /*b6660*/  IADD3.X R7, R7, R2, RZ, P1, !PT ;  /* 0x0000000207077210 */ /* 0x000fe40000ffe4ff */
        /* <DEDUP_REMOVED lines=93> */
[----:B------:R-:W-:Y:S04]  /*b6c40*/  STL [R1+0x271c], R47 ;  /* 0x00271c2f01007387 */ /* 0x000fe80000100800 */
[----:B------:R-:W-:Y:S01]  /*b6c50*/  STL [R1+0x2748], R6 ;  /* 0x0027480601007387 */ /* 0x000fe20000100800 */
[-C--:B------:R-:W-:Y:S01]  /*b6c60*/  IADD3 R7, P2, R7, R60.reuse, RZ ;  /* 0x0000003c07077210 */ /* 0x080fe20007f5e0ff */
[--C-:B------:R-:W-:Y:S01]  /*b6c70*/  IMAD.X R18, R18, 0x1, R2.reuse, P3 ;  /* 0x0000000112127824 */ /* 0x100fe200018e0602 */
[-C--:B------:R-:W-:Y:S01]  /*b6c80*/  IADD3 R19, P3, R19, R60.reuse, RZ ;  /* 0x0000003c13137210 */ /* 0x080fe20007f7e0ff */
[----:B------:R-:W-:Y:S01]  /*b6c90*/  IMAD.X R30, R30, 0x1, R2, P4 ;  /* 0x000000011e1e7824 */ /* 0x000fe200020e0602 */
[----:B------:R-:W-:Y:S01]  /*b6ca0*/  IADD3 R31, P4, R31, R60, RZ ;  /* 0x0000003c1f1f7210 */ /* 0x000fe20007f9e0ff */
        /* <DEDUP_REMOVED lines=80> */
[-C--:B------:R-:W-:Y:S01]  /*b71b0*/  IADD3 R46, P2, R46, R60.reuse, RZ ;  /* 0x0000003c2e2e7210 */ /* 0x080fe20007f5e0ff */
[----:B------:R-:W-:Y:S01]  /*b71c0*/  IMAD.X R47, R47, 0x1, R2, P3 ;  /* 0x000000012f2f7824 */ /* 0x000fe200018e0602 */
[----:B------:R-:W-:-:S02]  /*b71d0*/  IADD3 R6, P3, R6, R60, RZ ;  /* 0x0000003c06067210 */ /* 0x000fc40007f7e0ff */
[----:B------:R0:W-:Y:S04]  /*b71e0*/  STL [R1+0x26d8], R16 ;  /* 0x0026d81001007387 */ /* 0x0001e80000100800 */
        /* <DEDUP_REMOVED lines=234> */
[----:B------:R-:W-:-:S05]  /*b8090*/  IADD3.X R0, R0, R2, RZ, P3, !PT ;  /* 0x0000000200007210 */ /* 0x000fca0001ffe4ff */
        /* <DEDUP_REMOVED lines=125> */
[----:B---3--:R-:W-:-:S05]  /*b8870*/  IADD3.X R16, R16, R2, RZ, P0, !PT ;  /* 0x0000000210107210 */ /* 0x008fca00007fe4ff */
        /* <DEDUP_REMOVED lines=12> */
[----:B------:R-:W-:Y:S01]  /*b8940*/  STL [R1+0x24b4], R46 ;  /* 0x0024b42e01007387 */ /* 0x000fe20000100800 */
[----:B------:R-:W-:-:S03]  /*b8950*/  IMAD.X R7, R7, 0x1, R2, P3 ;  /* 0x0000000107077824 */ /* 0x000fc600018e0602 */
[----:B------:R-:W-:Y:S01]  /*b8960*/  STL [R1+0x24e0], R47 ;  /* 0x0024e02f01007387 */ /* 0x000fe20000100800 */
[--C-:B------:R-:W-:Y:S01]  /*b8970*/  IMAD.X R19, R19, 0x1, R2.reuse, P4 ;  /* 0x0000000113137824 */ /* 0x100fe200020e0602 */
[-C--:B------:R-:W-:Y:S02]  /*b8980*/  IADD3 R18, P3, R18, R60.reuse, RZ ;  /* 0x0000003c12127210 */ /* 0x080fe40007f7e0ff */
[----:B------:R-:W-:Y:S01]  /*b8990*/  STL [R1+0x24ac], R6 ;  /* 0x0024ac0601007387 */ /* 0x000fe20000100800 */
        /* <DEDUP_REMOVED lines=83> */
[----:B------:R-:W-:-:S02]  /*b8ed0*/  IADD3 R47, P3, R47, R60, RZ ;  /* 0x0000003c2f2f7210 */ /* 0x000fc40007f7e0ff */
[----:B------:R-:W-:Y:S01]  /*b8ee0*/  IADD3.X R6, R6, R2, RZ, P4, !PT ;  /* 0x0000000206067210 */ /* 0x000fe200027fe4ff */
[----:B------:R0:W-:Y:S04]  /*b8ef0*/  STL [R1+0x243c], R17 ;  /* 0x00243c1101007387 */ /* 0x0001e80000100800 */
[----:B0-----:R-:W4:Y:S04]  /*b8f00*/  LDL.LU R17, [R1+0x23d4] ;  /* 0x0023d40001117983 */ /* 0x001f280000300800 */
[----:B------:R-:W-:Y:S04]  /*b8f10*/  STL [R1+0x2468], R46 ;  /* 0x0024682e01007387 */ /* 0x000fe80000100800 */
[----:B------:R-:W-:Y:S04]  /*b8f20*/  STL [R1+0x2434], R47 ;  /* 0x0024342f01007387 */ /* 0x000fe80000100800 */
[----:B------:R-:W-:Y:S01]  /*b8f30*/  STL [R1+0x2460], R6 ;  /* 0x0024600601007387 */ /* 0x000fe20000100800 */
[-C--:B------:R-:W-:Y:S01]  /*b8f40*/  IADD3 R7, P4, R7, R60.reuse, RZ ;  /* 0x0000003c07077210 */ /* 0x080fe20007f9e0ff */
        /* <DEDUP_REMOVED lines=233> */
[----:B------:R0:W-:Y:S04]  /*b9de0*/  STL [R1+0x2310], R25 ;  /* 0x0023101901007387 */ /* 0x0001e80000100800 */
[----:B0-----:R-:W4:Y:S04]  /*b9df0*/  LDL.LU R25, [R1+0x22c4] ;  /* 0x0022c40001197983 */ /* 0x001f280000300800 */
[----:B------:R-:W4:Y:S04]  /*b9e00*/  LDL.LU R46, [R1+0x22f0] ;  /* 0x0022f000012e7983 */ /* 0x000f280000300800 */
        /* <DEDUP_REMOVED lines=33> */
[----:B------:R-:W-:-:S05]  /*ba020*/  IMAD.X R12, R12, 0x1, R2, P0 ;  /* 0x000000010c0c7824 */ /* 0x000fca00000e0602 */
[----:B------:R0:W-:Y:S01]  /*ba030*/  STL [R1+0x22f8], R12 ;  /* 0x0022f80c01007387 */ /* 0x0001e20000100800 */
[-C--:B------:R-:W-:Y:S01]  /*ba040*/  IADD3 R25, P0, R25, R60.reuse, RZ ;  /* 0x0000003c19197210 */ /* 0x080fe20007f1e0ff */
[--C-:B------:R-:W-:Y:S01]  /*ba050*/  IMAD.X R46, R46, 0x1, R2.reuse, P1 ;  /* 0x000000012e2e7824 */ /* 0x100fe200008e0602 */
[-C--:B------:R-:W-:Y:S01]  /*ba060*/  IADD3 R47, P1, R47, R60.reuse, RZ ;  /* 0x0000003c2f2f7210 */ /* 0x080fe20007f3e0ff */
[----:B0-----:R-:W4:Y:S04]  /*ba070*/  LDL.LU R12, [R1+0x2290] ;  /* 0x00229000010c7983 */ /* 0x001f280000300800 */
[----:B------:R0:W-:Y:S04]  /*ba080*/  STL [R1+0x22c4], R25 ;  /* 0x0022c41901007387 */ /* 0x0001e80000100800 */
[----:B0-----:R0:W5:Y:S04]  /*ba090*/  LDL.LU R25, [R1+0x3fac] ;  /* 0x003fac0001197983 */ /* 0x0011680000300800 */
        /* <DEDUP_REMOVED lines=49> */
[----:B------:R-:W-:-:S03]  /*ba3b0*/  IADD3 R37, P5, R37, R60, RZ ;  /* 0x0000003c25257210 */ /* 0x000fc60007fbe0ff */
[----:B------:R-:W4:Y:S04]  /*ba3c0*/  LDL.LU R46, [R1+0x2244] ;  /* 0x00224400012e7983 */ /* 0x000f280000300800 */
[----:B------:R-:W4:Y:S04]  /*ba3d0*/  LDL.LU R47, [R1+0x2270] ;  /* 0x00227000012f7983 */ /* 0x000f280000300800 */
[----:B------:R1:W-:Y:S04]  /*ba3e0*/  STL [R1+0x2264], R37 ;  /* 0x0022642501007387 */ /* 0x0003e80000100800 */
        /* <DEDUP_REMOVED lines=32> */
[----:B------:R-:W-:-:S03]  /*ba5f0*/  IADD3 R0, P1, R0, R60, RZ ;  /* 0x0000003c00007210 */ /* 0x000fc60007f3e0ff */
[----:B------:R-:W2:Y:S04]  /*ba600*/  LDL.LU R60, [R1+0x2278] ;  /* 0x00227800013c7983 */ /* 0x000ea80000300800 */
[----:B------:R0:W-:Y:S04]  /*ba610*/  STL [R1+0x224c], R0 ;  /* 0x00224c0001007387 */ /* 0x0001e80000100800 */
[----:B0-----:R-:W4:Y:S01]  /*ba620*/  LDL.LU R0, [R1+0x21e4] ;  /* 0x0021e40001007983 */ /* 0x001f220000300800 */
[--C-:B------:R-:W-:Y:S02]  /*ba630*/  IMAD.X R47, R47, 0x1, R2.reuse, P3 ;  /* 0x000000012f2f7824 */ /* 0x100fe400018e0602 */
[----:B------:R-:W-:-:S02]  /*ba640*/  IMAD.X R7, R7, 0x1, R2, P4 ;  /* 0x0000000107077824 */ /* 0x000fc400020e0602 */
[--C-:B------:R-:W-:Y:S02]  /*ba650*/  IMAD.X R19, R19, 0x1, R2.reuse, P5 ;  /* 0x0000000113137824 */ /* 0x100fe400028e0602 */
[--C-:B------:R-:W-:Y:S02]  /*ba660*/  IMAD.X R31, R31, 0x1, R2.reuse, P6 ;  /* 0x000000011f1f7824 */ /* 0x100fe400030e0602 */
[--C-:B------:R-:W-:Y:S02]  /*ba670*/  IMAD.X R35, R35, 0x1, R2.reuse, P0 ;  /* 0x0000000123237824 */ /* 0x100fe400000e0602 */
[--C-:B------:R-:W-:Y:S02]  /*ba680*/  IMAD.X R51, R51, 0x1, R2.reuse, P1 ;  /* 0x0000000133337824 */ /* 0x100fe400008e0602 */
[----:B--2---:R-:W-:-:S05]  /*ba690*/  IMAD.X R60, R60, 0x1, R2, P2 ;  /* 0x000000013c3c7824 */ /* 0x004fca00010e0602 */
[----:B------:R0:W-:Y:S02]  /*ba6a0*/  STL [R1+0x2278], R60 ;  /* 0x0022783c01007387 */ /* 0x0001e40000100800 */
[----:B0-----:R-:W0:Y:S02]  /*ba6b0*/  LDC R60, c[0x0][0x23c] ;  /* 0x00008f00ff3c7b82 */ /* 0x001e240000000800 */
[----:B0-----:R-:W-:-:S04]  /*ba6c0*/  IMAD.SHL.U32 R60, R60, 0x80, RZ ;  /* 0x000000803c3c7824 */ /* 0x001fc800078e00ff */
[----:B------:R-:W-:-:S05]  /*ba6d0*/  IMAD.SHL.U32 R60, R60, 0x2, RZ ;  /* 0x000000023c3c7824 */ /* 0x000fca00078e00ff */
[-C--:B------:R-:W-:Y:S02]  /*ba6e0*/  IADD3 R46, P2, R46, R60.reuse, RZ ;  /* 0x0000003c2e2e7210 */ /* 0x080fe40007f5e0ff */
[-C--:B------:R-:W-:Y:S02]  /*ba6f0*/  IADD3 R6, P3, R6, R60.reuse, RZ ;  /* 0x0000003c06067210 */ /* 0x080fe40007f7e0ff */
[-C--:B------:R-:W-:Y:S02]  /*ba700*/  IADD3 R18, P4, R18, R60.reuse, RZ ;  /* 0x0000003c12127210 */ /* 0x080fe40007f9e0ff */
[-C--:B------:R-:W-:Y:S01]  /*ba710*/  IADD3 R30, P5, R30, R60.reuse, RZ ;  /* 0x0000003c1e1e7210 */ /* 0x080fe20007fbe0ff */
[----:B------:R-:W-:Y:S04]  /*ba720*/  STL [R1+0x2244], R46 ;  /* 0x0022442e01007387 */ /* 0x000fe80000100800 */
[----:B------:R-:W-:Y:S04]  /*ba730*/  STL [R1+0x2270], R47 ;  /* 0x0022702f01007387 */ /* 0x000fe80000100800 */
[----:B------:R-:W-:Y:S04]  /*ba740*/  STL [R1+0x223c], R6 ;  /* 0x00223c0601007387 */ /* 0x000fe80000100800 */
[----:B------:R-:W-:Y:S01]  /*ba750*/  STL [R1+0x2268], R7 ;  /* 0x0022680701007387 */ /* 0x000fe20000100800 */
[----:B------:R-:W-:-:S03]  /*ba760*/  IADD3 R34, P6, R34, R60, RZ ;  /* 0x0000003c22227210 */ /* 0x000fc60007fde0ff */
[----:B------:R-:W-:Y:S04]  /*ba770*/  STL [R1+0x2234], R18 ;  /* 0x0022341201007387 */ /* 0x000fe80000100800 */
[----:B------:R-:W-:Y:S01]  /*ba780*/  STL [R1+0x2260], R19 ;  /* 0x0022601301007387 */ /* 0x000fe20000100800 */
[----:B------:R-:W-:-:S03]  /*ba790*/  IADD3 R50, P0, R50, R60, RZ ;  /* 0x0000003c32327210 */ /* 0x000fc60007f1e0ff */
        /* <DEDUP_REMOVED lines=18> */
[----:B------:R-:W-:Y:S01]  /*ba8c0*/  STL [R1+0x2204], R42 ;  /* 0x0022042a01007387 */ /* 0x000fe20000100800 */
[----:B------:R-:W-:-:S03]  /*ba8d0*/  IADD3 R13, P5, R13, R60, RZ ;  /* 0x0000003c0d0d7210 */ /* 0x000fc60007fbe0ff */
[----:B------:R0:W-:Y:S04]  /*ba8e0*/  STL [R1+0x2228], R12 ;  /* 0x0022280c01007387 */ /* 0x0001e80000100800 */
[----:B------:R-:W-:Y:S01]  /*ba8f0*/  STL [R1+0x2230], R43 ;  /* 0x0022302b01007387 */ /* 0x000fe20000100800 */
[--C-:B---3--:R-:W-:Y:S01]  /*ba900*/  IMAD.X R16, R16, 0x1, R2.reuse, P6 ;  /* 0x0000000110107824 */ /* 0x108fe200030e0602 */
[-C--:B----4-:R-:W-:Y:S01]  /*ba910*/  IADD3 R17, P6, R17, R60.reuse, RZ ;  /* 0x0000003c11117210 */ /* 0x090fe20007fde0ff */
[----:B------:R-:W-:Y:S01]  /*ba920*/  IMAD.X R61, R61, 0x1, R2, P0 ;  /* 0x000000013d3d7824 */ /* 0x000fe200000e0602 */
[----:B0-----:R-:W2:Y:S04]  /*ba930*/  LDL.LU R12, [R1+0x21dc] ;  /* 0x0021dc00010c7983 */ /* 0x001ea80000300800 */
[----:B------:R-:W-:Y:S04]  /*ba940*/  STL [R1+0x21fc], R37 ;  /* 0x0021fc2501007387 */ /* 0x000fe80000100800 */
[----:B------:R0:W-:Y:S01]  /*ba950*/  STL [R1+0x21f4], R13 ;  /* 0x0021f40d01007387 */ /* 0x0001e20000100800 */
[----:B------:R-:W-:-:S03]  /*ba960*/  IADD3 R0, P0, R0, R60, RZ ;  /* 0x0000003c00007210 */ /* 0x000fc60007f1e0ff */
[----:B0-----:R-:W3:Y:S04]  /*ba970*/  LDL.LU R13, [R1+0x21d4] ;  /* 0x0021d400010d7983 */ /* 0x001ee80000300800 */
[----:B------:R0:W-:Y:S04]  /*ba980*/  STL [R1+0x2220], R16 ;  /* 0x0022201001007387 */ /* 0x0001e80000100800 */
[----:B0-----:R-:W4:Y:S04]  /*ba990*/  LDL.LU R16, [R1+0x21cc] ;  /* 0x0021cc0001107983 */ /* 0x001f280000300800 */
[----:B------:R0:W-:Y:S04]  /*ba9a0*/  STL [R1+0x21ec], R17 ;  /* 0x0021ec1101007387 */ /* 0x0001e80000100800 */
[----:B0-----:R-:W4:Y:S04]  /*ba9b0*/  LDL.LU R17, [R1+0x21c4] ;  /* 0x0021c40001117983 */ /* 0x001f280000300800 */
[----:B------:R0:W-:Y:S04]  /*ba9c0*/  STL [R1+0x2218], R61 ;  /* 0x0022183d01007387 */ /* 0x0001e80000100800 */
[----:B0-----:R-:W4:Y:S04]  /*ba9d0*/  LDL.LU R61, [R1+0x21bc] ;  /* 0x0021bc00013d7983 */ /* 0x001f280000300800 */
[----:B------:R-:W2:Y:S04]  /*ba9e0*/  LDL.LU R60, [R1+0x2210] ;  /* 0x00221000013c7983 */ /* 0x000ea80000300800 */
[----:B------:R0:W-:Y:S04]  /*ba9f0*/  STL [R1+0x21e4], R0 ;  /* 0x0021e40001007387 */ /* 0x0001e80000100800 */
        /* <DEDUP_REMOVED lines=20> */
[----:B--2---:R-:W-:-:S05]  /*bab40*/  IMAD.X R60, R60, 0x1, R2, P1 ;  /* 0x000000013c3c7824 */ /* 0x004fca00008e0602 */
[----:B------:R0:W-:Y:S02]  /*bab50*/  STL [R1+0x2210], R60 ;  /* 0x0022103c01007387 */ /* 0x0001e40000100800 */
[----:B0-----:R-:W0:Y:S02]  /*bab60*/  LDC R60, c[0x0][0x23c] ;  /* 0x00008f00ff3c7b82 */ /* 0x001e240000000800 */
[----:B0-----:R-:W-:-:S04]  /*bab70*/  IMAD.SHL.U32 R60, R60, 0x80, RZ ;  /* 0x000000803c3c7824 */ /* 0x001fc800078e00ff */
[----:B------:R-:W-:-:S05]  /*bab80*/  IMAD.SHL.U32 R60, R60, 0x2, RZ ;  /* 0x000000023c3c7824 */ /* 0x000fca00078e00ff */
[----:B------:R-:W-:-:S05]  /*bab90*/  IADD3 R12, P1, R12, R60, RZ ;  /* 0x0000003c0c0c7210 */ /* 0x000fca0007f3e0ff */
[----:B------:R0:W-:Y:S04]  /*baba0*/  STL [R1+0x21dc], R12 ;  /* 0x0021dc0c01007387 */ /* 0x0001e80000100800 */
[----:B0-----:R-:W2:Y:S04]  /*babb0*/  LDL.LU R12, [R1+0x3fa8] ;  /* 0x003fa800010c7983 */ /* 0x001ea80000300800 */
[----:B------:R-:W3:Y:S02]  /*babc0*/  LDL.LU R60, [R1+0x2208] ;  /* 0x00220800013c7983 */ /* 0x000ee40000300800 */
[----:B---3--:R-:W-:-:S05]  /*babd0*/  IMAD.X R60, R60, 0x1, R2, P2 ;  /* 0x000000013c3c7824 */ /* 0x008fca00010e0602 */
[----:B------:R0:W-:Y:S02]  /*babe0*/  STL [R1+0x2208], R60 ;  /* 0x0022083c01007387 */ /* 0x0001e40000100800 */
[----:B0-----:R-:W0:Y:S02]  /*babf0*/  LDC R60, c[0x0][0x23c] ;  /* 0x00008f00ff3c7b82 */ /* 0x001e240000000800 */
[----:B0-----:R-:W-:-:S04]  /*bac00*/  IMAD.SHL.U32 R60, R60, 0x80, RZ ;  /* 0x000000803c3c7824 */ /* 0x001fc800078e00ff */
[----:B------:R-:W-:-:S05]  /*bac10*/  IMAD.SHL.U32 R60, R60, 0x2, RZ ;  /* 0x000000023c3c7824 */ /* 0x000fca00078e00ff */
[----:B------:R-:W-:-:S05]  /*bac20*/  IADD3 R13, P2, R13, R60, RZ ;  /* 0x0000003c0d0d7210 */ /* 0x000fca0007f5e0ff */
[----:B------:R0:W-:Y:S04]  /*bac30*/  STL [R1+0x21d4], R13 ;  /* 0x0021d40d01007387 */ /* 0x0001e80000100800 */
[----:B0-----:R-:W3:Y:S04]  /*bac40*/  LDL.LU R13, [R1+0x3fa4] ;  /* 0x003fa400010d7983 */ /* 0x001ee80000300800 */
[----:B------:R-:W4:Y:S02]  /*bac50*/  LDL.LU R60, [R1+0x2200] ;  /* 0x00220000013c7983 */ /* 0x000f240000300800 */
[----:B----4-:R-:W-:-:S05]  /*bac60*/  IMAD.X R60, R60, 0x1, R2, P3 ;  /* 0x000000013c3c7824 */ /* 0x010fca00018e0602 */
[----:B------:R0:W-:Y:S02]  /*bac70*/  STL [R1+0x2200], R60 ;  /* 0x0022003c01007387 */ /* 0x0001e40000100800 */
[----:B0-----:R-:W0:Y:S02]  /*bac80*/  LDC R60, c[0x0][0x23c] ;  /* 0x00008f00ff3c7b82 */ /* 0x001e240000000800 */
[----:B0-----:R-:W-:-:S04]  /*bac90*/  IMAD.SHL.U32 R60, R60, 0x80, RZ ;  /* 0x000000803c3c7824 */ /* 0x001fc800078e00ff */
[----:B------:R-:W-:-:S05]  /*baca0*/  IMAD.SHL.U32 R60, R60, 0x2, RZ ;  /* 0x000000023c3c7824 */ /* 0x000fca00078e00ff */
[----:B------:R-:W-:-:S05]  /*bacb0*/  IADD3 R16, P3, R16, R60, RZ ;  /* 0x0000003c10107210 */ /* 0x000fca0007f7e0ff */
[----:B------:R0:W-:Y:S04]  /*bacc0*/  STL [R1+0x21cc], R16 ;  /* 0x0021cc1001007387 */ /* 0x0001e80000100800 */
[----:B0-----:R0:W5:Y:S04]  /*bacd0*/  LDL.LU R16, [R1+0x3fa0] ;  /* 0x003fa00001107983 */ /* 0x0011680000300800 */
[----:B------:R-:W4:Y:S02]  /*bace0*/  LDL.LU R60, [R1+0x21f8] ;  /* 0x0021f800013c7983 */ /* 0x000f240000300800 */
[----:B----4-:R-:W-:-:S05]  /*bacf0*/  IMAD.X R60, R60, 0x1, R2, P4 ;  /* 0x000000013c3c7824 */ /* 0x010fca00020e0602 */
[----:B------:R1:W-:Y:S02]  /*bad00*/  STL [R1+0x21f8], R60 ;  /* 0x0021f83c01007387 */ /* 0x0003e40000100800 */
[----:B-1----:R-:W1:Y:S02]  /*bad10*/  LDC R60, c[0x0][0x23c] ;  /* 0x00008f00ff3c7b82 */ /* 0x002e640000000800 */
[----:B-1----:R-:W-:-:S04]  /*bad20*/  IMAD.SHL.U32 R60, R60, 0x80, RZ ;  /* 0x000000803c3c7824 */ /* 0x002fc800078e00ff */
[----:B------:R-:W-:-:S05]  /*bad30*/  IMAD.SHL.U32 R60, R60, 0x2, RZ ;  /* 0x000000023c3c7824 */ /* 0x000fca00078e00ff */
[----:B------:R-:W-:-:S05]  /*bad40*/  IADD3 R17, P4, R17, R60, RZ ;  /* 0x0000003c11117210 */ /* 0x000fca0007f9e0ff */
[----:B------:R1:W-:Y:S04]  /*bad50*/  STL [R1+0x21c4], R17 ;  /* 0x0021c41101007387 */ /* 0x0003e80000100800 */
[----:B-1----:R0:W5:Y:S04]  /*bad60*/  LDL.LU R17, [R1+0x3f9c] ;  /* 0x003f9c0001117983 */ /* 0x0021680000300800 */
[----:B------:R-:W4:Y:S02]  /*bad70*/  LDL.LU R60, [R1+0x21f0] ;  /* 0x0021f000013c7983 */ /* 0x000f240000300800 */
[----:B----4-:R-:W-:-:S05]  /*bad80*/  IMAD.X R60, R60, 0x1, R2, P5 ;  /* 0x000000013c3c7824 */ /* 0x010fca00028e0602 */
[----:B------:R1:W-:Y:S02]  /*bad90*/  STL [R1+0x21f0], R60 ;  /* 0x0021f03c01007387 */ /* 0x0003e40000100800 */
[----:B-1----:R-:W1:Y:S02]  /*bada0*/  LDC R60, c[0x0][0x23c] ;  /* 0x00008f00ff3c7b82 */ /* 0x002e640000000800 */
[----:B-1----:R-:W-:-:S05]  /*badb0*/  IMAD.SHL.U32 R60, R60, 0x80, RZ ;  /* 0x000000803c3c7824 */ /* 0x002fca00078e00ff */
[----:B------:R-:W-:-:S04]  /*badc0*/  SHF.L.U32 R60, R60, 0x1, RZ ;  /* 0x000000013c3c7819 */ /* 0x000fc800000006ff */
[----:B------:R-:W-:-:S05]  /*badd0*/  IADD3 R61, P5, R61, R60, RZ ;  /* 0x0000003c3d3d7210 */ /* 0x000fca0007fbe0ff */
[----:B------:R1:W-:Y:S04]  /*bade0*/  STL [R1+0x21bc], R61 ;  /* 0x0021bc3d01007387 */ /* 0x0003e80000100800 */
[----:B-1----:R0:W5:Y:S04]  /*badf0*/  LDL.LU R61, [R1+0x3f98] ;  /* 0x003f9800013d7983 */ /* 0x0021680000300800 */
[----:B------:R-:W4:Y:S01]  /*bae00*/  LDL.LU R60, [R1+0x21e8] ;  /* 0x0021e800013c7983 */ /* 0x000f220000300800 */
[--C-:B------:R-:W-:Y:S02]  /*bae10*/  IMAD.X R46, R46, 0x1, R2.reuse, P0 ;  /* 0x000000012e2e7824 */ /* 0x100fe400000e0602 */
[----:B------:R-:W-:-:S02]  /*bae20*/  IMAD.X R6, R6, 0x1, R2, P1 ;  /* 0x0000000106067824 */ /* 0x000fc400008e0602 */
[--C-:B------:R-:W-:Y:S02]  /*bae30*/  IMAD.X R18, R18, 0x1, R2.reuse, P2 ;  /* 0x0000000112127824 */ /* 0x100fe400010e0602 */
[--C-:B------:R-:W-:Y:S02]  /*bae40*/  IMAD.X R30, R30, 0x1, R2.reuse, P3 ;  /* 0x000000011e1e7824 */ /* 0x100fe400018e0602 */
[--C-:B------:R-:W-:Y:S02]  /*bae50*/  IMAD.X R34, R34, 0x1, R2.reuse, P4 ;  /* 0x0000000122227824 */ /* 0x100fe400020e0602 */
[--C-:B------:R-:W-:Y:S02]  /*bae60*/  IMAD.X R50, R50, 0x1, R2.reuse, P5 ;  /* 0x0000000132327824 */ /* 0x100fe400028e0602 */
[----:B----4-:R-:W-:-:S05]  /*bae70*/  IMAD.X R60, R60, 0x1, R2, P6 ;  /* 0x000000013c3c7824 */ /* 0x010fca00030e0602 */
[----:B------:R1:W-:Y:S02]  /*bae80*/  STL [R1+0x21e8], R60 ;  /* 0x0021e83c01007387 */ /* 0x0003e40000100800 */
[----:B-1----:R-:W1:Y:S02]  /*bae90*/  LDC R60, c[0x0][0x23c] ;  /* 0x00008f00ff3c7b82 */ /* 0x002e640000000800 */
[----:B-1----:R-:W-:-:S04]  /*baea0*/  IMAD.SHL.U32 R60, R60, 0x80, RZ ;  /* 0x000000803c3c7824 */ /* 0x002fc800078e00ff */
[----:B------:R-:W-:-:S05]  /*baeb0*/  IMAD.SHL.U32 R60, R60, 0x2, RZ ;  /* 0x000000023c3c7824 */ /* 0x000fca00078e00ff */
[-C--:B------:R-:W-:Y:S02]  /*baec0*/  IADD3 R0, P6, R0, R60.reuse, RZ ;  /* 0x0000003c00007210 */ /* 0x080fe40007fde0ff */
[-C--:B------:R-:W-:Y:S02]  /*baed0*/  IADD3 R47, P0, R47, R60.reuse, RZ ;  /* 0x0000003c2f2f7210 */ /* 0x080fe40007f1e0ff */
[-C--:B------:R-:W-:Y:S02]  /*baee0*/  IADD3 R7, P1, R7, R60.reuse, RZ ;  /* 0x0000003c07077210 */ /* 0x080fe40007f3e0ff */
[-C--:B------:R-:W-:Y:S01]  /*baef0*/  IADD3 R19, P2, R19, R60.reuse, RZ ;  /* 0x0000003c13137210 */ /* 0x080fe20007f5e0ff */
[----:B------:R1:W-:Y:S04]  /*baf00*/  STL [R1+0x21b4], R0 ;  /* 0x0021b40001007387 */ /* 0x0003e80000100800 */
[----:B------:R-:W-:Y:S04]  /*baf10*/  STL [R1+0x21e0], R46 ;  /* 0x0021e02e01007387 */ /* 0x000fe80000100800 */
[----:B------:R-:W-:Y:S04]  /*baf20*/  STL [R1+0x21ac], R47 ;  /* 0x0021ac2f01007387 */ /* 0x000fe80000100800 */
[----:B------:R-:W-:Y:S01]  /*baf30*/  STL [R1+0x21d8], R6 ;  /* 0x0021d80601007387 */ /* 0x000fe20000100800 */
[----:B------:R-:W-:-:S03]  /*baf40*/  IADD3 R31, P3, R31, R60, RZ ;  /* 0x0000003c1f1f7210 */ /* 0x000fc60007f7e0ff */
[----:B------:R-:W-:Y:S04]  /*baf50*/  STL [R1+0x21a4], R7 ;  /* 0x0021a40701007387 */ /* 0x000fe80000100800 */
[----:B------:R-:W-:Y:S01]  /*baf60*/  STL [R1+0x21d0], R18 ;  /* 0x0021d01201007387 */ /* 0x000fe20000100800 */
[-C--:B------:R-:W-:Y:S01]  /*baf70*/  IADD3 R35, P4, R35, R60.reuse, RZ ;  /* 0x0000003c23237210 */ /* 0x080fe20007f9e0ff */
[----:B-1----:R-:W1:Y:S02]  /*baf80*/  S2R R0, SR_TID.X ;  /* 0x0000000000007919 */ /* 0x002e640000002100 */
[----:B------:R-:W-:Y:S04]  /*baf90*/  STL [R1+0x219c], R19 ;  /* 0x00219c1301007387 */ /* 0x000fe80000100800 */
[----:B------:R-:W-:Y:S01]  /*bafa0*/  STL [R1+0x21c8], R30 ;  /* 0x0021c81e01007387 */ /* 0x000fe20000100800 */
[----:B------:R-:W-:-:S03]  /*bafb0*/  IADD3 R51, P5, R51, R60, RZ ;  /* 0x0000003c33337210 */ /* 0x000fc60007fbe0ff */
[----:B------:R-:W-:Y:S01]  /*bafc0*/  STL [R1+0x2194], R31 ;  /* 0x0021941f01007387 */ /* 0x000fe20000100800 */
[----:B------:R-:W-:-:S03]  /*bafd0*/  IMAD.X R54, R54, 0x1, R2, P6 ;  /* 0x0000000136367824 */ /* 0x000fc600030e0602 */
        /* <DEDUP_REMOVED lines=12> */
[----:B------:R-:W-:Y:S04]  /*bb0a0*/  STL [R1+0x21a0], R58 ;  /* 0x0021a03a01007387 */ /* 0x000fe80000100800 */
[----:B------:R-:W-:Y:S04]  /*bb0b0*/  STL [R1+0x2198], R59 ;  /* 0x0021983b01007387 */ /* 0x000fe80000100800 */
[----:B------:R-:W-:Y:S04]  /*bb0c0*/  STL [R1+0x2180], R37 ;  /* 0x0021802501007387 */ /* 0x000fe80000100800 */
[----:B------:R-:W-:Y:S04]  /*bb0d0*/  STL [R1+0x2190], R42 ;  /* 0x0021902a01007387 */ /* 0x000fe80000100800 */
[----:B------:R4:W-:Y:S01]  /*bb0e0*/  STL [R1+0x2188], R43 ;  /* 0x0021882b01007387 */ /* 0x0009e20000100800 */
[----:B-1----:R-:W-:-:S05]  /*bb0f0*/  LOP3.LUT R0, R0, 0x1f, RZ, 0xc0, !PT ;  /* 0x0000001f00007812 */ /* 0x002fca00078ec0ff */
[----:B------:R-:W-:Y:S01]  /*bb100*/  IMAD.SHL.U32 R0, R0, 0x2, RZ ;  /* 0x0000000200007824 */ /* 0x000fe200078e00ff */
[----:B----4-:R-:W4:Y:S04]  /*bb110*/  LDL.LU R43, [R1+0x217c] ;  /* 0x00217c00012b7983 */ /* 0x010f280000300800 */
[----:B------:R-:W4:Y:S04]  /*bb120*/  LDL.LU R37, [R1+0x2174] ;  /* 0x0021740001257983 */ /* 0x000f280000300800 */
[----:B------:R-:W4:Y:S04]  /*bb130*/  LDL.LU R55, [R1+0x216c] ;  /* 0x00216c0001377983 */ /* 0x000f280000300800 */
[----:B------:R-:W4:Y:S04]  /*bb140*/  LDL.LU R58, [R1+0x2164] ;  /* 0x00216400013a7983 */ /* 0x000f280000300800 */
[----:B------:R-:W4:Y:S04]  /*bb150*/  LDL.LU R59, [R1+0x215c] ;  /* 0x00215c00013b7983 */ /* 0x000f280000300800 */
[----:B------:R-:W4:Y:S04]  /*bb160*/  LDL.LU R42, [R1+0x2154] ;  /* 0x00215400012a7983 */ /* 0x000f280000300800 */
[----:B------:R-:W-:Y:S04]  /*bb170*/  STL [R1+0x3fac], R14 ;  /* 0x003fac0e01007387 */ /* 0x000fe80000100800 */
[----:B---3--:R-:W-:Y:S04]  /*bb180*/  STL [R1+0x3fa8], R13 ;  /* 0x003fa80d01007387 */ /* 0x008fe80000100800 */
[----:B--2---:R-:W-:Y:S04]  /*bb190*/  STL [R1+0x3fa4], R12 ;  /* 0x003fa40c01007387 */ /* 0x004fe80000100800 */
[----:B------:R-:W-:Y:S04]  /*bb1a0*/  STL [R1+0x3fa0], R11 ;  /* 0x003fa00b01007387 */ /* 0x000fe80000100800 */
[----:B------:R-:W-:Y:S04]  /*bb1b0*/  STL [R1+0x3f9c], R10 ;  /* 0x003f9c0a01007387 */ /* 0x000fe80000100800 */
[----:B------:R-:W-:Y:S04]  /*bb1c0*/  STL [R1+0x3f98], R3 ;  /* 0x003f980301007387 */ /* 0x000fe80000100800 */
[----:B------:R-:W2:Y:S01]  /*bb1d0*/  LDL.LU R54, [R1+0x1790] ;  /* 0x0017900001367983 */ /* 0x000ea20000300800 */
[----:B----4-:R-:W-:-:S02]  /*bb1e0*/  IADD3 R43, P3, R43, R60, RZ ;  /* 0x0000003c2b2b7210 */ /* 0x010fc40007f7e0ff */
[----:B------:R-:W-:-:S03]  /*bb1f0*/  IADD3 R37, P4, R37, R60, RZ ;  /* 0x0000003c25257210 */ /* 0x000fc60007f9e0ff */
[----:B------:R1:W-:Y:S04]  /*bb200*/  STL [R1+0x217c], R43 ;  /* 0x00217c2b01007387 */ /* 0x0003e80000100800 */
[----:B-1----:R-:W3:Y:S04]  /*bb210*/  LDL.LU R43, [R1+0x214c] ;  /* 0x00214c00012b7983 */ /* 0x002ee80000300800 */
[----:B------:R1:W-:Y:S04]  /*bb220*/  STL [R1+0x2174], R37 ;  /* 0x0021742501007387 */ /* 0x0003e80000100800 */
[----:B-1----:R-:W4:Y:S04]  /*bb230*/  LDL.LU R37, [R1+0x2178] ;  /* 0x0021780001257983 */ /* 0x002f280000300800 */
[----:B------:R-:W4:Y:S01]  /*bb240*/  LDL.LU R51, [R1+0x2144] ;  /* 0x0021440001337983 */ /* 0x000f220000300800 */
[----:B------:R-:W-:-:S02]  /*bb250*/  IADD3 R55, P5, R55, R60, RZ ;  /* 0x0000003c37377210 */ /* 0x000fc40007fbe0ff */
[----:B------:R-:W-:-:S03]  /*bb260*/  IADD3 R58, P6, R58, R60, RZ ;  /* 0x0000003c3a3a7210 */ /* 0x000fc60007fde0ff */
[----:B------:R1:W-:Y:S01]  /*bb270*/  STL [R1+0x216c], R55 ;  /* 0x00216c3701007387 */ /* 0x0003e20000100800 */
[----:B--2---:R-:W-:-:S03]  /*bb280*/  IADD3 R54, R54, 0x1, RZ ;  /* 0x0000000136367810 */ /* 0x004fc60007ffe0ff */
[----:B-1----:R-:W2:Y:S04]  /*bb290*/  LDL.LU R55, [R1+0x2170] ;  /* 0x0021700001377983 */ /* 0x002ea80000300800 */
[----:B------:R-:W-:Y:S04]  /*bb2a0*/  STL [R1+0x1790], R54 ;  /* 0x0017903601007387 */ /* 0x000fe80000100800 */
[----:B------:R-:W2:Y:S04]  /*bb2b0*/  LDL.LU R3, [R1+0x213c] ;  /* 0x00213c0001037983 */ /* 0x000ea80000300800 */
[----:B------:R-:W2:Y:S01]  /*bb2c0*/  LDL.LU R10, [R1+0x2168] ;  /* 0x00216800010a7983 */ /* 0x000ea20000300800 */
[----:B------:R-:W-:-:S03]  /*bb2d0*/  IADD3 R59, P0, R59, R60, RZ ;  /* 0x0000003c3b3b7210 */ /* 0x000fc60007f1e0ff */
[----:B------:R-:W2:Y:S04]  /*bb2e0*/  LDL.LU R11, [R1+0x2134] ;  /* 0x00213400010b7983 */ /* 0x000ea80000300800 */
[----:B------:R1:W-:Y:S04]  /*bb2f0*/  STL [R1+0x2164], R58 ;  /* 0x0021643a01007387 */ /* 0x0003e80000100800 */
[----:B------:R-:W2:Y:S04]  /*bb300*/  LDL.LU R12, [R1+0x2160] ;  /* 0x00216000010c7983 */ /* 0x000ea80000300800 */
[----:B-1----:R-:W2:Y:S04]  /*bb310*/  LDL.LU R58, [R1+0x212c] ;  /* 0x00212c00013a7983 */ /* 0x002ea80000300800 */
[----:B------:R-:W2:Y:S04]  /*bb320*/  LDL.LU R13, [R1+0x2158] ;  /* 0x00215800010d7983 */ /* 0x000ea80000300800 */
[----:B------:R-:W2:Y:S04]  /*bb330*/  LDL.LU R14, [R1+0x2124] ;  /* 0x00212400010e7983 */ /* 0x000ea80000300800 */
        /* <DEDUP_REMOVED lines=10> */
[----:B------:R-:W-:-:S03]  /*bb3e0*/  IADD3 R42, P1, R42, R60, RZ ;  /* 0x0000003c2a2a7210 */ /* 0x000fc60007f3e0ff */
[----:B------:R-:W2:Y:S04]  /*bb3f0*/  LDL.LU R34, [R1+0x20fc] ;  /* 0x0020fc0001227983 */ /* 0x000ea80000300800 */
[----:B------:R-:W2:Y:S04]  /*bb400*/  LDL.LU R35, [R1+0x2128] ;  /* 0x0021280001237983 */ /* 0x000ea80000300800 */
[----:B------:R-:W2:Y:S04]  /*bb410*/  LDL.LU R50, [R1+0x20f4] ;  /* 0x0020f40001327983 */ /* 0x000ea80000300800 */
[----:B-1----:R-:W2:Y:S04]  /*bb420*/  LDL.LU R59, [R1+0x2120] ;  /* 0x00212000013b7983 */ /* 0x002ea80000300800 */
        /* <DEDUP_REMOVED lines=8> */
[----:B-1----:R-:W4:Y:S04]  /*bb4b0*/  LDL.LU R37, [R1+0x20e4] ;  /* 0x0020e40001257983 */ /* 0x002f280000300800 */
[----:B------:R1:W-:Y:S04]  /*bb4c0*/  STL [R1+0x2144], R51 ;  /* 0x0021443301007387 */ /* 0x0003e80000100800 */
[----:B-1----:R-:W4:Y:S01]  /*bb4d0*/  LDL.LU R51, [R1+0x2110] ;  /* 0x0021100001337983 */ /* 0x002f220000300800 */
[--C-:B--2---:R-:W-:Y:S01]  /*bb4e0*/  IMAD.X R55, R55, 0x1, R2.reuse, P4 ;  /* 0x0000000137377824 */ /* 0x104fe200020e0602 */
[----:B------:R-:W-:Y:S01]  /*bb4f0*/  IADD3 R3, P4, R3, R60, RZ ;  /* 0x0000003c03037210 */ /* 0x000fe20007f9e0ff */
[----:B------:R-:W-:-:S03]  /*bb500*/  IMAD.X R10, R10, 0x1, R2, P5 ;  /* 0x000000010a0a7824 */ /* 0x000fc600028e0602 */
[----:B------:R1:W-:Y:S01]  /*bb510*/  STL [R1+0x2170], R55 ;  /* 0x0021703701007387 */ /* 0x0003e20000100800 */
[-C--:B------:R-:W-:Y:S01]  /*bb520*/  IADD3 R11, P5, R11, R60.reuse, RZ ;  /* 0x0000003c0b0b7210 */ /* 0x080fe20007fbe0ff */
[----:B------:R-:W-:Y:S02]  /*bb530*/  IMAD.X R12, R12, 0x1, R2, P6 ;  /* 0x000000010c0c7824 */ /* 0x000fe400030e0602 */
[----:B-1----:R-:W2:Y:S01]  /*bb540*/  LDL.LU R55, [R1+0x20dc] ;  /* 0x0020dc0001377983 */ /* 0x002ea20000300800 */
[----:B------:R-:W-:-:S03]  /*bb550*/  IADD3 R58, P6, R58, R60, RZ ;  /* 0x0000003c3a3a7210 */ /* 0x000fc60007fde0ff */
[----:B------:R-:W-:Y:S01]  /*bb560*/  STL [R1+0x213c], R3 ;  /* 0x00213c0301007387 */ /* 0x000fe20000100800 */
[----:B------:R-:W-:-:S03]  /*bb570*/  IMAD.X R13, R13, 0x1, R2, P0 ;  /* 0x000000010d0d7824 */ /* 0x000fc600000e0602 */
[----:B------:R-:W-:Y:S01]  /*bb580*/  STL [R1+0x2168], R10 ;  /* 0x0021680a01007387 */ /* 0x000fe20000100800 */
[----:B------:R-:W-:-:S03]  /*bb590*/  IADD3 R14, P0, R14, R60, RZ ;  /* 0x0000003c0e0e7210 */ /* 0x000fc60007f1e0ff */
[----:B------:R1:W-:Y:S01]  /*bb5a0*/  STL [R1+0x212c], R58 ;  /* 0x00212c3a01007387 */ /* 0x0003e20000100800 */
[----:B------:R-:W-:-:S03]  /*bb5b0*/  IMAD.X R0, R0, 0x1, R2, P1 ;  /* 0x0000000100007824 */ /* 0x000fc600008e0602 */
[----:B------:R-:W-:Y:S04]  /*bb5c0*/  STL [R1+0x2134], R11 ;  /* 0x0021340b01007387 */ /* 0x000fe80000100800 */
[----:B-1----:R-:W2:Y:S01]  /*bb5d0*/  LDL.LU R58, [R1+0x2108] ;  /* 0x00210800013a7983 */ /* 0x002ea20000300800 */
        /* <DEDUP_REMOVED lines=25> */
[----:B------:R1:W-:Y:S01]  /*bb770*/  STL [R1+0x2120], R59 ;  /* 0x0021203b01007387 */ /* 0x0003e20000100800 */
[----:B------:R-:W-:-:S03]  /*bb780*/  IADD3 R42, P0, R42, R60, RZ ;  /* 0x0000003c2a2a7210 */ /* 0x000fc60007f1e0ff */
[----:B------:R-:W-:Y:S04]  /*bb790*/  STL [R1+0x2128], R35 ;  /* 0x0021282301007387 */ /* 0x000fe80000100800 */
[----:B-1----:R-:W2:Y:S04]  /*bb7a0*/  LDL.LU R59, [R1+0x20d4] ;  /* 0x0020d400013b7983 */ /* 0x002ea80000300800 */
[----:B------:R-:W-:Y:S04]  /*bb7b0*/  STL [R1+0x20f4], R50 ;  /* 0x0020f43201007387 */ /* 0x000fe80000100800 */
[----:B------:R1:W-:Y:S04]  /*bb7c0*/  STL [R1+0x20ec], R42 ;  /* 0x0020ec2a01007387 */ /* 0x0003e80000100800 */
[----:B-1----:R-:W2:Y:S01]  /*bb7d0*/  LDL.LU R42, [R1+0x2100] ;  /* 0x00210000012a7983 */ /* 0x002ea20000300800 */
[----:B---3--:R-:W-:-:S05]  /*bb7e0*/  IMAD.X R43, R43, 0x1, R2, P1 ;  /* 0x000000012b2b7824 */ /* 0x008fca00008e0602 */
[----:B------:R1:W-:Y:S01]  /*bb7f0*/  STL [R1+0x2118], R43 ;  /* 0x0021182b01007387 */ /* 0x0003e20000100800 */
[----:B----4-:R-:W-:-:S03]  /*bb800*/  IADD3 R37, P1, R37, R60, RZ ;  /* 0x0000003c25257210 */ /* 0x010fc60007f3e0ff */
[----:B-1----:R-:W3:Y:S04]  /*bb810*/  LDL.LU R43, [R1+0x20cc] ;  /* 0x0020cc00012b7983 */ /* 0x002ee80000300800 */
[----:B------:R1:W-:Y:S01]  /*bb820*/  STL [R1+0x20e4], R37 ;  /* 0x0020e42501007387 */ /* 0x0003e20000100800 */
[----:B------:R-:W-:-:S03]  /*bb830*/  IMAD.X R51, R51, 0x1, R2, P2 ;  /* 0x0000000133337824 */ /* 0x000fc600010e0602 */
[----:B-1----:R-:W4:Y:S04]  /*bb840*/  LDL.LU R37, [R1+0x20f8] ;  /* 0x0020f80001257983 */ /* 0x002f280000300800 */
[----:B------:R1:W-:Y:S04]  /*bb850*/  STL [R1+0x2110], R51 ;  /* 0x0021103301007387 */ /* 0x0003e80000100800 */
[----:B-1----:R-:W4:Y:S01]  /*bb860*/  LDL.LU R51, [R1+0x20c4] ;  /* 0x0020c40001337983 */ /* 0x002f220000300800 */
[----:B--2---:R-:W-:-:S03]  /*bb870*/  IADD3 R55, P2, R55, R60, RZ ;  /* 0x0000003c37377210 */ /* 0x004fc60007f5e0ff */
[----:B------:R-:W2:Y:S04]  /*bb880*/  LDL.LU R3, [R1+0x20f0] ;  /* 0x0020f00001037983 */ /* 0x000ea80000300800 */
[----:B------:R-:W2:Y:S04]  /*bb890*/  LDL.LU R10, [R1+0x20bc] ;  /* 0x0020bc00010a7983 */ /* 0x000ea80000300800 */
[----:B------:R-:W2:Y:S04]  /*bb8a0*/  LDL.LU R11, [R1+0x20e8] ;  /* 0x0020e800010b7983 */ /* 0x000ea80000300800 */
[----:B------:R1:W-:Y:S04]  /*bb8b0*/  STL [R1+0x20dc], R55 ;  /* 0x0020dc3701007387 */ /* 0x0003e80000100800 */
[----:B------:R-:W2:Y:S01]  /*bb8c0*/  LDL.LU R12, [R1+0x20b4] ;  /* 0x0020b400010c7983 */ /* 0x000ea20000300800 */
[----:B------:R-:W-:-:S03]  /*bb8d0*/  IMAD.X R58, R58, 0x1, R2, P3 ;  /* 0x000000013a3a7824 */ /* 0x000fc600018e0602 */
        /* <DEDUP_REMOVED lines=17> */
[----:B------:R-:W-:-:S05]  /*bb9f0*/  IADD3 R59, P3, R59, R60, RZ ;  /* 0x0000003c3b3b7210 */ /* 0x000fca0007f7e0ff */
[----:B------:R1:W-:Y:S04]  /*bba00*/  STL [R1+0x20d4], R59 ;  /* 0x0020d43b01007387 */ /* 0x0003e80000100800 */
[----:B-1----:R-:W2:Y:S01]  /*bba10*/  LDL.LU R59, [R1+0x20a0] ;  /* 0x0020a000013b7983 */ /* 0x002ea20000300800 */
[----:B------:R-:W-:-:S05]  /*bba20*/  IMAD.X R42, R42, 0x1, R2, P4 ;  /* 0x000000012a2a7824 */ /* 0x000fca00020e0602 */
[----:B------:R1:W-:Y:S04]  /*bba30*/  STL [R1+0x2100], R42 ;  /* 0x0021002a01007387 */ /* 0x0003e80000100800 */
[----:B-1----:R-:W2:Y:S01]  /*bba40*/  LDL.LU R42, [R1+0x206c] ;  /* 0x00206c00012a7983 */ /* 0x002ea20000300800 */
[----:B---3--:R-:W-:-:S05]  /*bba50*/  IADD3 R43, P4, R43, R60, RZ ;  /* 0x0000003c2b2b7210 */ /* 0x008fca0007f9e0ff */
[----:B------:R1:W-:Y:S01]  /*bba60*/  STL [R1+0x20cc], R43 ;  /* 0x0020cc2b01007387 */ /* 0x0003e20000100800 */
[----:B----4-:R-:W-:-:S03]  /*bba70*/  IMAD.X R37, R37, 0x1, R2, P5 ;  /* 0x0000000125257824 */ /* 0x010fc600028e0602 */
[----:B-1----:R-:W3:Y:S04]  /*bba80*/  LDL.LU R43, [R1+0x2098] ;  /* 0x00209800012b7983 */ /* 0x002ee80000300800 */
[----:B------:R1:W-:Y:S01]  /*bba90*/  STL [R1+0x20f8], R37 ;  /* 0x0020f82501007387 */ /* 0x0003e20000100800 */
[----:B------:R-:W-:-:S03]  /*bbaa0*/  IADD3 R51, P5, R51, R60, RZ ;  /* 0x0000003c33337210 */ /* 0x000fc60007fbe0ff */
[----:B-1----:R-:W4:Y:S04]  /*bbab0*/  LDL.LU R37, [R1+0x2064] ;  /* 0x0020640001257983 */ /* 0x002f280000300800 */
[----:B------:R1:W-:Y:S04]  /*bbac0*/  STL [R1+0x20c4], R51 ;  /* 0x0020c43301007387 */ /* 0x0003e80000100800 */
[----:B-1----:R-:W4:Y:S01]  /*bbad0*/  LDL.LU R51, [R1+0x2090] ;  /* 0x0020900001337983 */ /* 0x002f220000300800 */
[----:B--2---:R-:W-:Y:S02]  /*bbae0*/  IADD3.X R3, R3, R2, RZ, P6, !PT ;  /* 0x0000000203037210 */ /* 0x004fe400037fe4ff */
[-C--:B------:R-:W-:Y:S01]  /*bbaf0*/  IADD3 R10, P6, R10, R60.reuse, RZ ;  /* 0x0000003c0a0a7210 */ /* 0x080fe20007fde0ff */
[--C-:B------:R-:W-:Y:S01]  /*bbb00*/  IMAD.X R11, R11, 0x1, R2.reuse, P0 ;  /* 0x000000010b0b7824 */ /* 0x100fe200000e0602 */
[----:B------:R-:W-:Y:S01]  /*bbb10*/  IADD3 R12, P0, R12, R60, RZ ;  /* 0x0000003c0c0c7210 */ /* 0x000fe20007f1e0ff */
[----:B------:R-:W-:Y:S01]  /*bbb20*/  STL [R1+0x20f0], R3 ;  /* 0x0020f00301007387 */ /* 0x000fe20000100800 */
[----:B------:R-:W-:-:S03]  /*bbb30*/  IMAD.X R55, R55, 0x1, R2, P1 ;  /* 0x0000000137377824 */ /* 0x000fc600008e0602 */
[----:B------:R-:W-:Y:S01]  /*bbb40*/  STL [R1+0x20bc], R10 ;  /* 0x0020bc0a01007387 */ /* 0x000fe20000100800 */
[----:B------:R-:W-:-:S03]  /*bbb50*/  IADD3 R13, P1, R13, R60, RZ ;  /* 0x0000003c0d0d7210 */ /* 0x000fc60007f3e0ff */
[----:B------:R1:W-:Y:S01]  /*bbb60*/  STL [R1+0x20e0], R55 ;  /* 0x0020e03701007387 */ /* 0x0003e20000100800 */
[----:B------:R-:W-:-:S03]  /*bbb70*/  IMAD.X R14, R14, 0x1, R2, P2 ;  /* 0x000000010e0e7824 */ /* 0x000fc600010e0602 */
[----:B------:R-:W-:Y:S01]  /*bbb80*/  STL [R1+0x20e8], R11 ;  /* 0x0020e80b01007387 */ /* 0x000fe20000100800 */
[----:B------:R-:W-:-:S03]  /*bbb90*/  IADD3 R0, P2, R0, R60, RZ ;  /* 0x0000003c00007210 */ /* 0x000fc60007f5e0ff */
[----:B-1----:R-:W2:Y:S04]  /*bbba0*/  LDL.LU R55, [R1+0x205c] ;  /* 0x00205c0001377983 */ /* 0x002ea80000300800 */
        /* <DEDUP_REMOVED lines=19> */
[-C--:B------:R-:W-:Y:S01]  /*bbce0*/  IADD3 R35, P0, R35, R60.reuse, RZ ;  /* 0x0000003c23237210 */ /* 0x080fe20007f1e0ff */
[----:B------:R-:W-:Y:S02]  /*bbcf0*/  IMAD.X R50, R50, 0x1, R2, P1 ;  /* 0x0000000132327824 */ /* 0x000fe400008e0602 */
[----:B------:R-:W-:Y:S01]  /*bbd00*/  STL [R1+0x20b8], R30 ;  /* 0x0020b81e01007387 */ /* 0x000fe20000100800 */
[----:B------:R-:W-:-:S03]  /*bbd10*/  IADD3 R58, P1, R58, R60, RZ ;  /* 0x0000003c3a3a7210 */ /* 0x000fc60007f3e0ff */
[----:B------:R-:W-:Y:S04]  /*bbd20*/  STL [R1+0x2084], R31 ;  /* 0x0020841f01007387 */ /* 0x000fe80000100800 */
[----:B------:R-:W-:Y:S04]  /*bbd30*/  STL [R1+0x20b0], R34 ;  /* 0x0020b02201007387 */ /* 0x000fe80000100800 */
[----:B------:R1:W-:Y:S04]  /*bbd40*/  STL [R1+0x2074], R58 ;  /* 0x0020743a01007387 */ /* 0x0003e80000100800 */
[----:B------:R-:W-:Y:S01]  /*bbd50*/  STL [R1+0x207c], R35 ;  /* 0x00207c2301007387 */ /* 0x000fe20000100800 */
[----:B------:R-:W-:-:S03]  /*bbd60*/  IMAD.X R59, R59, 0x1, R2, P2 ;  /* 0x000000013b3b7824 */ /* 0x000fc600010e0602 */
[----:B-1----:R-:W2:Y:S04]  /*bbd70*/  LDL.LU R58, [R1+0x2088] ;  /* 0x00208800013a7983 */ /* 0x002ea80000300800 */
[----:B------:R-:W-:Y:S04]  /*bbd80*/  STL [R1+0x20a8], R50 ;  /* 0x0020a83201007387 */ /* 0x000fe80000100800 */
[----:B------:R1:W-:Y:S01]  /*bbd90*/  STL [R1+0x20a0], R59 ;  /* 0x0020a03b01007387 */ /* 0x0003e20000100800 */
[----:B------:R-:W-:-:S03]  /*bbda0*/  IADD3 R42, P2, R42, R60, RZ ;  /* 0x0000003c2a2a7210 */ /* 0x000fc60007f5e0ff */
[----:B-1----:R-:W2:Y:S04]  /*bbdb0*/  LDL.LU R59, [R1+0x2054] ;  /* 0x00205400013b7983 */ /* 0x002ea80000300800 */
        /* <DEDUP_REMOVED lines=9> */
[----:B------:R-:W4:Y:S04]  /*bbe50*/  LDL.LU R3, [R1+0x2044] ;  /* 0x0020440001037983 */ /* 0x000f280000300800 */
[----:B------:R-:W4:Y:S04]  /*bbe60*/  LDL.LU R10, [R1+0x2070] ;  /* 0x00207000010a7983 */ /* 0x000f280000300800 */
[----:B------:R-:W4:Y:S04]  /*bbe70*/  LDL.LU R11, [R1+0x203c] ;  /* 0x00203c00010b7983 */ /* 0x000f280000300800 */
[----:B------:R1:W-:Y:S04]  /*bbe80*/  STL [R1+0x2090], R51 ;  /* 0x0020903301007387 */ /* 0x0003e80000100800 */
[----:B------:R-:W4:Y:S04]  /*bbe90*/  LDL.LU R12, [R1+0x2068] ;  /* 0x00206800010c7983 */ /* 0x000f280000300800 */
[----:B-1----:R-:W4:Y:S01]  /*bbea0*/  LDL.LU R51, [R1+0x2034] ;  /* 0x0020340001337983 */ /* 0x002f220000300800 */
[----:B--2---:R-:W-:-:S03]  /*bbeb0*/  IADD3 R55, P4, R55, R60, RZ ;  /* 0x0000003c37377210 */ /* 0x004fc60007f9e0ff */
        /* <DEDUP_REMOVED lines=16> */
[----:B------:R-:W-:-:S05]  /*bbfc0*/  IMAD.X R58, R58, 0x1, R2, P5 ;  /* 0x000000013a3a7824 */ /* 0x000fca00028e0602 */
[----:B------:R1:W-:Y:S04]  /*bbfd0*/  STL [R1+0x2088], R58 ;  /* 0x0020883a01007387 */ /* 0x0003e80000100800 */
[----:B-1----:R-:W2:Y:S01]  /*bbfe0*/  LDL.LU R58, [R1+0x1ff4] ;  /* 0x001ff400013a7983 */ /* 0x002ea20000300800 */
[----:B------:R-:W-:-:S05]  /*bbff0*/  IADD3 R59, P5, R59, R60, RZ ;  /* 0x0000003c3b3b7210 */ /* 0x000fca0007fbe0ff */
[----:B------:R1:W-:Y:S01]  /*bc000*/  STL [R1+0x2054], R59 ;  /* 0x0020543b01007387 */ /* 0x0003e20000100800 */
[----:B------:R-:W-:-:S03]  /*bc010*/  IMAD.X R42, R42, 0x1, R2, P6 ;  /* 0x000000012a2a7824 */ /* 0x000fc600030e0602 */
        /* <DEDUP_REMOVED lines=8> */
[----:B------:R1:W-:Y:S01]  /*bc0a0*/  STL [R1+0x2078], R37 ;  /* 0x0020782501007387 */ /* 0x0003e20000100800 */
[--C-:B------:R-:W-:Y:S01]  /*bc0b0*/  IMAD.X R10, R10, 0x1, R2.reuse, P1 ;  /* 0x000000010a0a7824 */ /* 0x100fe200008e0602 */
[----:B------:R-:W-:Y:S02]  /*bc0c0*/  IADD3 R11, P1, R11, R60, RZ ;  /* 0x0000003c0b0b7210 */ /* 0x000fe40007f3e0ff */
[----:B-1----:R-:W4:Y:S01]  /*bc0d0*/  LDL.LU R37, [R1+0x1fe4] ;  /* 0x001fe40001257983 */ /* 0x002f220000300800 */
[----:B------:R-:W-:-:S03]  /*bc0e0*/  IMAD.X R12, R12, 0x1, R2, P2 ;  /* 0x000000010c0c7824 */ /* 0x000fc600010e0602 */
[----:B------:R-:W-:Y:S01]  /*bc0f0*/  STL [R1+0x2044], R3 ;  /* 0x0020440301007387 */ /* 0x000fe20000100800 */
[----:B------:R-:W-:-:S03]  /*bc100*/  IADD3 R51, P2, R51, R60, RZ ;  /* 0x0000003c33337210 */ /* 0x000fc60007f5e0ff */
[----:B------:R-:W-:Y:S04]  /*bc110*/  STL [R1+0x2070], R10 ;  /* 0x0020700a01007387 */ /* 0x000fe80000100800 */
[----:B------:R1:W-:Y:S04]  /*bc120*/  STL [R1+0x2034], R51 ;  /* 0x0020343301007387 */ /* 0x0003e80000100800 */
[----:B------:R-:W-:Y:S04]  /*bc130*/  STL [R1+0x203c], R11 ;  /* 0x00203c0b01007387 */ /* 0x000fe80000100800 */
[----:B-1----:R-:W4:Y:S01]  /*bc140*/  LDL.LU R51, [R1+0x2010] ;  /* 0x0020100001337983 */ /* 0x002f220000300800 */
[----:B--2---:R-:W-:Y:S01]  /*bc150*/  IADD3.X R13, R13, R2, RZ, P3, !PT ;  /* 0x000000020d0d7210 */ /* 0x004fe20001ffe4ff */
[----:B------:R-:W-:Y:S01]  /*bc160*/  IMAD.X R0, R0, 0x1, R2, P4 ;  /* 0x0000000100007824 */ /* 0x000fe200020e0602 */
[-C--:B------:R-:W-:Y:S01]  /*bc170*/  IADD3 R14, P3, R14, R60.reuse, RZ ;  /* 0x0000003c0e0e7210 */ /* 0x080fe20007f7e0ff */
        /* <DEDUP_REMOVED lines=23> */
[----:B------:R-:W-:Y:S04]  /*bc2f0*/  STL [R1+0x2038], R31 ;  /* 0x0020381f01007387 */ /* 0x000fe80000100800 */
[----:B------:R-:W-:Y:S04]  /*bc300*/  STL [R1+0x2004], R34 ;  /* 0x0020042201007387 */ /* 0x000fe80000100800 */
[----:B------:R1:W-:Y:S04]  /*bc310*/  STL [R1+0x2028], R55 ;  /* 0x0020283701007387 */ /* 0x0003e80000100800 */
[----:B------:R-:W-:Y:S01]  /*bc320*/  STL [R1+0x2030], R35 ;  /* 0x0020302301007387 */ /* 0x000fe20000100800 */
[----:B------:R-:W-:-:S03]  /*bc330*/  IADD3 R58, P3, R58, R60, RZ ;  /* 0x0000003c3a3a7210 */ /* 0x000fc60007f7e0ff */
[----:B-1----:R-:W2:Y:S04]  /*bc340*/  LDL.LU R55, [R1+0x1fdc] ;  /* 0x001fdc0001377983 */ /* 0x002ea80000300800 */
[----:B------:R-:W-:Y:S04]  /*bc350*/  STL [R1+0x1ffc], R50 ;  /* 0x001ffc3201007387 */ /* 0x000fe80000100800 */
[----:B------:R1:W-:Y:S01]  /*bc360*/  STL [R1+0x1ff4], R58 ;  /* 0x001ff43a01007387 */ /* 0x0003e20000100800 */
[----:B------:R-:W-:-:S03]  /*bc370*/  IMAD.X R59, R59, 0x1, R2, P4 ;  /* 0x000000013b3b7824 */ /* 0x000fc600020e0602 */
[----:B-1----:R-:W2:Y:S04]  /*bc380*/  LDL.LU R58, [R1+0x2008] ;  /* 0x00200800013a7983 */ /* 0x002ea80000300800 */
        /* <DEDUP_REMOVED lines=9> */
[----:B------:R-:W4:Y:S04]  /*bc420*/  LDL.LU R3, [R1+0x1ff8] ;  /* 0x001ff80001037983 */ /* 0x000f280000300800 */
[----:B------:R-:W4:Y:S04]  /*bc430*/  LDL.LU R10, [R1+0x1fc4] ;  /* 0x001fc400010a7983 */ /* 0x000f280000300800 */
[----:B------:R-:W4:Y:S04]  /*bc440*/  LDL.LU R11, [R1+0x1ff0] ;  /* 0x001ff000010b7983 */ /* 0x000f280000300800 */
[----:B------:R1:W-:Y:S04]  /*bc450*/  STL [R1+0x1fe4], R37 ;  /* 0x001fe42501007387 */ /* 0x0003e80000100800 */
[----:B------:R-:W4:Y:S01]  /*bc460*/  LDL.LU R12, [R1+0x1fbc] ;  /* 0x001fbc00010c7983 */ /* 0x000f220000300800 */
[----:B------:R-:W-:-:S03]  /*bc470*/  IMAD.X R51, R51, 0x1, R2, P6 ;  /* 0x0000000133337824 */ /* 0x000fc600030e0602 */
[----:B-1----:R-:W4:Y:S04]  /*bc480*/  LDL.LU R37, [R1+0x1fe8] ;  /* 0x001fe80001257983 */ /* 0x002f280000300800 */
[----:B------:R-:W4:Y:S04]  /*bc490*/  LDL.LU R13, [R1+0x1fb4] ;  /* 0x001fb400010d7983 */ /* 0x000f280000300800 */
        /* <DEDUP_REMOVED lines=18> */
[----:B------:R-:W-:-:S05]  /*bc5c0*/  IMAD.X R58, R58, 0x1, R2, P0 ;  /* 0x000000013a3a7824 */ /* 0x000fca00000e0602 */
[----:B------:R1:W-:Y:S01]  /*bc5d0*/  STL [R1+0x2008], R58 ;  /* 0x0020083a01007387 */ /* 0x0003e20000100800 */
[----:B------:R-:W-:-:S03]  /*bc5e0*/  IADD3 R59, P0, R59, R60, RZ ;  /* 0x0000003c3b3b7210 */ /* 0x000fc60007f1e0ff */
[----:B-1----:R-:W2:Y:S04]  /*bc5f0*/  LDL.LU R58, [R1+0x1f74] ;  /* 0x001f7400013a7983 */ /* 0x002ea80000300800 */
[----:B------:R1:W-:Y:S01]  /*bc600*/  STL [R1+0x1fd4], R59 ;  /* 0x001fd43b01007387 */ /* 0x0003e20000100800 */
[----:B------:R-:W-:-:S03]  /*bc610*/  IMAD.X R42, R42, 0x1, R2, P1 ;  /* 0x000000012a2a7824 */ /* 0x000fc600008e0602 */
[----:B-1----:R-:W2:Y:S04]  /*bc620*/  LDL.LU R59, [R1+0x1fa0] ;  /* 0x001fa000013b7983 */ /* 0x002ea80000300800 */
[----:B------:R1:W-:Y:S04]  /*bc630*/  STL [R1+0x2000], R42 ;  /* 0x0020002a01007387 */ /* 0x0003e80000100800 */
[----:B-1----:R-:W2:Y:S01]  /*bc640*/  LDL.LU R42, [R1+0x1f6c] ;  /* 0x001f6c00012a7983 */ /* 0x002ea20000300800 */
[----:B---3--:R-:W-:Y:S01]  /*bc650*/  IADD3 R43, P1, R43, R60, RZ ;  /* 0x0000003c2b2b7210 */ /* 0x008fe20007f3e0ff */
[----:B----4-:R-:W-:-:S04]  /*bc660*/  IMAD.X R3, R3, 0x1, R2, P2 ;  /* 0x0000000103037824 */ /* 0x010fc800010e0602 */
[----:B------:R1:W-:Y:S01]  /*bc670*/  STL [R1+0x1fcc], R43 ;  /* 0x001fcc2b01007387 */ /* 0x0003e20000100800 */
[-C--:B------:R-:W-:Y:S01]  /*bc680*/  IADD3 R10, P2, R10, R60.reuse, RZ ;  /* 0x0000003c0a0a7210 */ /* 0x080fe20007f5e0ff */
[--C-:B------:R-:W-:Y:S02]  /*bc690*/  IMAD.X R11, R11, 0x1, R2.reuse, P3 ;  /* 0x000000010b0b7824 */ /* 0x100fe400018e0602 */
[----:B-1----:R-:W3:Y:S04]  /*bc6a0*/  LDL.LU R43, [R1+0x1f98] ;  /* 0x001f9800012b7983 */ /* 0x002ee80000300800 */
[----:B------:R-:W-:Y:S01]  /*bc6b0*/  STL [R1+0x1ff8], R3 ;  /* 0x001ff80301007387 */ /* 0x000fe20000100800 */
[----:B------:R-:W-:Y:S01]  /*bc6c0*/  IADD3 R12, P3, R12, R60, RZ ;  /* 0x0000003c0c0c7210 */ /* 0x000fe20007f7e0ff */
[----:B------:R-:W-:-:S02]  /*bc6d0*/  IMAD.X R37, R37, 0x1, R2, P4 ;  /* 0x0000000125257824 */ /* 0x000fc400020e0602 */
[----:B------:R-:W-:Y:S01]  /*bc6e0*/  STL [R1+0x1fc4], R10 ;  /* 0x001fc40a01007387 */ /* 0x000fe20000100800 */
[----:B------:R-:W-:-:S03]  /*bc6f0*/  IADD3 R13, P4, R13, R60, RZ ;  /* 0x0000003c0d0d7210 */ /* 0x000fc60007f9e0ff */
[----:B------:R1:W-:Y:S01]  /*bc700*/  STL [R1+0x1fe8], R37 ;  /* 0x001fe82501007387 */ /* 0x0003e20000100800 */
[----:B------:R-:W-:-:S03]  /*bc710*/  IMAD.X R14, R14, 0x1, R2, P5 ;  /* 0x000000010e0e7824 */ /* 0x000fc600028e0602 */
[----:B------:R-:W-:Y:S01]  /*bc720*/  STL [R1+0x1ff0], R11 ;  /* 0x001ff00b01007387 */ /* 0x000fe20000100800 */
[----:B------:R-:W-:-:S03]  /*bc730*/  IADD3 R0, P5, R0, R60, RZ ;  /* 0x0000003c00007210 */ /* 0x000fc60007fbe0ff */
[----:B-1----:R-:W4:Y:S04]  /*bc740*/  LDL.LU R37, [R1+0x1f64] ;  /* 0x001f640001257983 */ /* 0x002f280000300800 */
        /* <DEDUP_REMOVED lines=26> */
[----:B------:R-:W-:Y:S04]  /*bc8f0*/  STL [R1+0x1f84], R35 ;  /* 0x001f842301007387 */ /* 0x000fe80000100800 */
[----:B-1----:R-:W4:Y:S01]  /*bc900*/  LDL.LU R51, [R1+0x1f90] ;  /* 0x001f900001337983 */ /* 0x002f220000300800 */
[----:B--2---:R-:W-:-:S03]  /*bc910*/  IMAD.X R55, R55, 0x1, R2, P5 ;  /* 0x0000000137377824 */ /* 0x004fc600028e0602 */
[----:B------:R-:W-:Y:S04]  /*bc920*/  STL [R1+0x1fb0], R50 ;  /* 0x001fb03201007387 */ /* 0x000fe80000100800 */
[----:B------:R1:W-:Y:S01]  /*bc930*/  STL [R1+0x1fa8], R55 ;  /* 0x001fa83701007387 */ /* 0x0003e20000100800 */
[----:B------:R-:W-:-:S03]  /*bc940*/  IADD3 R58, P5, R58, R60, RZ ;  /* 0x0000003c3a3a7210 */ /* 0x000fc60007fbe0ff */
[----:B-1----:R-:W2:Y:S04]  /*bc950*/  LDL.LU R55, [R1+0x1f5c] ;  /* 0x001f5c0001377983 */ /* 0x002ea80000300800 */
[----:B------:R1:W-:Y:S01]  /*bc960*/  STL [R1+0x1f74], R58 ;  /* 0x001f743a01007387 */ /* 0x0003e20000100800 */
[----:B------:R-:W-:-:S03]  /*bc970*/  IMAD.X R59, R59, 0x1, R2, P6 ;  /* 0x000000013b3b7824 */ /* 0x000fc600030e0602 */
[----:B-1----:R-:W2:Y:S04]  /*bc980*/  LDL.LU R58, [R1+0x1f88] ;  /* 0x001f8800013a7983 */ /* 0x002ea80000300800 */
[----:B------:R1:W-:Y:S01]  /*bc990*/  STL [R1+0x1fa0], R59 ;  /* 0x001fa03b01007387 */ /* 0x0003e20000100800 */
[----:B------:R-:W-:-:S03]  /*bc9a0*/  IADD3 R42, P6, R42, R60, RZ ;  /* 0x0000003c2a2a7210 */ /* 0x000fc60007fde0ff */
[----:B-1----:R-:W2:Y:S04]  /*bc9b0*/  LDL.LU R59, [R1+0x1f54] ;  /* 0x001f5400013b7983 */ /* 0x002ea80000300800 */
[----:B------:R1:W-:Y:S04]  /*bc9c0*/  STL [R1+0x1f6c], R42 ;  /* 0x001f6c2a01007387 */ /* 0x0003e80000100800 */
[----:B-1----:R-:W2:Y:S04]  /*bc9d0*/  LDL.LU R42, [R1+0x1f80] ;  /* 0x001f8000012a7983 */ /* 0x002ea80000300800 */
[----:B------:R-:W2:Y:S04]  /*bc9e0*/  LDL.LU R3, [R1+0x1f4c] ;  /* 0x001f4c0001037983 */ /* 0x000ea80000300800 */
[----:B------:R-:W2:Y:S04]  /*bc9f0*/  LDL.LU R10, [R1+0x1f78] ;  /* 0x001f7800010a7983 */ /* 0x000ea80000300800 */
[----:B------:R-:W2:Y:S01]  /*bca00*/  LDL.LU R11, [R1+0x1f44] ;  /* 0x001f4400010b7983 */ /* 0x000ea20000300800 */
[----:B---3--:R-:W-:-:S05]  /*bca10*/  IMAD.X R43, R43, 0x1, R2, P0 ;  /* 0x000000012b2b7824 */ /* 0x008fca00000e0602 */
[----:B------:R1:W-:Y:S04]  /*bca20*/  STL [R1+0x1f98], R43 ;  /* 0x001f982b01007387 */ /* 0x0003e80000100800 */
[----:B------:R-:W3:Y:S04]  /*bca30*/  LDL.LU R12, [R1+0x1f70] ;  /* 0x001f7000010c7983 */ /* 0x000ee80000300800 */
[----:B-1----:R-:W3:Y:S04]  /*bca40*/  LDL.LU R43, [R1+0x1f3c] ;  /* 0x001f3c00012b7983 */ /* 0x002ee80000300800 */
[----:B------:R-:W3:Y:S04]  /*bca50*/  LDL.LU R13, [R1+0x1f68] ;  /* 0x001f6800010d7983 */ /* 0x000ee80000300800 */
[----:B------:R-:W3:Y:S01]  /*bca60*/  LDL.LU R14, [R1+0x1f34] ;  /* 0x001f3400010e7983 */ /* 0x000ee20000300800 */
[----:B----4-:R-:W-:-:S03]  /*bca70*/  IADD3 R37, P0, R37, R60, RZ ;  /* 0x0000003c25257210 */ /* 0x010fc60007f1e0ff */
        /* <DEDUP_REMOVED lines=19> */
[----:B------:R-:W-:-:S03]  /*bcbb0*/  IMAD.X R58, R58, 0x1, R2, P2 ;  /* 0x000000013a3a7824 */ /* 0x000fc600010e0602 */
[----:B-1----:R-:W2:Y:S04]  /*bcbc0*/  LDL.LU R55, [R1+0x1f28] ;  /* 0x001f280001377983 */ /* 0x002ea80000300800 */
[----:B------:R1:W-:Y:S01]  /*bcbd0*/  STL [R1+0x1f88], R58 ;  /* 0x001f883a01007387 */ /* 0x0003e20000100800 */
[----:B------:R-:W-:-:S03]  /*bcbe0*/  IADD3 R59, P2, R59, R60, RZ ;  /* 0x0000003c3b3b7210 */ /* 0x000fc60007f5e0ff */
[----:B-1----:R-:W2:Y:S04]  /*bcbf0*/  LDL.LU R58, [R1+0x1ef4] ;  /* 0x001ef400013a7983 */ /* 0x002ea80000300800 */
[----:B------:R1:W-:Y:S01]  /*bcc00*/  STL [R1+0x1f54], R59 ;  /* 0x001f543b01007387 */ /* 0x0003e20000100800 */
[----:B------:R-:W-:-:S03]  /*bcc10*/  IMAD.X R42, R42, 0x1, R2, P3 ;  /* 0x000000012a2a7824 */ /* 0x000fc600018e0602 */
[----:B-1----:R-:W2:Y:S01]  /*bcc20*/  LDL.LU R59, [R1+0x1f20] ;  /* 0x001f2000013b7983 */ /* 0x002ea20000300800 */
[----:B------:R-:W-:-:S03]  /*bcc30*/  IADD3 R3, P3, R3, R60, RZ ;  /* 0x0000003c03037210 */ /* 0x000fc60007f7e0ff */
[----:B------:R1:W-:Y:S01]  /*bcc40*/  STL [R1+0x1f80], R42 ;  /* 0x001f802a01007387 */ /* 0x0003e20000100800 */
[--C-:B------:R-:W-:Y:S01]  /*bcc50*/  IMAD.X R10, R10, 0x1, R2.reuse, P4 ;  /* 0x000000010a0a7824 */ /* 0x100fe200020e0602 */
[-C--:B------:R-:W-:Y:S02]  /*bcc60*/  IADD3 R11, P4, R11, R60.reuse, RZ ;  /* 0x0000003c0b0b7210 */ /* 0x080fe40007f9e0ff */
[----:B-1----:R-:W2:Y:S04]  /*bcc70*/  LDL.LU R42, [R1+0x1eec] ;  /* 0x001eec00012a7983 */ /* 0x002ea80000300800 */
[----:B------:R-:W-:Y:S04]  /*bcc80*/  STL [R1+0x1f4c], R3 ;  /* 0x001f4c0301007387 */ /* 0x000fe80000100800 */
[----:B------:R-:W-:Y:S01]  /*bcc90*/  STL [R1+0x1f78], R10 ;  /* 0x001f780a01007387 */ /* 0x000fe20000100800 */
[--C-:B---3--:R-:W-:Y:S01]  /*bcca0*/  IMAD.X R12, R12, 0x1, R2.reuse, P5 ;  /* 0x000000010c0c7824 */ /* 0x108fe200028e0602 */
[----:B------:R-:W-:Y:S01]  /*bccb0*/  IADD3 R43, P5, R43, R60, RZ ;  /* 0x0000003c2b2b7210 */ /* 0x000fe20007fbe0ff */
[----:B------:R-:W-:-:S04]  /*bccc0*/  IMAD.X R13, R13, 0x1, R2, P6 ;  /* 0x000000010d0d7824 */ /* 0x000fc800030e0602 */
[----:B------:R1:W-:Y:S01]  /*bccd0*/  STL [R1+0x1f3c], R43 ;  /* 0x001f3c2b01007387 */ /* 0x0003e20000100800 */
[----:B------:R-:W-:-:S03]  /*bcce0*/  IADD3 R14, P6, R14, R60, RZ ;  /* 0x0000003c0e0e7210 */ /* 0x000fc60007fde0ff */
[----:B------:R-:W-:Y:S01]  /*bccf0*/  STL [R1+0x1f44], R11 ;  /* 0x001f440b01007387 */ /* 0x000fe20000100800 */
[----:B----4-:R-:W-:-:S03]  /*bcd00*/  IMAD.X R0, R0, 0x1, R2, P0 ;  /* 0x0000000100007824 */ /* 0x010fc600000e0602 */
[----:B-1----:R-:W3:Y:S04]  /*bcd10*/  LDL.LU R43, [R1+0x1f18] ;  /* 0x001f1800012b7983 */ /* 0x002ee80000300800 */
        /* <DEDUP_REMOVED lines=25> */
[----:B------:R1:W-:Y:S04]  /*bceb0*/  STL [R1+0x1f30], R37 ;  /* 0x001f302501007387 */ /* 0x0003e80000100800 */
[----:B------:R-:W-:Y:S04]  /*bcec0*/  STL [R1+0x1f38], R35 ;  /* 0x001f382301007387 */ /* 0x000fe80000100800 */
[----:B-1----:R-:W4:Y:S04]  /*bced0*/  LDL.LU R37, [R1+0x1ee4] ;  /* 0x001ee40001257983 */ /* 0x002f280000300800 */
[----:B------:R-:W-:Y:S01]  /*bcee0*/  STL [R1+0x1f04], R50 ;  /* 0x001f043201007387 */ /* 0x000fe20000100800 */
[----:B------:R-:W-:-:S05]  /*bcef0*/  IADD3 R51, P6, R51, R60, RZ ;  /* 0x0000003c33337210 */ /* 0x000fca0007fde0ff */
[----:B------:R1:W-:Y:S04]  /*bcf00*/  STL [R1+0x1efc], R51 ;  /* 0x001efc3301007387 */ /* 0x0003e80000100800 */
[----:B-1----:R-:W4:Y:S01]  /*bcf10*/  LDL.LU R51, [R1+0x1f10] ;  /* 0x001f100001337983 */ /* 0x002f220000300800 */
[----:B--2---:R-:W-:-:S05]  /*bcf20*/  IMAD.X R55, R55, 0x1, R2, P0 ;  /* 0x0000000137377824 */ /* 0x004fca00000e0602 */
        /* <DEDUP_REMOVED lines=9> */
[----:B------:R-:W2:Y:S04]  /*bcfc0*/  LDL.LU R3, [R1+0x1f00] ;  /* 0x001f000001037983 */ /* 0x000ea80000300800 */
[----:B------:R-:W2:Y:S04]  /*bcfd0*/  LDL.LU R10, [R1+0x1ecc] ;  /* 0x001ecc00010a7983 */ /* 0x000ea80000300800 */
[----:B------:R-:W2:Y:S04]  /*bcfe0*/  LDL.LU R11, [R1+0x1ef8] ;  /* 0x001ef800010b7983 */ /* 0x000ea80000300800 */
[----:B------:R1:W-:Y:S04]  /*bcff0*/  STL [R1+0x1eec], R42 ;  /* 0x001eec2a01007387 */ /* 0x0003e80000100800 */
[----:B------:R-:W2:Y:S04]  /*bd000*/  LDL.LU R12, [R1+0x1ec4] ;  /* 0x001ec400010c7983 */ /* 0x000ea80000300800 */
[----:B-1----:R-:W2:Y:S04]  /*bd010*/  LDL.LU R42, [R1+0x1ef0] ;  /* 0x001ef000012a7983 */ /* 0x002ea80000300800 */
[----:B------:R-:W2:Y:S04]  /*bd020*/  LDL.LU R13, [R1+0x1ebc] ;  /* 0x001ebc00010d7983 */ /* 0x000ea80000300800 */
[----:B------:R-:W2:Y:S04]  /*bd030*/  LDL.LU R14, [R1+0x1ee8] ;  /* 0x001ee800010e7983 */ /* 0x000ea80000300800 */
        /* <DEDUP_REMOVED lines=27> */
[----:B-1----:R-:W2:Y:S01]  /*bd1f0*/  LDL.LU R58, [R1+0x1e74] ;  /* 0x001e7400013a7983 */ /* 0x002ea20000300800 */
[----:B------:R-:W-:-:S03]  /*bd200*/  IMAD.X R3, R3, 0x1, R2, P5 ;  /* 0x0000000103037824 */ /* 0x000fc600028e0602 */
[----:B------:R1:W-:Y:S01]  /*bd210*/  STL [R1+0x1ed4], R59 ;  /* 0x001ed43b01007387 */ /* 0x0003e20000100800 */
[-C--:B------:R-:W-:Y:S01]  /*bd220*/  IADD3 R10, P5, R10, R60.reuse, RZ ;  /* 0x0000003c0a0a7210 */ /* 0x080fe20007fbe0ff */
[--C-:B------:R-:W-:Y:S02]  /*bd230*/  IMAD.X R11, R11, 0x1, R2.reuse, P6 ;  /* 0x000000010b0b7824 */ /* 0x100fe400030e0602 */
[----:B-1----:R-:W2:Y:S04]  /*bd240*/  LDL.LU R59, [R1+0x1ea0] ;  /* 0x001ea000013b7983 */ /* 0x002ea80000300800 */
        /* <DEDUP_REMOVED lines=9> */
[----:B-1----:R-:W2:Y:S04]  /*bd2e0*/  LDL.LU R42, [R1+0x1e6c] ;  /* 0x001e6c00012a7983 */ /* 0x002ea80000300800 */
[----:B------:R-:W-:Y:S04]  /*bd2f0*/  STL [R1+0x1ec4], R12 ;  /* 0x001ec40c01007387 */ /* 0x000fe80000100800 */
[----:B------:R-:W-:Y:S04]  /*bd300*/  STL [R1+0x1ebc], R13 ;  /* 0x001ebc0d01007387 */ /* 0x000fe80000100800 */
[----:B------:R-:W-:Y:S04]  /*bd310*/  STL [R1+0x1ee8], R14 ;  /* 0x001ee80e01007387 */ /* 0x000fe80000100800 */
[----:B------:R-:W-:Y:S01]  /*bd320*/  STL [R1+0x1eb4], R0 ;  /* 0x001eb40001007387 */ /* 0x000fe20000100800 */
[----:B---3--:R-:W-:Y:S01]  /*bd330*/  IMAD.X R46, R46, 0x1, R2, P2 ;  /* 0x000000012e2e7824 */ /* 0x008fe200010e0602 */
[----:B------:R-:W-:-:S04]  /*bd340*/  IADD3 R47, P2, R47, R60, RZ ;  /* 0x0000003c2f2f7210 */ /* 0x000fc80007f5e0ff */
        /* <DEDUP_REMOVED lines=16> */
[----:B------:R-:W-:Y:S01]  /*bd450*/  IMAD.X R50, R50, 0x1, R2, P0 ;  /* 0x0000000132327824 */ /* 0x000fe200000e0602 */
[----:B------:R-:W-:Y:S01]  /*bd460*/  IADD3 R43, P0, R43, R60, RZ ;  /* 0x0000003c2b2b7210 */ /* 0x000fe20007f1e0ff */
[----:B------:R-:W-:Y:S04]  /*bd470*/  STL [R1+0x1ec0], R34 ;  /* 0x001ec02201007387 */ /* 0x000fe80000100800 */
[----:B------:R1:W-:Y:S04]  /*bd480*/  STL [R1+0x1e84], R43 ;  /* 0x001e842b01007387 */ /* 0x0003e80000100800 */
[----:B------:R-:W-:Y:S04]  /*bd490*/  STL [R1+0x1e8c], R35 ;  /* 0x001e8c2301007387 */ /* 0x000fe80000100800 */
[----:B-1----:R-:W3:Y:S04]  /*bd4a0*/  LDL.LU R43, [R1+0x1e98] ;  /* 0x001e9800012b7983 */ /* 0x002ee80000300800 */
[----:B------:R-:W-:Y:S01]  /*bd4b0*/  STL [R1+0x1eb8], R50 ;  /* 0x001eb83201007387 */ /* 0x000fe20000100800 */
[----:B----4-:R-:W-:-:S05]  /*bd4c0*/  IADD3.X R37, R37, R2, RZ, P1, !PT ;  /* 0x0000000225257210 */ /* 0x010fca0000ffe4ff */
[----:B------:R1:W-:Y:S04]  /*bd4d0*/  STL [R1+0x1eb0], R37 ;  /* 0x001eb02501007387 */ /* 0x0003e80000100800 */
[----:B-1----:R-:W4:Y:S01]  /*bd4e0*/  LDL.LU R37, [R1+0x1e64] ;  /* 0x001e640001257983 */ /* 0x002f220000300800 */
        /* <DEDUP_REMOVED lines=10> */
[----:B------:R-:W2:Y:S04]  /*bd590*/  LDL.LU R3, [R1+0x1e54] ;  /* 0x001e540001037983 */ /* 0x000ea80000300800 */
[----:B------:R-:W2:Y:S04]  /*bd5a0*/  LDL.LU R10, [R1+0x1e80] ;  /* 0x001e8000010a7983 */ /* 0x000ea80000300800 */
[----:B------:R-:W2:Y:S04]  /*bd5b0*/  LDL.LU R11, [R1+0x1e4c] ;  /* 0x001e4c00010b7983 */ /* 0x000ea80000300800 */
[----:B------:R1:W-:Y:S04]  /*bd5c0*/  STL [R1+0x1ea0], R59 ;  /* 0x001ea03b01007387 */ /* 0x0003e80000100800 */
[----:B------:R-:W2:Y:S01]  /*bd5d0*/  LDL.LU R12, [R1+0x1e78] ;  /* 0x001e7800010c7983 */ /* 0x000ea20000300800 */
[----:B------:R-:W-:-:S03]  /*bd5e0*/  IADD3 R42, P3, R42, R60, RZ ;  /* 0x0000003c2a2a7210 */ /* 0x000fc60007f7e0ff */
        /* <DEDUP_REMOVED lines=29> */
[----:B-1----:R-:W2:Y:S01]  /*bd7c0*/  LDL.LU R55, [R1+0x1e28] ;  /* 0x001e280001377983 */ /* 0x002ea20000300800 */
[----:B------:R-:W-:-:S03]  /*bd7d0*/  IADD3 R3, P6, R3, R60, RZ ;  /* 0x0000003c03037210 */ /* 0x000fc60007fde0ff */
[----:B------:R1:W-:Y:S01]  /*bd7e0*/  STL [R1+0x1e88], R58 ;  /* 0x001e883a01007387 */ /* 0x0003e20000100800 */
[--C-:B------:R-:W-:Y:S01]  /*bd7f0*/  IMAD.X R10, R10, 0x1, R2.reuse, P0 ;  /* 0x000000010a0a7824 */ /* 0x100fe200000e0602 */
[----:B------:R-:W-:Y:S02]  /*bd800*/  IADD3 R11, P0, R11, R60, RZ ;  /* 0x0000003c0b0b7210 */ /* 0x000fe40007f1e0ff */
[----:B-1----:R-:W2:Y:S01]  /*bd810*/  LDL.LU R58, [R1+0x1df4] ;  /* 0x001df400013a7983 */ /* 0x002ea20000300800 */
[----:B------:R-:W-:-:S03]  /*bd820*/  IMAD.X R12, R12, 0x1, R2, P1 ;  /* 0x000000010c0c7824 */ /* 0x000fc600008e0602 */
[----:B------:R-:W-:Y:S01]  /*bd830*/  STL [R1+0x1e54], R3 ;  /* 0x001e540301007387 */ /* 0x000fe20000100800 */
[----:B------:R-:W-:-:S03]  /*bd840*/  IADD3 R59, P1, R59, R60, RZ ;  /* 0x0000003c3b3b7210 */ /* 0x000fc60007f3e0ff */
[----:B------:R-:W-:Y:S01]  /*bd850*/  STL [R1+0x1e80], R10 ;  /* 0x001e800a01007387 */ /* 0x000fe20000100800 */
[----:B------:R-:W-:-:S03]  /*bd860*/  IMAD.X R13, R13, 0x1, R2, P2 ;  /* 0x000000010d0d7824 */ /* 0x000fc600010e0602 */
[----:B------:R1:W-:Y:S01]  /*bd870*/  STL [R1+0x1e44], R59 ;  /* 0x001e443b01007387 */ /* 0x0003e20000100800 */
[----:B------:R-:W-:-:S03]  /*bd880*/  IADD3 R14, P2, R14, R60, RZ ;  /* 0x0000003c0e0e7210 */ /* 0x000fc60007f5e0ff */
[----:B------:R-:W-:Y:S01]  /*bd890*/  STL [R1+0x1e4c], R11 ;  /* 0x001e4c0b01007387 */ /* 0x000fe20000100800 */
[----:B------:R-:W-:-:S03]  /*bd8a0*/  IMAD.X R0, R0, 0x1, R2, P3 ;  /* 0x0000000100007824 */ /* 0x000fc600018e0602 */
[----:B-1----:R-:W2:Y:S04]  /*bd8b0*/  LDL.LU R59, [R1+0x1e20] ;  /* 0x001e2000013b7983 */ /* 0x002ea80000300800 */
        /* <DEDUP_REMOVED lines=42> */
[----:B------:R-:W2:Y:S04]  /*bdb60*/  LDL.LU R3, [R1+0x1e08] ;  /* 0x001e080001037983 */ /* 0x000ea80000300800 */
[----:B------:R-:W2:Y:S04]  /*bdb70*/  LDL.LU R10, [R1+0x1dd4] ;  /* 0x001dd400010a7983 */ /* 0x000ea80000300800 */
[----:B------:R-:W2:Y:S04]  /*bdb80*/  LDL.LU R11, [R1+0x1e00] ;  /* 0x001e0000010b7983 */ /* 0x000ea80000300800 */
[----:B------:R1:W-:Y:S04]  /*bdb90*/  STL [R1+0x1df4], R58 ;  /* 0x001df43a01007387 */ /* 0x0003e80000100800 */
[----:B------:R-:W2:Y:S01]  /*bdba0*/  LDL.LU R12, [R1+0x1dcc] ;  /* 0x001dcc00010c7983 */ /* 0x000ea20000300800 */
[----:B------:R-:W-:-:S03]  /*bdbb0*/  IADD3.X R59, R59, R2, RZ, P5, !PT ;  /* 0x000000023b3b7210 */ /* 0x000fc60002ffe4ff */
        /* <DEDUP_REMOVED lines=29> */
[----:B--2---:R-:W-:Y:S01]  /*bdd90*/  IADD3 R55, P0, R55, R60, RZ ;  /* 0x0000003c37377210 */ /* 0x004fe20007f1e0ff */
[----:B------:R-:W-:-:S04]  /*bdda0*/  IMAD.X R3, R3, 0x1, R2, P1 ;  /* 0x0000000103037824 */ /* 0x000fc800008e0602 */
        /* <DEDUP_REMOVED lines=55> */
[----:B--2---:R-:W-:-:S03]  /*be120*/  IMAD.X R55, R55, 0x1, R2, P6 ;  /* 0x0000000137377824 */ /* 0x004fc600030e0602 */
[----:B------:R-:W2:Y:S04]  /*be130*/  LDL.LU R3, [R1+0x1d5c] ;  /* 0x001d5c0001037983 */ /* 0x000ea80000300800 */
[----:B------:R-:W2:Y:S04]  /*be140*/  LDL.LU R10, [R1+0x1d88] ;  /* 0x001d8800010a7983 */ /* 0x000ea80000300800 */
[----:B------:R-:W2:Y:S04]  /*be150*/  LDL.LU R11, [R1+0x1d54] ;  /* 0x001d5400010b7983 */ /* 0x000ea80000300800 */
[----:B------:R1:W-:Y:S04]  /*be160*/  STL [R1+0x1da8], R55 ;  /* 0x001da83701007387 */ /* 0x0003e80000100800 */
[----:B------:R-:W2:Y:S04]  /*be170*/  LDL.LU R12, [R1+0x1d80] ;  /* 0x001d8000010c7983 */ /* 0x000ea80000300800 */
[----:B-1----:R-:W2:Y:S01]  /*be180*/  LDL.LU R55, [R1+0x1d4c] ;  /* 0x001d4c0001377983 */ /* 0x002ea20000300800 */
[----:B------:R-:W-:-:S03]  /*be190*/  IADD3 R58, P6, R58, R60, RZ ;  /* 0x0000003c3a3a7210 */ /* 0x000fc60007fde0ff */
        /* <DEDUP_REMOVED lines=28> */
[----:B------:R-:W-:-:S05]  /*be360*/  IADD3.X R51, R51, R2, RZ, P2, !PT ;  /* 0x0000000233337210 */ /* 0x000fca00017fe4ff */
[----:B------:R1:W-:Y:S04]  /*be370*/  STL [R1+0x1d90], R51 ;  /* 0x001d903301007387 */ /* 0x0003e80000100800 */
[----:B-1----:R-:W4:Y:S01]  /*be380*/  LDL.LU R51, [R1+0x1cfc] ;  /* 0x001cfc0001337983 */ /* 0x002f220000300800 */
[-C--:B--2---:R-:W-:Y:S01]  /*be390*/  IADD3 R3, P2, R3, R60.reuse, RZ ;  /* 0x0000003c03037210 */ /* 0x084fe20007f5e0ff */
[--C-:B------:R-:W-:Y:S01]  /*be3a0*/  IMAD.X R10, R10, 0x1, R2.reuse, P3 ;  /* 0x000000010a0a7824 */ /* 0x100fe200018e0602 */
[-C--:B------:R-:W-:Y:S01]  /*be3b0*/  IADD3 R11, P3, R11, R60.reuse, RZ ;  /* 0x0000003c0b0b7210 */ /* 0x080fe20007f7e0ff */
[----:B------:R-:W-:Y:S02]  /*be3c0*/  IMAD.X R12, R12, 0x1, R2, P4 ;  /* 0x000000010c0c7824 */ /* 0x000fe400020e0602 */
        /* <DEDUP_REMOVED lines=35> */
[----:B------:R-:W-:Y:S04]  /*be600*/  STL [R1+0x1d48], R35 ;  /* 0x001d482301007387 */ /* 0x000fe80000100800 */
[----:B-1----:R-:W2:Y:S01]  /*be610*/  LDL.LU R58, [R1+0x1cf4] ;  /* 0x001cf400013a7983 */ /* 0x002ea20000300800 */
[----:B------:R-:W-:-:S03]  /*be620*/  IADD3 R59, P5, R59, R60, RZ ;  /* 0x0000003c3b3b7210 */ /* 0x000fc60007fbe0ff */
[----:B------:R-:W-:Y:S04]  /*be630*/  STL [R1+0x1d14], R50 ;  /* 0x001d143201007387 */ /* 0x000fe80000100800 */
[----:B------:R1:W-:Y:S04]  /*be640*/  STL [R1+0x1d0c], R59 ;  /* 0x001d0c3b01007387 */ /* 0x0003e80000100800 */
[----:B-1----:R-:W2:Y:S01]  /*be650*/  LDL.LU R59, [R1+0x1d20] ;  /* 0x001d2000013b7983 */ /* 0x002ea20000300800 */
[----:B------:R-:W-:-:S05]  /*be660*/  IMAD.X R42, R42, 0x1, R2, P6 ;  /* 0x000000012a2a7824 */ /* 0x000fca00030e0602 */
[----:B------:R1:W-:Y:S04]  /*be670*/  STL [R1+0x1d38], R42 ;  /* 0x001d382a01007387 */ /* 0x0003e80000100800 */
[----:B-1----:R-:W2:Y:S01]  /*be680*/  LDL.LU R42, [R1+0x1cec] ;  /* 0x001cec00012a7983 */ /* 0x002ea20000300800 */
[----:B---3--:R-:W-:-:S05]  /*be690*/  IADD3 R43, P6, R43, R60, RZ ;  /* 0x0000003c2b2b7210 */ /* 0x008fca0007fde0ff */
[----:B------:R1:W-:Y:S04]  /*be6a0*/  STL [R1+0x1d04], R43 ;  /* 0x001d042b01007387 */ /* 0x0003e80000100800 */
[----:B-1----:R-:W3:Y:S01]  /*be6b0*/  LDL.LU R43, [R1+0x1d18] ;  /* 0x001d1800012b7983 */ /* 0x002ee20000300800 */
[----:B----4-:R-:W-:-:S05]  /*be6c0*/  IMAD.X R37, R37, 0x1, R2, P0 ;  /* 0x0000000125257824 */ /* 0x010fca00000e0602 */
[----:B------:R1:W-:Y:S04]  /*be6d0*/  STL [R1+0x1d30], R37 ;  /* 0x001d302501007387 */ /* 0x0003e80000100800 */
[----:B-1----:R-:W4:Y:S04]  /*be6e0*/  LDL.LU R37, [R1+0x1ce4] ;  /* 0x001ce40001257983 */ /* 0x002f280000300800 */
[----:B------:R-:W4:Y:S04]  /*be6f0*/  LDL.LU R3, [R1+0x1d10] ;  /* 0x001d100001037983 */ /* 0x000f280000300800 */
[----:B------:R-:W4:Y:S01]  /*be700*/  LDL.LU R10, [R1+0x1cdc] ;  /* 0x001cdc00010a7983 */ /* 0x000f220000300800 */
[----:B------:R-:W-:-:S03]  /*be710*/  IADD3 R51, P0, R51, R60, RZ ;  /* 0x0000003c33337210 */ /* 0x000fc60007f1e0ff */
[----:B------:R-:W4:Y:S04]  /*be720*/  LDL.LU R11, [R1+0x1d08] ;  /* 0x001d0800010b7983 */ /* 0x000f280000300800 */
[----:B------:R1:W-:Y:S04]  /*be730*/  STL [R1+0x1cfc], R51 ;  /* 0x001cfc3301007387 */ /* 0x0003e80000100800 */
[----:B------:R-:W4:Y:S04]  /*be740*/  LDL.LU R12, [R1+0x1cd4] ;  /* 0x001cd400010c7983 */ /* 0x000f280000300800 */
[----:B-1----:R-:W4:Y:S04]  /*be750*/  LDL.LU R51, [R1+0x1d00] ;  /* 0x001d000001337983 */ /* 0x002f280000300800 */
[----:B------:R-:W4:Y:S04]  /*be760*/  LDL.LU R13, [R1+0x1ccc] ;  /* 0x001ccc00010d7983 */ /* 0x000f280000300800 */
[----:B------:R-:W4:Y:S01]  /*be770*/  LDL.LU R14, [R1+0x1cf8] ;  /* 0x001cf800010e7983 */ /* 0x000f220000300800 */
[----:B--2---:R-:W-:-:S03]  /*be780*/  IMAD.X R55, R55, 0x1, R2, P1 ;  /* 0x0000000137377824 */ /* 0x004fc600008e0602 */
        /* <DEDUP_REMOVED lines=26> */
[----:B----4-:R-:W-:Y:S01]  /*be930*/  IADD3 R37, P3, R37, R60, RZ ;  /* 0x0000003c25257210 */ /* 0x010fe20007f7e0ff */
[----:B------:R-:W-:-:S04]  /*be940*/  IMAD.X R3, R3, 0x1, R2, P4 ;  /* 0x0000000103037824 */ /* 0x000fc800020e0602 */
[----:B------:R1:W-:Y:S01]  /*be950*/  STL [R1+0x1ce4], R37 ;  /* 0x001ce42501007387 */ /* 0x0003e20000100800 */
[----:B------:R-:W-:Y:S01]  /*be960*/  IADD3 R10, P4, R10, R60, RZ ;  /* 0x0000003c0a0a7210 */ /* 0x000fe20007f9e0ff */
[----:B------:R-:W-:Y:S02]  /*be970*/  IMAD.X R11, R11, 0x1, R2, P5 ;  /* 0x000000010b0b7824 */ /* 0x000fe400028e0602 */
[----:B-1----:R-:W4:Y:S04]  /*be980*/  LDL.LU R37, [R1+0x1cb0] ;  /* 0x001cb00001257983 */ /* 0x002f280000300800 */
[----:B------:R-:W-:Y:S01]  /*be990*/  STL [R1+0x1d10], R3 ;  /* 0x001d100301007387 */ /* 0x000fe20000100800 */
[----:B------:R-:W-:-:S03]  /*be9a0*/  IADD3.X R51, R51, R2, RZ, P6, !PT ;  /* 0x0000000233337210 */ /* 0x000fc600037fe4ff */
[----:B------:R-:W-:Y:S04]  /*be9b0*/  STL [R1+0x1cdc], R10 ;  /* 0x001cdc0a01007387 */ /* 0x000fe80000100800 */
[----:B------:R1:W-:Y:S04]  /*be9c0*/  STL [R1+0x1d00], R51 ;  /* 0x001d003301007387 */ /* 0x0003e80000100800 */
[----:B------:R-:W-:Y:S04]  /*be9d0*/  STL [R1+0x1d08], R11 ;  /* 0x001d080b01007387 */ /* 0x000fe80000100800 */
[----:B-1----:R-:W4:Y:S01]  /*be9e0*/  LDL.LU R51, [R1+0x1c7c] ;  /* 0x001c7c0001337983 */ /* 0x002f220000300800 */
[-C--:B------:R-:W-:Y:S01]  /*be9f0*/  IADD3 R12, P5, R12, R60.reuse, RZ ;  /* 0x0000003c0c0c7210 */ /* 0x080fe20007fbe0ff */
[----:B------:R-:W-:Y:S01]  /*bea00*/  IMAD.X R14, R14, 0x1, R2, P0 ;  /* 0x000000010e0e7824 */ /* 0x000fe200000e0602 */
[----:B------:R-:W-:-:S02]  /*bea10*/  IADD3 R13, P6, R13, R60, RZ ;  /* 0x0000003c0d0d7210 */ /* 0x000fc40007fde0ff */
[-C--:B--2---:R-:W-:Y:S01]  /*bea20*/  IADD3 R0, P0, R0, R60.reuse, RZ ;  /* 0x0000003c00007210 */ /* 0x084fe20007f1e0ff */
        /* <DEDUP_REMOVED lines=29> */
[----:B------:R-:W-:-:S05]  /*bec00*/  IMAD.X R58, R58, 0x1, R2, P0 ;  /* 0x000000013a3a7824 */ /* 0x000fca00000e0602 */
[----:B------:R1:W-:Y:S04]  /*bec10*/  STL [R1+0x1cc0], R58 ;  /* 0x001cc03a01007387 */ /* 0x0003e80000100800 */
        /* <DEDUP_REMOVED lines=8> */
[----:B------:R1:W-:Y:S04]  /*beca0*/  STL [R1+0x1c84], R43 ;  /* 0x001c842b01007387 */ /* 0x0003e80000100800 */
[----:B-1----:R-:W3:Y:S04]  /*becb0*/  LDL.LU R43, [R1+0x1c98] ;  /* 0x001c9800012b7983 */ /* 0x002ee80000300800 */
[----:B------:R-:W3:Y:S04]  /*becc0*/  LDL.LU R3, [R1+0x1c64] ;  /* 0x001c640001037983 */ /* 0x000ee80000300800 */
[----:B------:R-:W3:Y:S04]  /*becd0*/  LDL.LU R10, [R1+0x1c90] ;  /* 0x001c9000010a7983 */ /* 0x000ee80000300800 */
[----:B------:R-:W3:Y:S01]  /*bece0*/  LDL.LU R11, [R1+0x1c5c] ;  /* 0x001c5c00010b7983 */ /* 0x000ee20000300800 */
[----:B----4-:R-:W-:-:S05]  /*becf0*/  IMAD.X R37, R37, 0x1, R2, P2 ;  /* 0x0000000125257824 */ /* 0x010fca00010e0602 */
[----:B------:R1:W-:Y:S04]  /*bed00*/  STL [R1+0x1cb0], R37 ;  /* 0x001cb02501007387 */ /* 0x0003e80000100800 */
[----:B------:R-:W4:Y:S04]  /*bed10*/  LDL.LU R12, [R1+0x1c88] ;  /* 0x001c8800010c7983 */ /* 0x000f280000300800 */
[----:B-1----:R-:W4:Y:S04]  /*bed20*/  LDL.LU R37, [R1+0x1c54] ;  /* 0x001c540001257983 */ /* 0x002f280000300800 */
[----:B------:R-:W4:Y:S04]  /*bed30*/  LDL.LU R13, [R1+0x1c80] ;  /* 0x001c8000010d7983 */ /* 0x000f280000300800 */
[----:B------:R-:W4:Y:S01]  /*bed40*/  LDL.LU R14, [R1+0x1c4c] ;  /* 0x001c4c00010e7983 */ /* 0x000f220000300800 */
[----:B------:R-:W-:-:S03]  /*bed50*/  IADD3 R51, P2, R51, R60, RZ ;  /* 0x0000003c33337210 */ /* 0x000fc60007f5e0ff */
        /* <DEDUP_REMOVED lines=14> */
[----:B--2---:R-:W-:-:S05]  /*bee40*/  IMAD.X R55, R55, 0x1, R2, P3 ;  /* 0x0000000137377824 */ /* 0x004fca00018e0602 */
        /* <DEDUP_REMOVED lines=11> */
[----:B---3--:R-:W-:Y:S01]  /*bef00*/  IMAD.X R43, R43, 0x1, R2, P5 ;  /* 0x000000012b2b7824 */ /* 0x008fe200028e0602 */
[----:B------:R-:W-:-:S04]  /*bef10*/  IADD3 R3, P5, R3, R60, RZ ;  /* 0x0000003c03037210 */ /* 0x000fc80007fbe0ff */
[----:B------:R1:W-:Y:S01]  /*bef20*/  STL [R1+0x1c98], R43 ;  /* 0x001c982b01007387 */ /* 0x0003e20000100800 */
[--C-:B------:R-:W-:Y:S01]  /*bef30*/  IMAD.X R10, R10, 0x1, R2.reuse, P6 ;  /* 0x000000010a0a7824 */ /* 0x100fe200030e0602 */
[----:B------:R-:W-:Y:S02]  /*bef40*/  IADD3 R11, P6, R11, R60, RZ ;  /* 0x0000003c0b0b7210 */ /* 0x000fe40007fde0ff */
[----:B-1----:R-:W3:Y:S04]  /*bef50*/  LDL.LU R43, [R1+0x1c04] ;  /* 0x001c0400012b7983 */ /* 0x002ee80000300800 */
[----:B------:R-:W-:Y:S01]  /*bef60*/  STL [R1+0x1c64], R3 ;  /* 0x001c640301007387 */ /* 0x000fe20000100800 */
[----:B----4-:R-:W-:-:S03]  /*bef70*/  IMAD.X R12, R12, 0x1, R2, P0 ;  /* 0x000000010c0c7824 */ /* 0x010fc600000e0602 */
[----:B------:R-:W-:Y:S01]  /*bef80*/  STL [R1+0x1c90], R10 ;  /* 0x001c900a01007387 */ /* 0x000fe20000100800 */
[----:B------:R-:W-:Y:S01]  /*bef90*/  IADD3 R37, P0, R37, R60, RZ ;  /* 0x0000003c25257210 */ /* 0x000fe20007f1e0ff */
[----:B------:R-:W-:-:S04]  /*befa0*/  IMAD.X R13, R13, 0x1, R2, P1 ;  /* 0x000000010d0d7824 */ /* 0x000fc800008e0602 */
[----:B------:R1:W-:Y:S01]  /*befb0*/  STL [R1+0x1c54], R37 ;  /* 0x001c542501007387 */ /* 0x0003e20000100800 */
[----:B------:R-:W-:-:S03]  /*befc0*/  IADD3 R14, P1, R14, R60, RZ ;  /* 0x0000003c0e0e7210 */ /* 0x000fc60007f3e0ff */
[----:B------:R-:W-:Y:S01]  /*befd0*/  STL [R1+0x1c5c], R11 ;  /* 0x001c5c0b01007387 */ /* 0x000fe20000100800 */
[----:B------:R-:W-:-:S03]  /*befe0*/  IMAD.X R0, R0, 0x1, R2, P2 ;  /* 0x0000000100007824 */ /* 0x000fc600010e0602 */
[----:B-1----:R-:W4:Y:S04]  /*beff0*/  LDL.LU R37, [R1+0x1c30] ;  /* 0x001c300001257983 */ /* 0x002f280000300800 */
        /* <DEDUP_REMOVED lines=24> */
[----:B------:R1:W-:Y:S04]  /*bf180*/  STL [R1+0x1c48], R51 ;  /* 0x001c483301007387 */ /* 0x0003e80000100800 */
[----:B------:R-:W-:Y:S04]  /*bf190*/  STL [R1+0x1c50], R35 ;  /* 0x001c502301007387 */ /* 0x000fe80000100800 */
[----:B-1----:R-:W4:Y:S01]  /*bf1a0*/  LDL.LU R51, [R1+0x1bfc] ;  /* 0x001bfc0001337983 */ /* 0x002f220000300800 */
[----:B------:R-:W-:-:S05]  /*bf1b0*/  IADD3 R50, P0, R50, R60, RZ ;  /* 0x0000003c32327210 */ /* 0x000fca0007f1e0ff */
[----:B------:R-:W-:Y:S01]  /*bf1c0*/  STL [R1+0x1c1c], R50 ;  /* 0x001c1c3201007387 */ /* 0x000fe20000100800 */
[----:B--2---:R-:W-:-:S05]  /*bf1d0*/  IADD3 R55, P1, R55, R60, RZ ;  /* 0x0000003c37377210 */ /* 0x004fca0007f3e0ff */
        /* <DEDUP_REMOVED lines=10> */
[----:B-1----:R-:W2:Y:S04]  /*bf280*/  LDL.LU R42, [R1+0x1bec] ;  /* 0x001bec00012a7983 */ /* 0x002ea80000300800 */
[----:B------:R-:W2:Y:S04]  /*bf290*/  LDL.LU R3, [R1+0x1c18] ;  /* 0x001c180001037983 */ /* 0x000ea80000300800 */
[----:B------:R-:W2:Y:S04]  /*bf2a0*/  LDL.LU R10, [R1+0x1be4] ;  /* 0x001be400010a7983 */ /* 0x000ea80000300800 */
[----:B------:R-:W2:Y:S01]  /*bf2b0*/  LDL.LU R11, [R1+0x1c10] ;  /* 0x001c1000010b7983 */ /* 0x000ea20000300800 */
[----:B---3--:R-:W-:-:S05]  /*bf2c0*/  IADD3 R43, P3, R43, R60, RZ ;  /* 0x0000003c2b2b7210 */ /* 0x008fca0007f7e0ff */
[----:B------:R1:W-:Y:S04]  /*bf2d0*/  STL [R1+0x1c04], R43 ;  /* 0x001c042b01007387 */ /* 0x0003e80000100800 */
[----:B------:R-:W3:Y:S04]  /*bf2e0*/  LDL.LU R12, [R1+0x1bdc] ;  /* 0x001bdc00010c7983 */ /* 0x000ee80000300800 */
[----:B-1----:R-:W3:Y:S04]  /*bf2f0*/  LDL.LU R43, [R1+0x1c08] ;  /* 0x001c0800012b7983 */ /* 0x002ee80000300800 */
[----:B------:R-:W3:Y:S04]  /*bf300*/  LDL.LU R13, [R1+0x1bd4] ;  /* 0x001bd400010d7983 */ /* 0x000ee80000300800 */
[----:B------:R-:W3:Y:S04]  /*bf310*/  LDL.LU R14, [R1+0x1c00] ;  /* 0x001c0000010e7983 */ /* 0x000ee80000300800 */
[----:B------:R-:W3:Y:S01]  /*bf320*/  LDL.LU R0, [R1+0x1bcc] ;  /* 0x001bcc0001007983 */ /* 0x000ee20000300800 */
[----:B----4-:R-:W-:-:S05]  /*bf330*/  IMAD.X R37, R37, 0x1, R2, P4 ;  /* 0x0000000125257824 */ /* 0x010fca00020e0602 */
        /* <DEDUP_REMOVED lines=25> */
[----:B------:R-:W-:Y:S01]  /*bf4d0*/  IADD3 R42, P6, R42, R60, RZ ;  /* 0x0000003c2a2a7210 */ /* 0x000fe20007fde0ff */
[----:B------:R-:W-:-:S04]  /*bf4e0*/  IMAD.X R3, R3, 0x1, R2, P0 ;  /* 0x0000000103037824 */ /* 0x000fc800000e0602 */
[----:B------:R1:W-:Y:S01]  /*bf4f0*/  STL [R1+0x1bec], R42 ;  /* 0x001bec2a01007387 */ /* 0x0003e20000100800 */
[-C--:B------:R-:W-:Y:S01]  /*bf500*/  IADD3 R10, P0, R10, R60.reuse, RZ ;  /* 0x0000003c0a0a7210 */ /* 0x080fe20007f1e0ff */
[--C-:B------:R-:W-:Y:S02]  /*bf510*/  IMAD.X R11, R11, 0x1, R2.reuse, P1 ;  /* 0x000000010b0b7824 */ /* 0x100fe400008e0602 */
[----:B-1----:R-:W2:Y:S04]  /*bf520*/  LDL.LU R42, [R1+0x1bb8] ;  /* 0x001bb800012a7983 */ /* 0x002ea80000300800 */
[----:B------:R-:W-:Y:S04]  /*bf530*/  STL [R1+0x1c18], R3 ;  /* 0x001c180301007387 */ /* 0x000fe80000100800 */
[----:B------:R-:W-:Y:S01]  /*bf540*/  STL [R1+0x1be4], R10 ;  /* 0x001be40a01007387 */ /* 0x000fe20000100800 */
[-C--:B---3--:R-:W-:Y:S01]  /*bf550*/  IADD3 R12, P1, R12, R60.reuse, RZ ;  /* 0x0000003c0c0c7210 */ /* 0x088fe20007f3e0ff */
[----:B------:R-:W-:Y:S01]  /*bf560*/  IMAD.X R43, R43, 0x1, R2, P2 ;  /* 0x000000012b2b7824 */ /* 0x000fe200010e0602 */
[----:B------:R-:W-:-:S04]  /*bf570*/  IADD3 R13, P2, R13, R60, RZ ;  /* 0x0000003c0d0d7210 */ /* 0x000fc80007f5e0ff */
[----:B------:R1:W-:Y:S01]  /*bf580*/  STL [R1+0x1c08], R43 ;  /* 0x001c082b01007387 */ /* 0x0003e20000100800 */
[----:B------:R-:W-:-:S03]  /*bf590*/  IMAD.X R14, R14, 0x1, R2, P3 ;  /* 0x000000010e0e7824 */ /* 0x000fc600018e0602 */
[----:B------:R-:W-:Y:S01]  /*bf5a0*/  STL [R1+0x1c10], R11 ;  /* 0x001c100b01007387 */ /* 0x000fe20000100800 */
[----:B------:R-:W-:-:S03]  /*bf5b0*/  IADD3 R0, P3, R0, R60, RZ ;  /* 0x0000003c00007210 */ /* 0x000fc60007f7e0ff */
[----:B-1----:R-:W3:Y:S04]  /*bf5c0*/  LDL.LU R43, [R1+0x1b84] ;  /* 0x001b8400012b7983 */ /* 0x002ee80000300800 */
[----:B------:R-:W-:Y:S01]  /*bf5d0*/  STL [R1+0x1bdc], R12 ;  /* 0x001bdc0c01007387 */ /* 0x000fe20000100800 */
[----:B----4-:R-:W-:-:S03]  /*bf5e0*/  IMAD.X R46, R46, 0x1, R2, P4 ;  /* 0x000000012e2e7824 */ /* 0x010fc600020e0602 */
        /* <DEDUP_REMOVED lines=27> */
[----:B------:R-:W-:-:S05]  /*bf7a0*/  IMAD.X R51, R51, 0x1, R2, P3 ;  /* 0x0000000133337824 */ /* 0x000fca00018e0602 */
[----:B------:R1:W-:Y:S04]  /*bf7b0*/  STL [R1+0x1bc8], R51 ;  /* 0x001bc83301007387 */ /* 0x0003e80000100800 */
[----:B-1----:R-:W4:Y:S01]  /*bf7c0*/  LDL.LU R51, [R1+0x1b7c] ;  /* 0x001b7c0001337983 */ /* 0x002f220000300800 */
        /* <DEDUP_REMOVED lines=9> */
[----:B------:R-:W-:-:S03]  /*bf860*/  IMAD.X R42, R42, 0x1, R2, P5 ;  /* 0x000000012a2a7824 */ /* 0x000fc600028e0602 */
        /* <DEDUP_REMOVED lines=9> */
[----:B---3--:R-:W-:-:S05]  /*bf900*/  IADD3 R43, P5, R43, R60, RZ ;  /* 0x0000003c2b2b7210 */ /* 0x008fca0007fbe0ff */
        /* <DEDUP_REMOVED lines=25> */
[----:B------:R-:W-:Y:S01]  /*bfaa0*/  IMAD.X R59, R59, 0x1, R2, P1 ;  /* 0x000000013b3b7824 */ /* 0x000fe200008e0602 */
[----:B------:R-:W-:-:S04]  /*bfab0*/  IADD3 R3, P1, R3, R60, RZ ;  /* 0x0000003c03037210 */ /* 0x000fc80007f3e0ff */
        /* <DEDUP_REMOVED lines=14> */
[----:B------:R-:W-:Y:S04]  /*bfba0*/  STL [R1+0x1b90], R12 ;  /* 0x001b900c01007387 */ /* 0x000fe80000100800 */
[----:B------:R-:W-:Y:S04]  /*bfbb0*/  STL [R1+0x1b88], R13 ;  /* 0x001b880d01007387 */ /* 0x000fe80000100800 */
[----:B------:R-:W-:Y:S04]  /*bfbc0*/  STL [R1+0x1b54], R14 ;  /* 0x001b540e01007387 */ /* 0x000fe80000100800 */
[----:B------:R-:W-:Y:S01]  /*bfbd0*/  STL [R1+0x1b80], R0 ;  /* 0x001b800001007387 */ /* 0x000fe20000100800 */
[----:B---3--:R-:W-:Y:S01]  /*bfbe0*/  IADD3 R46, P5, R46, R60, RZ ;  /* 0x0000003c2e2e7210 */ /* 0x008fe20007fbe0ff */
[----:B------:R-:W-:-:S04]  /*bfbf0*/  IMAD.X R47, R47, 0x1, R2, P6 ;  /* 0x000000012f2f7824 */ /* 0x000fc800030e0602 */
        /* <DEDUP_REMOVED lines=17> */
[----:B------:R-:W-:Y:S02]  /*bfd10*/  IADD3.X R43, R43, R2, RZ, P4, !PT ;  /* 0x000000022b2b7210 */ /* 0x000fe400027fe4ff */
[----:B------:R-:W-:-:S03]  /*bfd20*/  IADD3 R50, P3, R50, R60, RZ ;  /* 0x0000003c32327210 */ /* 0x000fc60007f7e0ff */
[----:B------:R1:W-:Y:S04]  /*bfd30*/  STL [R1+0x1b50], R43 ;  /* 0x001b502b01007387 */ /* 0x0003e80000100800 */
[----:B------:R-:W-:Y:S04]  /*bfd40*/  STL [R1+0x1b58], R35 ;  /* 0x001b582301007387 */ /* 0x000fe80000100800 */
[----:B-1----:R-:W3:Y:S04]  /*bfd50*/  LDL.LU R43, [R1+0x1b04] ;  /* 0x001b0400012b7983 */ /* 0x002ee80000300800 */
[----:B------:R-:W-:Y:S01]  /*bfd60*/  STL [R1+0x1b24], R50 ;  /* 0x001b243201007387 */ /* 0x000fe20000100800 */
[----:B----4-:R-:W-:-:S05]  /*bfd70*/  IADD3 R37, P4, R37, R60, RZ ;  /* 0x0000003c25257210 */ /* 0x010fca0007f9e0ff */
        /* <DEDUP_REMOVED lines=11> */
[----:B------:R-:W-:-:S03]  /*bfe30*/  IADD3 R59, P6, R59, R60, RZ ;  /* 0x0000003c3b3b7210 */ /* 0x000fc60007fde0ff */
[----:B------:R-:W2:Y:S04]  /*bfe40*/  LDL.LU R3, [R1+0x1b20] ;  /* 0x001b200001037983 */ /* 0x000ea80000300800 */
[----:B------:R-:W2:Y:S04]  /*bfe50*/  LDL.LU R10, [R1+0x1aec] ;  /* 0x001aec00010a7983 */ /* 0x000ea80000300800 */
[----:B------:R-:W2:Y:S04]  /*bfe60*/  LDL.LU R11, [R1+0x1b18] ;  /* 0x001b1800010b7983 */ /* 0x000ea80000300800 */
[----:B------:R1:W-:Y:S04]  /*bfe70*/  STL [R1+0x1b0c], R59 ;  /* 0x001b0c3b01007387 */ /* 0x0003e80000100800 */
[----:B------:R-:W2:Y:S04]  /*bfe80*/  LDL.LU R12, [R1+0x1ae4] ;  /* 0x001ae400010c7983 */ /* 0x000ea80000300800 */
[----:B-1----:R-:W2:Y:S01]  /*bfe90*/  LDL.LU R59, [R1+0x1b10] ;  /* 0x001b1000013b7983 */ /* 0x002ea20000300800 */
[----:B------:R-:W-:-:S03]  /*bfea0*/  IMAD.X R42, R42, 0x1, R2, P0 ;  /* 0x000000012a2a7824 */ /* 0x000fc600000e0602 */
        /* <DEDUP_REMOVED lines=85> */
[----:B------:R-:W2:Y:S04]  /*c0400*/  LDL.LU R3, [R1+0x1a74] ;  /* 0x001a740001037983 */ /* 0x000ea80000300800 */
[----:B------:R-:W2:Y:S01]  /*c0410*/  LDL.LU R10, [R1+0x1aa0] ;  /* 0x001aa000010a7983 */ /* 0x000ea20000300800 */
[----:B------:R-:W-:-:S03]  /*c0420*/  IADD3.X R58, R58, R2, RZ, P1, !PT ;  /* 0x000000023a3a7210 */ /* 0x000fc60000ffe4ff */
[----:B------:R-:W2:Y:S04]  /*c0430*/  LDL.LU R11, [R1+0x1a6c] ;  /* 0x001a6c00010b7983 */ /* 0x000ea80000300800 */
[----:B------:R1:W-:Y:S04]  /*c0440*/  STL [R1+0x1ac0], R58 ;  /* 0x001ac03a01007387 */ /* 0x0003e80000100800 */
[----:B------:R-:W2:Y:S04]  /*c0450*/  LDL.LU R12, [R1+0x1a98] ;  /* 0x001a9800010c7983 */ /* 0x000ea80000300800 */
[----:B-1----:R-:W2:Y:S04]  /*c0460*/  LDL.LU R58, [R1+0x1a64] ;  /* 0x001a6400013a7983 */ /* 0x002ea80000300800 */
[----:B------:R-:W2:Y:S04]  /*c0470*/  LDL.LU R13, [R1+0x1a90] ;  /* 0x001a9000010d7983 */ /* 0x000ea80000300800 */
[----:B------:R-:W2:Y:S01]  /*c0480*/  LDL.LU R14, [R1+0x1a5c] ;  /* 0x001a5c00010e7983 */ /* 0x000ea20000300800 */
[----:B------:R-:W-:-:S03]  /*c0490*/  IADD3 R59, P1, R59, R60, RZ ;  /* 0x0000003c3b3b7210 */ /* 0x000fc60007f3e0ff */
        /* <DEDUP_REMOVED lines=26> */
[----:B--2---:R-:W-:Y:S01]  /*c0640*/  IMAD.X R55, R55, 0x1, R2, P4 ;  /* 0x0000000137377824 */ /* 0x004fe200020e0602 */
        /* <DEDUP_REMOVED lines=42> */
[----:B-1----:R-:W2:Y:S04]  /*c08f0*/  LDL.LU R59, [R1+0x1a0c] ;  /* 0x001a0c00013b7983 */ /* 0x002ea80000300800 */
[----:B------:R-:W-:Y:S01]  /*c0900*/  STL [R1+0x1a2c], R50 ;  /* 0x001a2c3201007387 */ /* 0x000fe20000100800 */
        /* <DEDUP_REMOVED lines=11> */
[----:B-1----:R-:W4:Y:S04]  /*c09c0*/  LDL.LU R51, [R1+0x19fc] ;  /* 0x0019fc0001337983 */ /* 0x002f280000300800 */
[----:B------:R-:W4:Y:S04]  /*c09d0*/  LDL.LU R3, [R1+0x1a28] ;  /* 0x001a280001037983 */ /* 0x000f280000300800 */
[----:B------:R-:W4:Y:S01]  /*c09e0*/  LDL.LU R10, [R1+0x19f4] ;  /* 0x0019f400010a7983 */ /* 0x000f220000300800 */
[----:B--2---:R-:W-:-:S03]  /*c09f0*/  IADD3 R55, P2, R55, R60, RZ ;  /* 0x0000003c37377210 */ /* 0x004fc60007f5e0ff */
[----:B------:R-:W2:Y:S04]  /*c0a00*/  LDL.LU R11, [R1+0x1a20] ;  /* 0x001a2000010b7983 */ /* 0x000ea80000300800 */
[----:B------:R1:W-:Y:S04]  /*c0a10*/  STL [R1+0x1a14], R55 ;  /* 0x001a143701007387 */ /* 0x0003e80000100800 */
[----:B------:R-:W2:Y:S04]  /*c0a20*/  LDL.LU R12, [R1+0x19ec] ;  /* 0x0019ec00010c7983 */ /* 0x000ea80000300800 */
[----:B-1----:R-:W2:Y:S04]  /*c0a30*/  LDL.LU R55, [R1+0x1a18] ;  /* 0x001a180001377983 */ /* 0x002ea80000300800 */
[----:B------:R-:W2:Y:S04]  /*c0a40*/  LDL.LU R13, [R1+0x19e4] ;  /* 0x0019e400010d7983 */ /* 0x000ea80000300800 */
[----:B------:R-:W2:Y:S01]  /*c0a50*/  LDL.LU R14, [R1+0x1a10] ;  /* 0x001a1000010e7983 */ /* 0x000ea20000300800 */
[----:B------:R-:W-:-:S03]  /*c0a60*/  IMAD.X R58, R58, 0x1, R2, P3 ;  /* 0x000000013a3a7824 */ /* 0x000fc600018e0602 */
        /* <DEDUP_REMOVED lines=23> */
[----:B----4-:R-:W-:-:S05]  /*c0be0*/  IADD3.X R37, R37, R2, RZ, P5, !PT ;  /* 0x0000000225257210 */ /* 0x010fca0002ffe4ff */
[----:B------:R1:W-:Y:S04]  /*c0bf0*/  STL [R1+0x1a30], R37 ;  /* 0x001a302501007387 */ /* 0x0003e80000100800 */
[----:B-1----:R-:W4:Y:S01]  /*c0c00*/  LDL.LU R37, [R1+0x199c] ;  /* 0x00199c0001257983 */ /* 0x002f220000300800 */
[----:B------:R-:W-:-:S05]  /*c0c10*/  IADD3 R51, P5, R51, R60, RZ ;  /* 0x0000003c33337210 */ /* 0x000fca0007fbe0ff */
[----:B------:R1:W-:Y:S04]  /*c0c20*/  STL [R1+0x19fc], R51 ;  /* 0x0019fc3301007387 */ /* 0x0003e80000100800 */
[----:B-1----:R-:W4:Y:S01]  /*c0c30*/  LDL.LU R51, [R1+0x19c8] ;  /* 0x0019c80001337983 */ /* 0x002f220000300800 */
[--C-:B------:R-:W-:Y:S01]  /*c0c40*/  IMAD.X R3, R3, 0x1, R2.reuse, P6 ;  /* 0x0000000103037824 */ /* 0x100fe200030e0602 */
[-C--:B------:R-:W-:Y:S01]  /*c0c50*/  IADD3 R10, P6, R10, R60.reuse, RZ ;  /* 0x0000003c0a0a7210 */ /* 0x080fe20007fde0ff */
[--C-:B--2---:R-:W-:Y:S01]  /*c0c60*/  IMAD.X R11, R11, 0x1, R2.reuse, P0 ;  /* 0x000000010b0b7824 */ /* 0x104fe200000e0602 */
[----:B------:R-:W-:Y:S02]  /*c0c70*/  IADD3 R12, P0, R12, R60, RZ ;  /* 0x0000003c0c0c7210 */ /* 0x000fe40007f1e0ff */
        /* <DEDUP_REMOVED lines=50> */
[----:B------:R-:W4:Y:S04]  /*c0fa0*/  LDL.LU R3, [R1+0x197c] ;  /* 0x00197c0001037983 */ /* 0x000f280000300800 */
[----:B------:R-:W4:Y:S04]  /*c0fb0*/  LDL.LU R10, [R1+0x19a8] ;  /* 0x0019a800010a7983 */ /* 0x000f280000300800 */
[----:B------:R-:W4:Y:S01]  /*c0fc0*/  LDL.LU R11, [R1+0x1974] ;  /* 0x00197400010b7983 */ /* 0x000f220000300800 */
[----:B------:R-:W-:-:S05]  /*c0fd0*/  IMAD.X R51, R51, 0x1, R2, P4 ;  /* 0x0000000133337824 */ /* 0x000fca00020e0602 */
[----:B------:R1:W-:Y:S04]  /*c0fe0*/  STL [R1+0x19c8], R51 ;  /* 0x0019c83301007387 */ /* 0x0003e80000100800 */
[----:B------:R-:W4:Y:S04]  /*c0ff0*/  LDL.LU R12, [R1+0x19a0] ;  /* 0x0019a000010c7983 */ /* 0x000f280000300800 */
[----:B-1----:R-:W4:Y:S04]  /*c1000*/  LDL.LU R51, [R1+0x196c] ;  /* 0x00196c0001337983 */ /* 0x002f280000300800 */
[----:B------:R-:W4:Y:S04]  /*c1010*/  LDL.LU R13, [R1+0x1998] ;  /* 0x00199800010d7983 */ /* 0x000f280000300800 */
[----:B------:R-:W4:Y:S01]  /*c1020*/  LDL.LU R14, [R1+0x1964] ;  /* 0x00196400010e7983 */ /* 0x000f220000300800 */
[----:B--2---:R-:W-:-:S03]  /*c1030*/  IADD3 R55, P4, R55, R60, RZ ;  /* 0x0000003c37377210 */ /* 0x004fc60007f9e0ff */
        /* <DEDUP_REMOVED lines=26> */
[----:B----4-:R-:W-:Y:S01]  /*c11e0*/  IMAD.X R37, R37, 0x1, R2, P0 ;  /* 0x0000000125257824 */ /* 0x010fe200000e0602 */
[----:B------:R-:W-:-:S04]  /*c11f0*/  IADD3 R3, P0, R3, R60, RZ ;  /* 0x0000003c03037210 */ /* 0x000fc80007f1e0ff */
[----:B------:R1:W-:Y:S01]  /*c1200*/  STL [R1+0x19b0], R37 ;  /* 0x0019b02501007387 */ /* 0x0003e20000100800 */
[----:B------:R-:W-:Y:S01]  /*c1210*/  IMAD.X R10, R10, 0x1, R2, P1 ;  /* 0x000000010a0a7824 */ /* 0x000fe200008e0602 */
[----:B------:R-:W-:Y:S02]  /*c1220*/  IADD3 R11, P1, R11, R60, RZ ;  /* 0x0000003c0b0b7210 */ /* 0x000fe40007f3e0ff */
[----:B-1----:R-:W4:Y:S04]  /*c1230*/  LDL.LU R37, [R1+0x191c] ;  /* 0x00191c0001257983 */ /* 0x002f280000300800 */
[----:B------:R-:W-:Y:S01]  /*c1240*/  STL [R1+0x197c], R3 ;  /* 0x00197c0301007387 */ /* 0x000fe20000100800 */
[----:B------:R-:W-:-:S03]  /*c1250*/  IADD3.X R12, R12, R2, RZ, P2, !PT ;  /* 0x000000020c0c7210 */ /* 0x000fc600017fe4ff */
[----:B------:R-:W-:Y:S01]  /*c1260*/  STL [R1+0x19a8], R10 ;  /* 0x0019a80a01007387 */ /* 0x000fe20000100800 */
[----:B------:R-:W-:-:S05]  /*c1270*/  IADD3 R51, P2, R51, R60, RZ ;  /* 0x0000003c33337210 */ /* 0x000fca0007f5e0ff */
[----:B------:R1:W-:Y:S04]  /*c1280*/  STL [R1+0x196c], R51 ;  /* 0x00196c3301007387 */ /* 0x0003e80000100800 */
[----:B------:R-:W-:Y:S04]  /*c1290*/  STL [R1+0x1974], R11 ;  /* 0x0019740b01007387 */ /* 0x000fe80000100800 */
[----:B-1----:R-:W4:Y:S01]  /*c12a0*/  LDL.LU R51, [R1+0x1948] ;  /* 0x0019480001337983 */ /* 0x002f220000300800 */
[--C-:B------:R-:W-:Y:S01]  /*c12b0*/  IMAD.X R13, R13, 0x1, R2.reuse, P3 ;  /* 0x000000010d0d7824 */ /* 0x100fe200018e0602 */
[-C--:B------:R-:W-:Y:S01]  /*c12c0*/  IADD3 R14, P3, R14, R60.reuse, RZ ;  /* 0x0000003c0e0e7210 */ /* 0x080fe20007f7e0ff */
[----:B--2---:R-:W-:Y:S01]  /*c12d0*/  IMAD.X R0, R0, 0x1, R2, P4 ;  /* 0x0000000100007824 */ /* 0x004fe200020e0602 */
        /* <DEDUP_REMOVED lines=40> */
[----:B-1----:R-:W3:Y:S04]  /*c1560*/  LDL.LU R43, [R1+0x1904] ;  /* 0x00190400012b7983 */ /* 0x002ee80000300800 */
[----:B------:R-:W3:Y:S04]  /*c1570*/  LDL.LU R3, [R1+0x1930] ;  /* 0x0019300001037983 */ /* 0x000ee80000300800 */
[----:B------:R-:W3:Y:S04]  /*c1580*/  LDL.LU R10, [R1+0x18fc] ;  /* 0x0018fc00010a7983 */ /* 0x000ee80000300800 */
[----:B------:R-:W3:Y:S01]  /*c1590*/  LDL.LU R11, [R1+0x1928] ;  /* 0x00192800010b7983 */ /* 0x000ee20000300800 */
[----:B----4-:R-:W-:-:S05]  /*c15a0*/  IADD3 R37, P5, R37, R60, RZ ;  /* 0x0000003c25257210 */ /* 0x010fca0007fbe0ff */
[----:B------:R1:W-:Y:S04]  /*c15b0*/  STL [R1+0x191c], R37 ;  /* 0x00191c2501007387 */ /* 0x0003e80000100800 */
[----:B------:R-:W4:Y:S04]  /*c15c0*/  LDL.LU R12, [R1+0x18f4] ;  /* 0x0018f400010c7983 */ /* 0x000f280000300800 */
[----:B-1----:R-:W4:Y:S04]  /*c15d0*/  LDL.LU R37, [R1+0x1920] ;  /* 0x0019200001257983 */ /* 0x002f280000300800 */
[----:B------:R-:W4:Y:S04]  /*c15e0*/  LDL.LU R13, [R1+0x18ec] ;  /* 0x0018ec00010d7983 */ /* 0x000f280000300800 */
[----:B------:R-:W4:Y:S04]  /*c15f0*/  LDL.LU R14, [R1+0x1918] ;  /* 0x00191800010e7983 */ /* 0x000f280000300800 */
        /* <DEDUP_REMOVED lines=27> */
[----:B---3--:R-:W-:Y:S01]  /*c17b0*/  IADD3 R43, P1, R43, R60, RZ ;  /* 0x0000003c2b2b7210 */ /* 0x008fe20007f3e0ff */
[----:B------:R-:W-:-:S04]  /*c17c0*/  IMAD.X R3, R3, 0x1, R2, P2 ;  /* 0x0000000103037824 */ /* 0x000fc800010e0602 */
[----:B------:R1:W-:Y:S01]  /*c17d0*/  STL [R1+0x1904], R43 ;  /* 0x0019042b01007387 */ /* 0x0003e20000100800 */
[-C--:B------:R-:W-:Y:S01]  /*c17e0*/  IADD3 R10, P2, R10, R60.reuse, RZ ;  /* 0x0000003c0a0a7210 */ /* 0x080fe20007f5e0ff */
[--C-:B------:R-:W-:Y:S02]  /*c17f0*/  IMAD.X R11, R11, 0x1, R2.reuse, P3 ;  /* 0x000000010b0b7824 */ /* 0x100fe400018e0602 */
[----:B-1----:R-:W3:Y:S04]  /*c1800*/  LDL.LU R43, [R1+0x18d0] ;  /* 0x0018d000012b7983 */ /* 0x002ee80000300800 */
[----:B------:R-:W-:Y:S04]  /*c1810*/  STL [R1+0x1930], R3 ;  /* 0x0019300301007387 */ /* 0x000fe80000100800 */
[----:B------:R-:W-:Y:S01]  /*c1820*/  STL [R1+0x18fc], R10 ;  /* 0x0018fc0a01007387 */ /* 0x000fe20000100800 */
[-C--:B----4-:R-:W-:Y:S01]  /*c1830*/  IADD3 R12, P3, R12, R60.reuse, RZ ;  /* 0x0000003c0c0c7210 */ /* 0x090fe20007f7e0ff */
[----:B------:R-:W-:Y:S01]  /*c1840*/  IMAD.X R37, R37, 0x1, R2, P4 ;  /* 0x0000000125257824 */ /* 0x000fe200020e0602 */
[----:B------:R-:W-:-:S04]  /*c1850*/  IADD3 R13, P4, R13, R60, RZ ;  /* 0x0000003c0d0d7210 */ /* 0x000fc80007f9e0ff */
[----:B------:R1:W-:Y:S01]  /*c1860*/  STL [R1+0x1920], R37 ;  /* 0x0019202501007387 */ /* 0x0003e20000100800 */
[----:B------:R-:W-:-:S03]  /*c1870*/  IMAD.X R14, R14, 0x1, R2, P5 ;  /* 0x000000010e0e7824 */ /* 0x000fc600028e0602 */
[----:B------:R-:W-:Y:S01]  /*c1880*/  STL [R1+0x1928], R11 ;  /* 0x0019280b01007387 */ /* 0x000fe20000100800 */
[----:B------:R-:W-:-:S03]  /*c1890*/  IADD3 R0, P5, R0, R60, RZ ;  /* 0x0000003c00007210 */ /* 0x000fc60007fbe0ff */
[----:B-1----:R-:W4:Y:S04]  /*c18a0*/  LDL.LU R37, [R1+0x189c] ;  /* 0x00189c0001257983 */ /* 0x002f280000300800 */
        /* <DEDUP_REMOVED lines=49> */
[----:B------:R-:W3:Y:S04]  /*c1bc0*/  LDL.LU R14, [R1+0x186c] ;  /* 0x00186c00010e7983 */ /* 0x000ee80000300800 */
        /* <DEDUP_REMOVED lines=41> */
[----:B------:R-:W-:-:S03]  /*c1e60*/  IMAD.X R0, R0, 0x1, R2, P0 ;  /* 0x0000000100007824 */ /* 0x000fc600000e0602 */
[----:B-1----:R-:W3:Y:S04]  /*c1e70*/  LDL.LU R43, [R1+0x1850] ;  /* 0x00185000012b7983 */ /* 0x002ee80000300800 */
[----:B------:R-:W-:Y:S01]  /*c1e80*/  STL [R1+0x18a8], R12 ;  /* 0x0018a80c01007387 */ /* 0x000fe20000100800 */
[----:B----4-:R-:W-:-:S03]  /*c1e90*/  IADD3 R46, P0, R46, R60, RZ ;  /* 0x0000003c2e2e7210 */ /* 0x010fc60007f1e0ff */
        /* <DEDUP_REMOVED lines=18> */
[----:B------:R-:W-:Y:S04]  /*c1fc0*/  STL [R1+0x184c], R30 ;  /* 0x00184c1e01007387 */ /* 0x000fe80000100800 */
[----:B------:R-:W-:Y:S01]  /*c1fd0*/  STL [R1+0x1878], R31 ;  /* 0x0018781f01007387 */ /* 0x000fe20000100800 */
[----:B------:R-:W-:-:S03]  /*c1fe0*/  IMAD.X R37, R37, 0x1, R2, P6 ;  /* 0x0000000125257824 */ /* 0x000fc600030e0602 */
[----:B------:R-:W-:Y:S01]  /*c1ff0*/  STL [R1+0x1844], R34 ;  /* 0x0018442201007387 */ /* 0x000fe20000100800 */
[----:B------:R-:W-:-:S03]  /*c2000*/  IADD3 R50, P5, R50, R60, RZ ;  /* 0x0000003c32327210 */ /* 0x000fc60007fbe0ff */
        /* <DEDUP_REMOVED lines=89> */
[----:B------:R-:W-:Y:S02]  /*c25a0*/  IADD3 R35, P6, R35, R60, RZ ;  /* 0x0000003c23237210 */ /* 0x000fe40007fde0ff */
[----:B------:R-:W-:Y:S02]  /*c25b0*/  IADD3.X R50, R50, R2, RZ, P0, !PT ;  /* 0x0000000232327210 */ /* 0x000fe400007fe4ff */
[----:B------:R-:W-:Y:S01]  /*c25c0*/  IADD3 R43, P0, R43, R60, RZ ;  /* 0x0000003c2b2b7210 */ /* 0x000fe20007f1e0ff */
[----:B------:R-:W-:Y:S04]  /*c25d0*/  STL [R1+0x17f8], R34 ;  /* 0x0017f82201007387 */ /* 0x000fe80000100800 */
[----:B------:R1:W-:Y:S04]  /*c25e0*/  STL [R1+0x17bc], R43 ;  /* 0x0017bc2b01007387 */ /* 0x0003e80000100800 */
[----:B------:R-:W-:Y:S04]  /*c25f0*/  STL [R1+0x17c4], R35 ;  /* 0x0017c42301007387 */ /* 0x000fe80000100800 */
[----:B-1----:R-:W3:Y:S04]  /*c2600*/  LDL.LU R43, [R1+0x17d0] ;  /* 0x0017d000012b7983 */ /* 0x002ee80000300800 */
[----:B------:R-:W-:Y:S01]  /*c2610*/  STL [R1+0x17f0], R50 ;  /* 0x0017f03201007387 */ /* 0x000fe20000100800 */
        /* <DEDUP_REMOVED lines=11> */
[----:B-1----:R-:W2:Y:S04]  /*c26d0*/  LDL.LU R58, [R1+0x17c0] ;  /* 0x0017c000013a7983 */ /* 0x002ea80000300800 */
[----:B------:R-:W2:Y:S04]  /*c26e0*/  LDL.LU R3, [R1+0x3ce0] ;  /* 0x003ce00001037983 */ /* 0x000ea80000300800 */
[----:B------:R-:W2:Y:S01]  /*c26f0*/  LDL.LU R10, [R1+0x17b8] ;  /* 0x0017b800010a7983 */ /* 0x000ea20000300800 */
[----:B------:R-:W-:-:S03]  /*c2700*/  IMAD.X R59, R59, 0x1, R2, P3 ;  /* 0x000000013b3b7824 */ /* 0x000fc600018e0602 */
        /* <DEDUP_REMOVED lines=87> */
[----:B--2---:R-:W-:-:S05]  /*c2c80*/  IADD3.X R55, R55, R2, RZ, P4, !PT ;  /* 0x0000000237377210 */ /* 0x004fca00027fe4ff */
        /* <DEDUP_REMOVED lines=94> */
[----:B-1----:R-:W4:Y:S04]  /*c3270*/  LDL.LU R51, [R1+0x3d88] ;  /* 0x003d880001337983 */ /* 0x002f280000300800 */
[----:B------:R-:W4:Y:S04]  /*c3280*/  LDL.LU R3, [R1+0x3dcc] ;  /* 0x003dcc0001037983 */ /* 0x000f280000300800 */
[----:B------:R-:W4:Y:S04]  /*c3290*/  LDL.LU R10, [R1+0x3d90] ;  /* 0x003d9000010a7983 */ /* 0x000f280000300800 */
[----:B------:R-:W4:Y:S01]  /*c32a0*/  LDL.LU R11, [R1+0x3dd4] ;  /* 0x003dd400010b7983 */ /* 0x000f220000300800 */
[----:B--2---:R-:W-:-:S05]  /*c32b0*/  IMAD.X R55, R55, 0x1, R2, P6 ;  /* 0x0000000137377824 */ /* 0x004fca00030e0602 */
        /* <DEDUP_REMOVED lines=35> */
[-C--:B------:R-:W-:Y:S01]  /*c34f0*/  IADD3 R3, P2, R3, R60.reuse, RZ ;  /* 0x0000003c03037210 */ /* 0x080fe20007f5e0ff */
[----:B------:R-:W-:Y:S01]  /*c3500*/  IMAD.X R10, R10, 0x1, R2, P3 ;  /* 0x000000010a0a7824 */ /* 0x000fe200018e0602 */
[----:B------:R-:W-:-:S03]  /*c3510*/  IADD3 R11, P3, R11, R60, RZ ;  /* 0x0000003c0b0b7210 */ /* 0x000fc60007f7e0ff */
[----:B------:R-:W-:Y:S01]  /*c3520*/  STL [R1+0x3dcc], R3 ;  /* 0x003dcc0301007387 */ /* 0x000fe20000100800 */
[----:B--2---:R-:W-:-:S03]  /*c3530*/  IMAD.X R12, R12, 0x1, R2, P4 ;  /* 0x000000010c0c7824 */ /* 0x004fc600020e0602 */
[----:B------:R-:W-:Y:S01]  /*c3540*/  STL [R1+0x3d90], R10 ;  /* 0x003d900a01007387 */ /* 0x000fe20000100800 */
[----:B------:R-:W-:Y:S01]  /*c3550*/  IADD3 R55, P4, R55, R60, RZ ;  /* 0x0000003c37377210 */ /* 0x000fe20007f9e0ff */
[----:B------:R-:W-:-:S04]  /*c3560*/  IMAD.X R13, R13, 0x1, R2, P5 ;  /* 0x000000010d0d7824 */ /* 0x000fc800028e0602 */
        /* <DEDUP_REMOVED lines=47> */
[----:B------:R-:W4:Y:S04]  /*c3860*/  LDL.LU R10, [R1+0x3e4c] ;  /* 0x003e4c00010a7983 */ /* 0x000f280000300800 */
[----:B------:R-:W4:Y:S01]  /*c3870*/  LDL.LU R11, [R1+0x3e10] ;  /* 0x003e1000010b7983 */ /* 0x000f220000300800 */
[----:B------:R-:W-:-:S05]  /*c3880*/  IADD3 R51, P0, R51, R60, RZ ;  /* 0x0000003c33337210 */ /* 0x000fca0007f1e0ff */
[----:B------:R1:W-:Y:S04]  /*c3890*/  STL [R1+0x3e2c], R51 ;  /* 0x003e2c3301007387 */ /* 0x0003e80000100800 */
[----:B------:R-:W4:Y:S04]  /*c38a0*/  LDL.LU R12, [R1+0x3e54] ;  /* 0x003e5400010c7983 */ /* 0x000f280000300800 */
[----:B-1----:R-:W4:Y:S04]  /*c38b0*/  LDL.LU R51, [R1+0x3e18] ;  /* 0x003e180001337983 */ /* 0x002f280000300800 */
[----:B------:R-:W4:Y:S04]  /*c38c0*/  LDL.LU R13, [R1+0x3e5c] ;  /* 0x003e5c00010d7983 */ /* 0x000f280000300800 */
[----:B------:R-:W4:Y:S04]  /*c38d0*/  LDL.LU R14, [R1+0x3e20] ;  /* 0x003e2000010e7983 */ /* 0x000f280000300800 */
[----:B------:R-:W4:Y:S01]  /*c38e0*/  LDL.LU R0, [R1+0x3e64] ;  /* 0x003e640001007983 */ /* 0x000f220000300800 */
[----:B--2---:R-:W-:-:S05]  /*c38f0*/  IMAD.X R55, R55, 0x1, R2, P1 ;  /* 0x0000000137377824 */ /* 0x004fca00008e0602 */
        /* <DEDUP_REMOVED lines=28> */
[----:B------:R-:W-:Y:S02]  /*c3ac0*/  IADD3 R10, P4, R10, R60, RZ ;  /* 0x0000003c0a0a7210 */ /* 0x000fe40007f9e0ff */
[----:B------:R-:W-:Y:S01]  /*c3ad0*/  IADD3.X R11, R11, R2, RZ, P5, !PT ;  /* 0x000000020b0b7210 */ /* 0x000fe20002ffe4ff */
[----:B-1----:R-:W4:Y:S04]  /*c3ae0*/  LDL.LU R37, [R1+0x3e68] ;  /* 0x003e680001257983 */ /* 0x002f280000300800 */
[----:B------:R-:W-:Y:S04]  /*c3af0*/  STL [R1+0x3e08], R3 ;  /* 0x003e080301007387 */ /* 0x000fe80000100800 */
[----:B------:R-:W-:Y:S01]  /*c3b00*/  STL [R1+0x3e4c], R10 ;  /* 0x003e4c0a01007387 */ /* 0x000fe20000100800 */
[----:B------:R-:W-:-:S05]  /*c3b10*/  IMAD.X R51, R51, 0x1, R2, P6 ;  /* 0x0000000133337824 */ /* 0x000fca00030e0602 */
[----:B------:R1:W-:Y:S04]  /*c3b20*/  STL [R1+0x3e18], R51 ;  /* 0x003e183301007387 */ /* 0x0003e80000100800 */
[----:B------:R-:W-:Y:S04]  /*c3b30*/  STL [R1+0x3e10], R11 ;  /* 0x003e100b01007387 */ /* 0x000fe80000100800 */
[----:B-1----:R-:W4:Y:S01]  /*c3b40*/  LDL.LU R51, [R1+0x3eac] ;  /* 0x003eac0001337983 */ /* 0x002f220000300800 */
[-C--:B------:R-:W-:Y:S01]  /*c3b50*/  IADD3 R12, P5, R12, R60.reuse, RZ ;  /* 0x0000003c0c0c7210 */ /* 0x080fe20007fbe0ff */
[----:B------:R-:W-:Y:S01]  /*c3b60*/  IMAD.X R14, R14, 0x1, R2, P0 ;  /* 0x000000010e0e7824 */ /* 0x000fe200000e0602 */
[----:B------:R-:W-:-:S02]  /*c3b70*/  IADD3 R13, P6, R13, R60, RZ ;  /* 0x0000003c0d0d7210 */ /* 0x000fc40007fde0ff */
[----:B------:R-:W-:Y:S01]  /*c3b80*/  IADD3 R0, P0, R0, R60, RZ ;  /* 0x0000003c00007210 */ /* 0x000fe20007f1e0ff */
[----:B------:R-:W-:Y:S01]  /*c3b90*/  STL [R1+0x3e54], R12 ;  /* 0x003e540c01007387 */ /* 0x000fe20000100800 */
[----:B--2---:R-:W-:-:S03]  /*c3ba0*/  IMAD.X R46, R46, 0x1, R2, P1 ;  /* 0x000000012e2e7824 */ /* 0x004fc600008e0602 */
        /* <DEDUP_REMOVED lines=47> */
[----:B------:R-:W4:Y:S04]  /*c3ea0*/  LDL.LU R14, [R1+0x3edc] ;  /* 0x003edc00010e7983 */ /* 0x000f280000300800 */
        /* <DEDUP_REMOVED lines=41> */
[----:B------:R-:W-:-:S03]  /*c4140*/  IADD3.X R0, R0, R2, RZ, P2, !PT ;  /* 0x0000000200007210 */ /* 0x000fc600017fe4ff */
[----:B-1----:R-:W4:Y:S04]  /*c4150*/  LDL.LU R37, [R1+0x3ee8] ;  /* 0x003ee80001257983 */ /* 0x002f280000300800 */
[----:B------:R-:W-:Y:S01]  /*c4160*/  STL [R1+0x3e90], R12 ;  /* 0x003e900c01007387 */ /* 0x000fe20000100800 */
[----:B------:R-:W-:-:S03]  /*c4170*/  IADD3 R46, P2, R46, R60, RZ ;  /* 0x0000003c2e2e7210 */ /* 0x000fc60007f5e0ff */
[----:B------:R-:W-:Y:S01]  /*c4180*/  STL [R1+0x3e98], R13 ;  /* 0x003e980d01007387 */ /* 0x000fe20000100800 */
[----:B------:R-:W-:-:S03]  /*c4190*/  IMAD.X R47, R47, 0x1, R2, P3 ;  /* 0x000000012f2f7824 */ /* 0x000fc600018e0602 */
[----:B------:R1:W-:Y:S01]  /*c41a0*/  STL [R1+0x3edc], R14 ;  /* 0x003edc0e01007387 */ /* 0x0003e20000100800 */
[----:B------:R-:W-:-:S03]  /*c41b0*/  IADD3 R6, P3, R6, R60, RZ ;  /* 0x0000003c06067210 */ /* 0x000fc60007f7e0ff */
[----:B------:R0:W-:Y:S01]  /*c41c0*/  STL [R1+0x3ea0], R0 ;  /* 0x003ea00001007387 */ /* 0x0001e20000100800 */
[----:B------:R-:W-:-:S03]  /*c41d0*/  IMAD.X R7, R7, 0x1, R2, P4 ;  /* 0x0000000107077824 */ /* 0x000fc600020e0602 */
[----:B------:R0:W-:Y:S01]  /*c41e0*/  STL [R1+0x3ee4], R46 ;  /* 0x003ee42e01007387 */ /* 0x0001e20000100800 */
[----:B------:R-:W-:-:S03]  /*c41f0*/  IADD3 R18, P4, R18, R60, RZ ;  /* 0x0000003c12127210 */ /* 0x000fc60007f9e0ff */
[----:B------:R3:W-:Y:S01]  /*c4200*/  STL [R1+0x3ea8], R47 ;  /* 0x003ea82f01007387 */ /* 0x0007e20000100800 */
        /* <DEDUP_REMOVED lines=10> */
[----:B------:R3:W-:Y:S04]  /*c42b0*/  STL [R1+0x3f04], R34 ;  /* 0x003f042201007387 */ /* 0x0007e80000100800 */
[----:B-1----:R-:W4:Y:S01]  /*c42c0*/  LDL.LU R14, [R1+0x3f2c] ;  /* 0x003f2c00010e7983 */ /* 0x002f220000300800 */
[--C-:B------:R-:W-:Y:S01]  /*c42d0*/  IMAD.X R35, R35, 0x1, R2.reuse, P0 ;  /* 0x0000000123237824 */ /* 0x100fe200000e0602 */
[----:B------:R-:W-:Y:S01]  /*c42e0*/  IADD3 R50, P0, R50, R60, RZ ;  /* 0x0000003c32327210 */ /* 0x000fe20007f1e0ff */
[----:B------:R-:W-:-:S03]  /*c42f0*/  IMAD.X R51, R51, 0x1, R2, P1 ;  /* 0x0000000133337824 */ /* 0x000fc600008e0602 */
[----:B------:R1:W-:Y:S04]  /*c4300*/  STL [R1+0x3ec8], R35 ;  /* 0x003ec82301007387 */ /* 0x0003e80000100800 */
[----:B------:R1:W-:Y:S04]  /*c4310*/  STL [R1+0x3f0c], R50 ;  /* 0x003f0c3201007387 */ /* 0x0003e80000100800 */
[----:B------:R-:W4:Y:S04]  /*c4320*/  LDL.LU R13, [R1+0x3f34] ;  /* 0x003f3400010d7983 */ /* 0x000f280000300800 */
[----:B------:R1:W-:Y:S04]  /*c4330*/  STL [R1+0x3ed0], R51 ;  /* 0x003ed03301007387 */ /* 0x0003e80000100800 */
[----:B------:R-:W4:Y:S01]  /*c4340*/  LDL.LU R12, [R1+0x3f3c] ;  /* 0x003f3c00010c7983 */ /* 0x000f220000300800 */
[----:B--2---:R-:W-:-:S05]  /*c4350*/  IADD3 R55, P1, R55, R60, RZ ;  /* 0x0000003c37377210 */ /* 0x004fca0007f3e0ff */
[----:B------:R2:W-:Y:S04]  /*c4360*/  STL [R1+0x3f14], R55 ;  /* 0x003f143701007387 */ /* 0x0005e80000100800 */
[----:B------:R-:W2:Y:S01]  /*c4370*/  LDL.LU R11, [R1+0x3f44] ;  /* 0x003f4400010b7983 */ /* 0x000ea20000300800 */
[----:B------:R-:W-:-:S05]  /*c4380*/  IMAD.X R58, R58, 0x1, R2, P2 ;  /* 0x000000013a3a7824 */ /* 0x000fca00010e0602 */
[----:B------:R2:W-:Y:S04]  /*c4390*/  STL [R1+0x3ed8], R58 ;  /* 0x003ed83a01007387 */ /* 0x0005e80000100800 */
[----:B------:R-:W2:Y:S01]  /*c43a0*/  LDL.LU R10, [R1+0x3f4c] ;  /* 0x003f4c00010a7983 */ /* 0x000ea20000300800 */
[----:B------:R-:W-:-:S05]  /*c43b0*/  IADD3 R59, P2, R59, R60, RZ ;  /* 0x0000003c3b3b7210 */ /* 0x000fca0007f5e0ff */
[----:B------:R2:W-:Y:S04]  /*c43c0*/  STL [R1+0x3f1c], R59 ;  /* 0x003f1c3b01007387 */ /* 0x0005e80000100800 */
[----:B------:R-:W2:Y:S01]  /*c43d0*/  LDL.LU R3, [R1+0x3f54] ;  /* 0x003f540001037983 */ /* 0x000ea20000300800 */
[----:B------:R-:W-:-:S05]  /*c43e0*/  IMAD.X R42, R42, 0x1, R2, P3 ;  /* 0x000000012a2a7824 */ /* 0x000fca00018e0602 */
[----:B------:R2:W-:Y:S04]  /*c43f0*/  STL [R1+0x3ee0], R42 ;  /* 0x003ee02a01007387 */ /* 0x0005e80000100800 */
[----:B0-----:R-:W2:Y:S04]  /*c4400*/  LDL.LU R0, [R1+0x3f18] ;  /* 0x003f180001007983 */ /* 0x001ea80000300800 */
[----:B------:R-:W2:Y:S01]  /*c4410*/  LDL.LU R46, [R1+0x3f5c] ;  /* 0x003f5c00012e7983 */ /* 0x000ea20000300800 */
[----:B---3--:R-:W-:-:S05]  /*c4420*/  IADD3 R43, P3, R43, R60, RZ ;  /* 0x0000003c2b2b7210 */ /* 0x008fca0007f7e0ff */
[----:B------:R0:W-:Y:S04]  /*c4430*/  STL [R1+0x3f24], R43 ;  /* 0x003f242b01007387 */ /* 0x0001e80000100800 */
[----:B------:R-:W3:Y:S04]  /*c4440*/  LDL.LU R47, [R1+0x3f20] ;  /* 0x003f2000012f7983 */ /* 0x000ee80000300800 */
[----:B------:R-:W3:Y:S04]  /*c4450*/  LDL.LU R31, [R1+0x3f64] ;  /* 0x003f6400011f7983 */ /* 0x000ee80000300800 */
[----:B------:R-:W3:Y:S04]  /*c4460*/  LDL.LU R6, [R1+0x3f28] ;  /* 0x003f280001067983 */ /* 0x000ee80000300800 */
[----:B------:R-:W3:Y:S04]  /*c4470*/  LDL.LU R7, [R1+0x3f6c] ;  /* 0x003f6c0001077983 */ /* 0x000ee80000300800 */
[----:B------:R-:W3:Y:S01]  /*c4480*/  LDL.LU R34, [R1+0x3f30] ;  /* 0x003f300001227983 */ /* 0x000ee20000300800 */
[----:B----4-:R-:W-:-:S05]  /*c4490*/  IMAD.X R37, R37, 0x1, R2, P4 ;  /* 0x0000000125257824 */ /* 0x010fca00020e0602 */
[----:B------:R4:W-:Y:S04]  /*c44a0*/  STL [R1+0x3ee8], R37 ;  /* 0x003ee82501007387 */ /* 0x0009e80000100800 */
[----:B------:R-:W3:Y:S04]  /*c44b0*/  LDL.LU R18, [R1+0x3f74] ;  /* 0x003f740001127983 */ /* 0x000ee80000300800 */
[----:B------:R-:W3:Y:S04]  /*c44c0*/  LDL.LU R19, [R1+0x3f38] ;  /* 0x003f380001137983 */ /* 0x000ee80000300800 */
[----:B------:R-:W3:Y:S04]  /*c44d0*/  LDL.LU R30, [R1+0x3f7c] ;  /* 0x003f7c00011e7983 */ /* 0x000ee80000300800 */
[----:B-1----:R-:W3:Y:S04]  /*c44e0*/  LDL.LU R35, [R1+0x3f40] ;  /* 0x003f400001237983 */ /* 0x002ee80000300800 */
[----:B------:R-:W3:Y:S04]  /*c44f0*/  LDL.LU R50, [R1+0x3f80] ;  /* 0x003f800001327983 */ /* 0x000ee80000300800 */
[----:B------:R-:W3:Y:S04]  /*c4500*/  LDL.LU R51, [R1+0x3f48] ;  /* 0x003f480001337983 */ /* 0x000ee80000300800 */
[----:B--2---:R-:W2:Y:S04]  /*c4510*/  LDL.LU R55, [R1+0x3f50] ;  /* 0x003f500001377983 */ /* 0x004ea80000300800 */
[----:B------:R-:W2:Y:S04]  /*c4520*/  LDL.LU R58, [R1+0x3f58] ;  /* 0x003f5800013a7983 */ /* 0x000ea80000300800 */
[----:B------:R-:W2:Y:S04]  /*c4530*/  LDL.LU R59, [R1+0x3f60] ;  /* 0x003f6000013b7983 */ /* 0x000ea80000300800 */
[----:B------:R-:W2:Y:S04]  /*c4540*/  LDL.LU R42, [R1+0x3f68] ;  /* 0x003f6800012a7983 */ /* 0x000ea80000300800 */
[----:B0-----:R-:W2:Y:S04]  /*c4550*/  LDL.LU R43, [R1+0x3f70] ;  /* 0x003f7000012b7983 */ /* 0x001ea80000300800 */
[----:B----4-:R-:W4:Y:S01]  /*c4560*/  LDL.LU R37, [R1+0x3f78] ;  /* 0x003f780001257983 */ /* 0x010f220000300800 */
[----:B------:R-:W-:-:S05]  /*c4570*/  IADD3 R14, P4, R14, R60, RZ ;  /* 0x0000003c0e0e7210 */ /* 0x000fca0007f9e0ff */
[----:B------:R0:W-:Y:S04]  /*c4580*/  STL [R1+0x3f2c], R14 ;  /* 0x003f2c0e01007387 */ /* 0x0001e80000100800 */
[----:B0-----:R0:W5:Y:S04]  /*c4590*/  LDL.LU R14, [R1+0x3fac] ;  /* 0x003fac00010e7983 */ /* 0x0011680000300800 */
[----:B------:R-:W3:Y:S02]  /*c45a0*/  LDL.LU R60, [R1+0x3ef0] ;  /* 0x003ef000013c7983 */ /* 0x000ee40000300800 */
[----:B---3--:R-:W-:-:S05]  /*c45b0*/  IMAD.X R60, R60, 0x1, R2, P5 ;  /* 0x000000013c3c7824 */ /* 0x008fca00028e0602 */
[----:B------:R1:W-:Y:S02]  /*c45c0*/  STL [R1+0x3ef0], R60 ;  /* 0x003ef03c01007387 */ /* 0x0003e40000100800 */
[----:B-1----:R-:W1:Y:S02]  /*c45d0*/  LDC R60, c[0x0][0x23c] ;  /* 0x00008f00ff3c7b82 */ /* 0x002e640000000800 */
[----:B-1----:R-:W-:-:S04]  /*c45e0*/  IMAD.SHL.U32 R60, R60, 0x80, RZ ;  /* 0x000000803c3c7824 */ /* 0x002fc800078e00ff */
[----:B------:R-:W-:-:S05]  /*c45f0*/  IMAD.SHL.U32 R60, R60, 0x2, RZ ;  /* 0x000000023c3c7824 */ /* 0x000fca00078e00ff */
[----:B------:R-:W-:-:S05]  /*c4600*/  IADD3 R13, P5, R13, R60, RZ ;  /* 0x0000003c0d0d7210 */ /* 0x000fca0007fbe0ff */
[----:B------:R1:W-:Y:S04]  /*c4610*/  STL [R1+0x3f34], R13 ;  /* 0x003f340d01007387 */ /* 0x0003e80000100800 */
[----:B-1----:R0:W5:Y:S04]  /*c4620*/  LDL.LU R13, [R1+0x3fa8] ;  /* 0x003fa800010d7983 */ /* 0x0021680000300800 */
        /* <DEDUP_REMOVED lines=13> */
[----:B-1----:R-:W-:-:S05]  /*c4700*/  IMAD.SHL.U32 R60, R60, 0x80, RZ ;  /* 0x000000803c3c7824 */ /* 0x002fca00078e00ff */
[----:B------:R-:W-:-:S04]  /*c4710*/  SHF.L.U32 R60, R60, 0x1, RZ ;  /* 0x000000013c3c7819 */ /* 0x000fc800000006ff */
        /* <DEDUP_REMOVED lines=12> */
[----:B------:R-:W3:Y:S01]  /*c47e0*/  LDL.LU R60, [R1+0x3f10] ;  /* 0x003f1000013c7983 */ /* 0x000ee20000300800 */
[--C-:B------:R-:W-:Y:S02]  /*c47f0*/  IMAD.X R0, R0, 0x1, R2.reuse, P3 ;  /* 0x0000000100007824 */ /* 0x100fe400018e0602 */
[----:B------:R-:W-:-:S02]  /*c4800*/  IMAD.X R47, R47, 0x1, R2, P4 ;  /* 0x000000012f2f7824 */ /* 0x000fc400020e0602 */
[--C-:B------:R-:W-:Y:S02]  /*c4810*/  IMAD.X R34, R34, 0x1, R2.reuse, P6 ;  /* 0x0000000122227824 */ /* 0x100fe400030e0602 */
[--C-:B------:R-:W-:Y:S02]  /*c4820*/  IMAD.X R6, R6, 0x1, R2.reuse, P5 ;  /* 0x0000000106067824 */ /* 0x100fe400028e0602 */
[--C-:B------:R-:W-:Y:S02]  /*c4830*/  IMAD.X R19, R19, 0x1, R2.reuse, P0 ;  /* 0x0000000113137824 */ /* 0x100fe400000e0602 */
[--C-:B------:R-:W-:Y:S02]  /*c4840*/  IMAD.X R35, R35, 0x1, R2.reuse, P1 ;  /* 0x0000000123237824 */ /* 0x100fe400008e0602 */
[----:B---3--:R-:W-:-:S05]  /*c4850*/  IMAD.X R60, R60, 0x1, R2, P2 ;  /* 0x000000013c3c7824 */ /* 0x008fca00010e0602 */
[----:B------:R1:W-:Y:S02]  /*c4860*/  STL [R1+0x3f10], R60 ;  /* 0x003f103c01007387 */ /* 0x0003e40000100800 */
[----:B-1----:R-:W1:Y:S02]  /*c4870*/  LDC R60, c[0x0][0x23c] ;  /* 0x00008f00ff3c7b82 */ /* 0x002e640000000800 */
[----:B-1----:R-:W-:-:S04]  /*c4880*/  IMAD.SHL.U32 R60, R60, 0x80, RZ ;  /* 0x000000803c3c7824 */ /* 0x002fc800078e00ff */
[----:B------:R-:W-:-:S05]  /*c4890*/  IMAD.SHL.U32 R60, R60, 0x2, RZ ;  /* 0x000000023c3c7824 */ /* 0x000fca00078e00ff */
[-C--:B------:R-:W-:Y:S02]  /*c48a0*/  IADD3 R3, P2, R3, R60.reuse, RZ ;  /* 0x0000003c03037210 */ /* 0x080fe40007f5e0ff */
[----:B------:R-:W-:-:S03]  /*c48b0*/  IADD3 R31, P4, R31, R60, RZ ;  /* 0x0000003c1f1f7210 */ /* 0x000fc60007f9e0ff */
[----:B------:R1:W-:Y:S04]  /*c48c0*/  STL [R1+0x3f54], R3 ;  /* 0x003f540301007387 */ /* 0x0003e80000100800 */
[----:B-1----:R0:W5:Y:S04]  /*c48d0*/  LDL.LU R3, [R1+0x3f98] ;  /* 0x003f980001037983 */ /* 0x0021680000300800 */
[----:B------:R-:W-:Y:S04]  /*c48e0*/  STL [R1+0x3f18], R0 ;  /* 0x003f180001007387 */ /* 0x000fe80000100800 */
[----:B------:R1:W-:Y:S02]  /*c48f0*/  STL [R1+0x3f64], R31 ;  /* 0x003f641f01007387 */ /* 0x0003e40000100800 */
[----:B-1----:R-:W1:Y:S01]  /*c4900*/  LDC R31, c[0x0][0x230] ;  /* 0x00008c00ff1f7b82 */ /* 0x002e620000000800 */
[----:B------:R-:W-:-:S05]  /*c4910*/  IADD3 R46, P3, R46, R60, RZ ;  /* 0x0000003c2e2e7210 */ /* 0x000fca0007f7e0ff */
[----:B------:R-:W-:Y:S04]  /*c4920*/  STL [R1+0x3f5c], R46 ;  /* 0x003f5c2e01007387 */ /* 0x000fe80000100800 */
[----:B------:R-:W-:Y:S01]  /*c4930*/  STL [R1+0x3f20], R47 ;  /* 0x003f202f01007387 */ /* 0x000fe20000100800 */
[----:B------:R-:W-:-:S03]  /*c4940*/  IADD3 R7, P5, R7, R60, RZ ;  /* 0x0000003c07077210 */ /* 0x000fc60007fbe0ff */
[----:B------:R3:W-:Y:S01]  /*c4950*/  STL [R1+0x3f30], R34 ;  /* 0x003f302201007387 */ /* 0x0007e20000100800 */
[-C--:B------:R-:W-:Y:S01]  /*c4960*/  IADD3 R18, P6, R18, R60.reuse, RZ ;  /* 0x0000003c12127210 */ /* 0x080fe20007fde0ff */
[----:B-1----:R-:W-:Y:S02]  /*c4970*/  VIADD R31, R31, 0x7f ;  /* 0x0000007f1f1f7836 */ /* 0x002fe40000000000 */
[----:B------:R1:W-:Y:S03]  /*c4980*/  STL [R1+0x3f28], R6 ;  /* 0x003f280601007387 */ /* 0x0003e60000100800 */
[----:B---3--:R-:W-:Y:S01]  /*c4990*/  SHF.R.S32.HI R34, RZ, 0x1f, R31 ;  /* 0x0000001fff227819 */ /* 0x008fe2000001141f */
[----:B------:R-:W3:Y:S01]  /*c49a0*/  S2R R0, SR_TID.X ;  /* 0x0000000000007919 */ /* 0x000ee20000002100 */
[-C--:B------:R-:W-:Y:S02]  /*c49b0*/  IADD3 R30, P0, R30, R60.reuse, RZ ;  /* 0x0000003c1e1e7210 */ /* 0x080fe40007f1e0ff */
[----:B-1----:R-:W-:Y:S01]  /*c49c0*/  LEA.HI R6, R34, R31, RZ, 0x7 ;  /* 0x0000001f22067211 */ /* 0x002fe200078f38ff */
[----:B------:R1:W-:Y:S01]  /*c49d0*/  STL [R1+0x3f6c], R7 ;  /* 0x003f6c0701007387 */ /* 0x0003e20000100800 */
[----:B------:R-:W-:Y:S01]  /*c49e0*/  IADD3 R50, P1, R50, R60, RZ ;  /* 0x0000003c32327210 */ /* 0x000fe20007f3e0ff */
[----:B------:R-:W-:Y:S01]  /*c49f0*/  IMAD.X R51, R51, 0x1, R2, P2 ;  /* 0x0000000133337824 */ /* 0x000fe200010e0602 */
[----:B------:R-:W-:Y:S01]  /*c4a00*/  SHF.R.S32.HI R6, RZ, 0x7, R6 ;  /* 0x00000007ff067819 */ /* 0x000fe20000011406 */
[----:B------:R0:W-:Y:S01]  /*c4a10*/  STL [R1+0x3f74], R18 ;  /* 0x003f741201007387 */ /* 0x0001e20000100800 */
[--C-:B--2---:R-:W-:Y:S01]  /*c4a20*/  IMAD.X R55, R55, 0x1, R2.reuse, P3 ;  /* 0x0000000137377824 */ /* 0x104fe200018e0602 */
[----:B------:R-:W-:Y:S01]  /*c4a30*/  IADD3.X R59, R59, R2, RZ, P5, !PT ;  /* 0x000000023b3b7210 */ /* 0x000fe20002ffe4ff */
[--C-:B------:R-:W-:Y:S01]  /*c4a40*/  IMAD.X R58, R58, 0x1, R2.reuse, P4 ;  /* 0x000000013a3a7824 */ /* 0x100fe200020e0602 */
[----:B------:R0:W-:Y:S01]  /*c4a50*/  STL [R1+0x3f38], R19 ;  /* 0x003f381301007387 */ /* 0x0001e20000100800 */
[----:B------:R-:W-:Y:S01]  /*c4a60*/  ISETP.NE.U32.AND P2, PT, R54, R6, PT ;  /* 0x000000063600720c */ /* 0x000fe20003f45070 */
[----:B------:R-:W-:-:S02]  /*c4a70*/  IMAD.X R42, R42, 0x1, R2, P6 ;  /* 0x000000012a2a7824 */ /* 0x000fc400030e0602 */
[----:B------:R0:W-:Y:S01]  /*c4a80*/  STL [R1+0x3f7c], R30 ;  /* 0x003f7c1e01007387 */ /* 0x0001e20000100800 */
[----:B------:R-:W-:-:S03]  /*c4a90*/  IMAD.X R43, R43, 0x1, R2, P0 ;  /* 0x000000012b2b7824 */ /* 0x000fc600000e0602 */
[----:B------:R0:W-:Y:S01]  /*c4aa0*/  STL [R1+0x3f40], R35 ;  /* 0x003f402301007387 */ /* 0x0001e20000100800 */
[----:B------:R-:W-:-:S03]  /*c4ab0*/  IMAD.MOV.U32 R6, RZ, RZ, R5 ;  /* 0x000000ffff067224 */ /* 0x000fc600078e0005 */
[----:B------:R0:W-:Y:S01]  /*c4ac0*/  STL [R1+0x3f80], R50 ;  /* 0x003f803201007387 */ /* 0x0001e20000100800 */
[----:B------:R-:W-:-:S03]  /*c4ad0*/  IMAD.MOV.U32 R5, RZ, RZ, R9 ;  /* 0x000000ffff057224 */ /* 0x000fc600078e0009 */
[----:B------:R0:W-:Y:S01]  /*c4ae0*/  STL [R1+0x3f48], R51 ;  /* 0x003f483301007387 */ /* 0x0001e20000100800 */
[----:B----4-:R-:W-:-:S03]  /*c4af0*/  IMAD.X R37, R37, 0x1, R2, P1 ;  /* 0x0000000125257824 */ /* 0x010fc600008e0602 */
[----:B------:R0:W-:Y:S01]  /*c4b00*/  STL [R1+0x3f50], R55 ;  /* 0x003f503701007387 */ /* 0x0001e20000100800 */
[----:B-1----:R-:W-:-:S03]  /*c4b10*/  IMAD.MOV.U32 R7, RZ, RZ, R8 ;  /* 0x000000ffff077224 */ /* 0x002fc600078e0008 */
[----:B------:R0:W-:Y:S04]  /*c4b20*/  STL [R1+0x3f58], R58 ;  /* 0x003f583a01007387 */ /* 0x0001e80000100800 */
[----:B------:R0:W-:Y:S04]  /*c4b30*/  STL [R1+0x3f60], R59 ;  /* 0x003f603b01007387 */ /* 0x0001e80000100800 */
[----:B------:R0:W-:Y:S04]  /*c4b40*/  STL [R1+0x3f68], R42 ;  /* 0x003f682a01007387 */ /* 0x0001e80000100800 */
[----:B------:R0:W-:Y:S04]  /*c4b50*/  STL [R1+0x3f70], R43 ;  /* 0x003f702b01007387 */ /* 0x0001e80000100800 */
[----:B------:R0:W-:Y:S04]  /*c4b60*/  STL.64 [R1+0x9c8], R4 ;  /* 0x0009c80401007387 */ /* 0x0001e80000100a00 */
[----:B------:R0:W-:Y:S04]  /*c4b70*/  STL [R1+0x3f78], R37 ;  /* 0x003f782501007387 */ /* 0x0001e80000100800 */
[----:B------:R0:W-:Y:S01]  /*c4b80*/  STL.64 [R1+0x9d0], R6 ;  /* 0x0009d00601007387 */ /* 0x0001e20000100a00 */
[----:B---3--:R-:W-:-:S05]  /*c4b90*/  LOP3.LUT R0, R0, 0x1f, RZ, 0xc0, !PT ;  /* 0x0000001f00007812 */ /* 0x008fca00078ec0ff */
[----:B------:R-:W-:Y:S01]  /*c4ba0*/  IMAD.SHL.U32 R0, R0, 0x2, RZ ;  /* 0x0000000200007824 */ /* 0x000fe200078e00ff */
[----:B------:R-:W-:Y:S06]  /*c4bb0*/  @P2 BRA `(.L_x_1) ;  /* 0xfffff74800cc2947 */ /* 0x000fec000383ffff */
        /* <DEDUP_REMOVED lines=15> */
[----:B-----5:R-:W-:-:S02]  /*c4cb0*/  F2FP.F16.F32.PACK_AB R57, R41, R57 ;  /* 0x000000392939723e */ /* 0x020fc400000000ff */
[----:B------:R-:W-:Y:S02]  /*c4cc0*/  F2FP.F16.F32.PACK_AB R56, R40, R56 ;  /* 0x000000382838723e */ /* 0x000fe400000000ff */
[----:B------:R-:W-:Y:S02]  /*c4cd0*/  F2FP.F16.F32.PACK_AB R53, R39, R53 ;  /* 0x000000352735723e */ /* 0x000fe400000000ff */
[----:B------:R-:W-:Y:S02]  /*c4ce0*/  F2FP.F16.F32.PACK_AB R52, R38, R52 ;  /* 0x000000342634723e */ /* 0x000fe400000000ff */
[----:B--2---:R-:W-:Y:S02]  /*c4cf0*/  F2FP.F16.F32.PACK_AB R59, R45, R59 ;  /* 0x0000003b2d3b723e */ /* 0x004fe400000000ff */
[----:B---3--:R-:W-:-:S03]  /*c4d00*/  F2FP.F16.F32.PACK_AB R58, R44, R58 ;  /* 0x0000003a2c3a723e */ /* 0x008fc600000000ff */
[----:B------:R-:W-:Y:S01]  /*c4d10*/  STL [R1+0x3f98], R59 ;  /* 0x003f983b01007387 */ /* 0x000fe20000100800 */
[----:B----4-:R-:W-:-:S03]  /*c4d20*/  F2FP.F16.F32.PACK_AB R55, R27, R42 ;  /* 0x0000002a1b37723e */ /* 0x010fc600000000ff */
[----:B------:R-:W-:Y:S01]  /*c4d30*/  STL [R1+0x3f9c], R58 ;  /* 0x003f9c3a01007387 */ /* 0x000fe20000100800 */
[----:B------:R-:W-:-:S03]  /*c4d40*/  F2FP.F16.F32.PACK_AB R54, R26, R43 ;  /* 0x0000002b1a36723e */ /* 0x000fc600000000ff */
[----:B------:R-:W-:Y:S04]  /*c4d50*/  STL [R1+0x3fa0], R57 ;  /* 0x003fa03901007387 */ /* 0x000fe80000100800 */
[----:B------:R-:W-:Y:S04]  /*c4d60*/  STL [R1+0x3fa4], R56 ;  /* 0x003fa43801007387 */ /* 0x000fe80000100800 */
[----:B------:R-:W-:Y:S04]  /*c4d70*/  STL [R1+0x3fa8], R55 ;  /* 0x003fa83701007387 */ /* 0x000fe80000100800 */
[----:B------:R-:W-:Y:S04]  /*c4d80*/  STL [R1+0x3fac], R54 ;  /* 0x003fac3601007387 */ /* 0x000fe80000100800 */
[----:B------:R-:W-:Y:S04]  /*c4d90*/  STL [R1+0x3fb0], R53 ;  /* 0x003fb03501007387 */ /* 0x000fe80000100800 */
[----:B------:R-:W2:Y:S04]  /*c4da0*/  LDL.LU R43, [R1+0xa7c] ;  /* 0x000a7c00012b7983 */ /* 0x000ea80000300800 */
[----:B------:R-:W3:Y:S04]  /*c4db0*/  LDL.LU R42, [R1+0xa74] ;  /* 0x000a7400012a7983 */ /* 0x000ee80000300800 */
[----:B------:R-:W4:Y:S04]  /*c4dc0*/  LDL.LU R26, [R1+0xa6c] ;  /* 0x000a6c00011a7983 */ /* 0x000f280000300800 */
[----:B------:R-:W4:Y:S01]  /*c4dd0*/  LDL.LU R41, [R1+0xa8c] ;  /* 0x000a8c0001297983 */ /* 0x000f220000300800 */
[----:B------:R-:W-:-:S03]  /*c4de0*/  F2FP.F16.F32.PACK_AB R51, R6, R51 ;  /* 0x000000330633723e */ /* 0x000fc600000000ff */
[----:B------:R-:W4:Y:S01]  /*c4df0*/  LDL.LU R27, [R1+0xa64] ;  /* 0x000a6400011b7983 */ /* 0x000f220000300800 */
[----:B------:R-:W-:-:S03]  /*c4e00*/  F2FP.F16.F32.PACK_AB R50, R7, R50 ;  /* 0x000000320732723e */ /* 0x000fc600000000ff */
[----:B------:R-:W4:Y:S01]  /*c4e10*/  LDL.LU R40, [R1+0xa84] ;  /* 0x000a840001287983 */ /* 0x000f220000300800 */
[----:B------:R-:W-:-:S03]  /*c4e20*/  F2FP.F16.F32.PACK_AB R49, R18, R49 ;  /* 0x000000311231723e */ /* 0x000fc600000000ff */
[----:B------:R-:W4:Y:S01]  /*c4e30*/  LDL.LU R39, [R1+0xa78] ;  /* 0x000a780001277983 */ /* 0x000f220000300800 */
[----:B------:R-:W-:Y:S02]  /*c4e40*/  F2FP.F16.F32.PACK_AB R48, R19, R48 ;  /* 0x000000301330723e */ /* 0x000fe400000000ff */
[----:B------:R-:W-:Y:S01]  /*c4e50*/  F2FP.F16.F32.PACK_AB R47, R11, R30 ;  /* 0x0000001e0b2f723e */ /* 0x000fe200000000ff */
[----:B------:R-:W4:Y:S01]  /*c4e60*/  LDL.LU R38, [R1+0xa70] ;  /* 0x000a700001267983 */ /* 0x000f220000300800 */
[----:B------:R-:W-:Y:S02]  /*c4e70*/  F2FP.F16.F32.PACK_AB R46, R10, R31 ;  /* 0x0000001f0a2e723e */ /* 0x000fe400000000ff */
[----:B------:R-:W-:Y:S01]  /*c4e80*/  F2FP.F16.F32.PACK_AB R45, R34, R35 ;  /* 0x00000023222d723e */ /* 0x000fe200000000ff */
[----:B------:R-:W-:Y:S01]  /*c4e90*/  STL [R1+0x3fb4], R52 ;  /* 0x003fb43401007387 */ /* 0x000fe20000100800 */
[----:B------:R-:W-:-:S03]  /*c4ea0*/  F2FP.F16.F32.PACK_AB R44, R36, R37 ;  /* 0x00000025242c723e */ /* 0x000fc600000000ff */
[----:B------:R-:W-:Y:S04]  /*c4eb0*/  STL [R1+0x3fb8], R51 ;  /* 0x003fb83301007387 */ /* 0x000fe80000100800 */
[----:B------:R-:W-:Y:S04]  /*c4ec0*/  STL [R1+0x3fbc], R50 ;  /* 0x003fbc3201007387 */ /* 0x000fe80000100800 */
[----:B------:R-:W-:Y:S04]  /*c4ed0*/  STL [R1+0x3fc0], R49 ;  /* 0x003fc03101007387 */ /* 0x000fe80000100800 */
[----:B------:R-:W-:Y:S04]  /*c4ee0*/  STL [R1+0x3fc4], R48 ;  /* 0x003fc43001007387 */ /* 0x000fe80000100800 */
[----:B------:R-:W-:Y:S04]  /*c4ef0*/  STL [R1+0x3fc8], R47 ;  /* 0x003fc82f01007387 */ /* 0x000fe80000100800 */
[----:B------:R-:W-:Y:S04]  /*c4f00*/  STL [R1+0x3fcc], R46 ;  /* 0x003fcc2e01007387 */ /* 0x000fe80000100800 */
[----:B------:R-:W-:Y:S04]  /*c4f10*/  STL [R1+0x3fd0], R45 ;  /* 0x003fd02d01007387 */ /* 0x000fe80000100800 */
        /* <DEDUP_REMOVED lines=15> */
[----:B--2---:R-:W-:-:S02]  /*c5010*/  F2FP.F16.F32.PACK_AB R43, R23, R43 ;  /* 0x0000002b172b723e */ /* 0x004fc400000000ff */
[----:B---3--:R-:W-:-:S03]  /*c5020*/  F2FP.F16.F32.PACK_AB R42, R22, R42 ;  /* 0x0000002a162a723e */ /* 0x008fc600000000ff */
[----:B------:R-:W-:Y:S04]  /*c5030*/  STL [R1+0x3fd8], R43 ;  /* 0x003fd82b01007387 */ /* 0x000fe80000100800 */
[----:B------:R-:W-:Y:S01]  /*c5040*/  STL [R1+0x3fdc], R42 ;  /* 0x003fdc2a01007387 */ /* 0x000fe20000100800 */
[----:B----4-:R-:W-:-:S05]  /*c5050*/  F2FP.F16.F32.PACK_AB R41, R26, R41 ;  /* 0x000000291a29723e */ /* 0x010fca00000000ff */
[----:B------:R-:W-:Y:S01]  /*c5060*/  STL [R1+0x3fe0], R41 ;  /* 0x003fe02901007387 */ /* 0x000fe20000100800 */
[----:B------:R-:W-:Y:S02]  /*c5070*/  F2FP.F16.F32.PACK_AB R40, R27, R40 ;  /* 0x000000281b28723e */ /* 0x000fe400000000ff */
[----:B------:R-:W-:-:S03]  /*c5080*/  F2FP.F16.F32.PACK_AB R39, R15, R39 ;  /* 0x000000270f27723e */ /* 0x000fc600000000ff */
[----:B------:R-:W-:Y:S01]  /*c5090*/  STL [R1+0x3fe4], R40 ;  /* 0x003fe42801007387 */ /* 0x000fe20000100800 */
[----:B------:R-:W-:-:S03]  /*c50a0*/  F2FP.F16.F32.PACK_AB R38, R14, R38 ;  /* 0x000000260e26723e */ /* 0x000fc600000000ff */
[----:B------:R-:W-:Y:S04]  /*c50b0*/  STL [R1+0x3fe8], R39 ;  /* 0x003fe82701007387 */ /* 0x000fe80000100800 */
[----:B------:R-:W2:Y:S04]  /*c50c0*/  LDL.LU R5, [R1+0xab8] ;  /* 0x000ab80001057983 */ /* 0x000ea80000300800 */
[----:B------:R-:W3:Y:S04]  /*c50d0*/  LDL.LU R8, [R1+0xab0] ;  /* 0x000ab00001087983 */ /* 0x000ee80000300800 */
[----:B------:R-:W4:Y:S04]  /*c50e0*/  LDL.LU R6, [R1+0x97c] ;  /* 0x00097c0001067983 */ /* 0x000f280000300800 */
[----:B------:R-:W4:Y:S04]  /*c50f0*/  LDL.LU R27, [R1+0xadc] ;  /* 0x000adc00011b7983 */ /* 0x000f280000300800 */
[----:B------:R-:W4:Y:S04]  /*c5100*/  LDL.LU R7, [R1+0x974] ;  /* 0x0009740001077983 */ /* 0x000f280000300800 */
[----:B------:R-:W4:Y:S04]  /*c5110*/  LDL.LU R26, [R1+0xad4] ;  /* 0x000ad400011a7983 */ /* 0x000f280000300800 */
[----:B------:R-:W4:Y:S04]  /*c5120*/  LDL.LU R10, [R1+0xaec] ;  /* 0x000aec00010a7983 */ /* 0x000f280000300800 */
[----:B------:R-:W4:Y:S04]  /*c5130*/  LDL.LU R11, [R1+0xae4] ;  /* 0x000ae400010b7983 */ /* 0x000f280000300800 */
[----:B------:R-:W4:Y:S01]  /*c5140*/  LDL.LU R14, [R1+0x978] ;  /* 0x00097800010e7983 */ /* 0x000f220000300800 */
[----:B------:R-:W-:-:S03]  /*c5150*/  F2FP.F16.F32.PACK_AB R37, R18, R37 ;  /* 0x000000251225723e */ /* 0x000fc600000000ff */
[----:B------:R-:W4:Y:S04]  /*c5160*/  LDL.LU R23, [R1+0xad8] ;  /* 0x000ad80001177983 */ /* 0x000f280000300800 */
[----:B------:R-:W4:Y:S04]  /*c5170*/  LDL.LU R15, [R1+0x970] ;  /* 0x00097000010f7983 */ /* 0x000f280000300800 */
[----:B------:R-:W4:Y:S01]  /*c5180*/  LDL.LU R22, [R1+0xad0] ;  /* 0x000ad00001167983 */ /* 0x000f220000300800 */
[----:B------:R-:W-:-:S03]  /*c5190*/  F2FP.F16.F32.PACK_AB R36, R19, R36 ;  /* 0x000000241324723e */ /* 0x000fc600000000ff */
[----:B------:R-:W-:Y:S04]  /*c51a0*/  STL [R1+0x3fec], R38 ;  /* 0x003fec2601007387 */ /* 0x000fe80000100800 */
[----:B------:R-:W-:Y:S04]  /*c51b0*/  STL [R1+0x3ff0], R37 ;  /* 0x003ff02501007387 */ /* 0x000fe80000100800 */
[----:B------:R-:W4:Y:S04]  /*c51c0*/  LDL.LU R18, [R1+0xae8] ;  /* 0x000ae80001127983 */ /* 0x000f280000300800 */
[----:B------:R-:W4:Y:S01]  /*c51d0*/  LDL.LU R19, [R1+0xae0] ;  /* 0x000ae00001137983 */ /* 0x000f220000300800 */
[----:B------:R-:W-:-:S02]  /*c51e0*/  F2FP.F16.F32.PACK_AB R35, R0, R35 ;  /* 0x000000230023723e */ /* 0x000fc400000000ff */
[----:B------:R-:W-:Y:S01]  /*c51f0*/  F2FP.F16.F32.PACK_AB R34, R2, R34 ;  /* 0x000000220222723e */ /* 0x000fe200000000ff */
[----:B------:R-:W-:Y:S01]  /*c5200*/  STL [R1+0x3ff4], R36 ;  /* 0x003ff42401007387 */ /* 0x000fe20000100800 */
[----:B------:R-:W-:Y:S02]  /*c5210*/  F2FP.F16.F32.PACK_AB R33, R60, R33 ;  /* 0x000000213c21723e */ /* 0x000fe400000000ff */
[----:B------:R-:W-:Y:S01]  /*c5220*/  F2FP.F16.F32.PACK_AB R32, R3, R32 ;  /* 0x000000200320723e */ /* 0x000fe200000000ff */
[----:B------:R-:W-:Y:S04]  /*c5230*/  STL [R1+0x3ff8], R35 ;  /* 0x003ff82301007387 */ /* 0x000fe80000100800 */
[----:B------:R-:W-:Y:S01]  /*c5240*/  STL [R1+0x3ffc], R34 ;  /* 0x003ffc2201007387 */ /* 0x000fe20000100800 */
[----:B------:R-:W-:-:S03]  /*c5250*/  F2FP.F16.F32.PACK_AB R31, R4, R31 ;  /* 0x0000001f041f723e */ /* 0x000fc600000000ff */
[----:B------:R0:W-:Y:S04]  /*c5260*/  STL [R1+0x4000], R33 ;  /* 0x0040002101007387 */ /* 0x0001e80000100800 */
[----:B------:R-:W-:Y:S01]  /*c5270*/  STL [R1+0x4004], R32 ;  /* 0x0040042001007387 */ /* 0x000fe20000100800 */
[----:B------:R-:W-:-:S03]  /*c5280*/  F2FP.F16.F32.PACK_AB R30, R9, R30 ;  /* 0x0000001e091e723e */ /* 0x000fc600000000ff */
[----:B------:R-:W-:Y:S04]  /*c5290*/  STL [R1+0x4008], R31 ;  /* 0x0040081f01007387 */ /* 0x000fe80000100800 */
[----:B------:R-:W-:Y:S01]  /*c52a0*/  STL [R1+0x400c], R30 ;  /* 0x00400c1e01007387 */ /* 0x000fe20000100800 */
[----:B--2---:R-:W-:Y:S02]  /*c52b0*/  F2FP.F16.F32.PACK_AB R29, R5, R29 ;  /* 0x0000001d051d723e */ /* 0x004fe400000000ff */
        /* <DEDUP_REMOVED lines=10> */
[----:B------:R-:W-:Y:S01]  /*c5360*/  STL [R1+0x4024], R24 ;  /* 0x0040241801007387 */ /* 0x000fe20000100800 */
[----:B------:R-:W-:-:S05]  /*c5370*/  F2FP.F16.F32.PACK_AB R23, R14, R23 ;  /* 0x000000170e17723e */ /* 0x000fca00000000ff */
[----:B------:R-:W-:Y:S01]  /*c5380*/  STL [R1+0x4028], R23 ;  /* 0x0040281701007387 */ /* 0x000fe20000100800 */
[----:B------:R-:W-:-:S05]  /*c5390*/  F2FP.F16.F32.PACK_AB R22, R15, R22 ;  /* 0x000000160f16723e */ /* 0x000fca00000000ff */
[----:B------:R-:W-:Y:S01]  /*c53a0*/  STL [R1+0x402c], R22 ;  /* 0x00402c1601007387 */ /* 0x000fe20000100800 */
[----:B------:R-:W-:Y:S02]  /*c53b0*/  F2FP.F16.F32.PACK_AB R21, R18, R21 ;  /* 0x000000151215723e */ /* 0x000fe400000000ff */
[----:B------:R-:W-:-:S03]  /*c53c0*/  F2FP.F16.F32.PACK_AB R20, R19, R20 ;  /* 0x000000141314723e */ /* 0x000fc600000000ff */
[----:B------:R-:W-:Y:S04]  /*c53d0*/  STL [R1+0x4030], R21 ;  /* 0x0040301501007387 */ /* 0x000fe80000100800 */
        /* <DEDUP_REMOVED lines=45> */
[----:B--2---:R-:W-:-:S05]  /*c56b0*/  F2FP.F16.F32.PACK_AB R19, R33, R19 ;  /* 0x000000132113723e */ /* 0x004fca00000000ff */
[----:B------:R-:W-:Y:S01]  /*c56c0*/  STL [R1+0x4038], R19 ;  /* 0x0040381301007387 */ /* 0x000fe20000100800 */
[----:B---3--:R-:W-:Y:S02]  /*c56d0*/  F2FP.F16.F32.PACK_AB R18, R34, R18 ;  /* 0x000000122212723e */ /* 0x008fe400000000ff */
[----:B----4-:R-:W-:-:S03]  /*c56e0*/  F2FP.F16.F32.PACK_AB R17, R35, R17 ;  /* 0x000000112311723e */ /* 0x010fc600000000ff */
[----:B------:R-:W-:Y:S01]  /*c56f0*/  STL [R1+0x403c], R18 ;  /* 0x00403c1201007387 */ /* 0x000fe20000100800 */
[----:B------:R-:W-:-:S03]  /*c5700*/  F2FP.F16.F32.PACK_AB R16, R36, R16 ;  /* 0x000000102410723e */ /* 0x000fc600000000ff */
[----:B------:R-:W-:Y:S04]  /*c5710*/  STL [R1+0x4040], R17 ;  /* 0x0040401101007387 */ /* 0x000fe80000100800 */
[----:B------:R-:W-:Y:S01]  /*c5720*/  STL [R1+0x4044], R16 ;  /* 0x0040441001007387 */ /* 0x000fe20000100800 */
[----:B------:R-:W-:-:S05]  /*c5730*/  F2FP.F16.F32.PACK_AB R15, R37, R15 ;  /* 0x0000000f250f723e */ /* 0x000fca00000000ff */
        /* <DEDUP_REMOVED lines=18> */
[----:B------:R0:W-:Y:S01]  /*c5860*/  STL [R1+0x406c], R6 ;  /* 0x00406c0601007387 */ /* 0x0001e20000100800 */
[----:B------:R-:W-:-:S05]  /*c5870*/  F2FP.F16.F32.PACK_AB R5, R47, R5 ;  /* 0x000000052f05723e */ /* 0x000fca00000000ff */
[----:B------:R1:W-:Y:S01]  /*c5880*/  STL [R1+0x4070], R5 ;  /* 0x0040700501007387 */ /* 0x0003e20000100800 */
[----:B------:R-:W-:-:S05]  /*c5890*/  F2FP.F16.F32.PACK_AB R4, R48, R4 ;  /* 0x000000043004723e */ /* 0x000fca00000000ff */
[----:B------:R2:W-:Y:S01]  /*c58a0*/  STL [R1+0x4074], R4 ;  /* 0x0040740401007387 */ /* 0x0005e20000100800 */
[----:B0-----:R-:W-:-:S05]  /*c58b0*/  F2FP.F16.F32.PACK_AB R6, R49, R50 ;  /* 0x000000323106723e */ /* 0x001fca00000000ff */
[----:B------:R0:W-:Y:S01]  /*c58c0*/  STL [R1+0xc], R6 ;  /* 0x00000c0601007387 */ /* 0x0001e20000100800 */
[----:B-1----:R-:W-:-:S05]  /*c58d0*/  F2FP.F16.F32.PACK_AB R5, R51, R52 ;  /* 0x000000343305723e */ /* 0x002fca00000000ff */
[----:B------:R1:W-:Y:S01]  /*c58e0*/  STL [R1+0x8], R5 ;  /* 0x0000080501007387 */ /* 0x0003e20000100800 */
[----:B--2---:R-:W-:-:S05]  /*c58f0*/  F2FP.F16.F32.PACK_AB R4, R53, R54 ;  /* 0x000000363504723e */ /* 0x004fca00000000ff */
[----:B------:R2:W-:Y:S01]  /*c5900*/  STL [R1+0x4], R4 ;  /* 0x0000040401007387 */ /* 0x0005e20000100800 */
[----:B0-----:R-:W-:-:S05]  /*c5910*/  F2FP.F16.F32.PACK_AB R6, R55, R56 ;  /* 0x000000383706723e */ /* 0x001fca00000000ff */
[----:B------:R-:W-:Y:S01]  /*c5920*/  STL [R1], R6 ;  /* 0x0000000601007387 */ /* 0x000fe20000100800 */
[----:B-1----:R-:W-:-:S05]  /*c5930*/  F2FP.F16.F32.PACK_AB R5, R57, R58 ;  /* 0x0000003a3905723e */ /* 0x002fca00000000ff */
[----:B------:R-:W-:Y:S01]  /*c5940*/  STL [R1+0x1c], R5 ;  /* 0x00001c0501007387 */ /* 0x000fe20000100800 */
[----:B--2---:R-:W-:-:S05]  /*c5950*/  F2FP.F16.F32.PACK_AB R4, R59, R61 ;  /* 0x0000003d3b04723e */ /* 0x004fca00000000ff */
[----:B------:R0:W-:Y:S01]  /*c5960*/  STL [R1+0x18], R4 ;  /* 0x0000180401007387 */ /* 0x0001e20000100800 */
[----:B------:R-:W-:-:S03]  /*c5970*/  F2FP.F16.F32.PACK_AB R2, R0, R2 ;  /* 0x000000020002723e */ /* 0x000fc600000000ff */
[----:B0-----:R-:W2:Y:S01]  /*c5980*/  LDL.LU R4, [R1+0xbc4] ;  /* 0x000bc40001047983 */ /* 0x001ea20000300800 */
[----:B------:R-:W-:-:S03]  /*c5990*/  F2FP.F16.F32.PACK_AB R0, R60, R3 ;  /* 0x000000033c00723e */ /* 0x000fc600000000ff */
[----:B------:R-:W-:Y:S04]  /*c59a0*/  STL [R1+0x14], R2 ;  /* 0x0000140201007387 */ /* 0x000fe80000100800 */
[----:B--2---:R0:W-:Y:S04]  /*c59b0*/  STL [R1+0x40b8], R4 ;  /* 0x0040b80401007387 */ /* 0x0041e80000100800 */
[----:B------:R-:W-:Y:S04]  /*c59c0*/  STL [R1+0x10], R0 ;  /* 0x0000100001007387 */ /* 0x000fe80000100800 */
[----:B0-----:R-:W2:Y:S04]  /*c59d0*/  LDL.LU R4, [R1+0xbcc] ;  /* 0x000bcc0001047983 */ /* 0x001ea80000300800 */
[----:B------:R-:W3:Y:S04]  /*c59e0*/  LDL.LU R5, [R1+0xbdc] ;  /* 0x000bdc0001057983 */ /* 0x000ee80000300800 */
[----:B---3--:R0:W-:Y:S04]  /*c59f0*/  STL [R1+0x40b4], R5 ;  /* 0x0040b40501007387 */ /* 0x0081e80000100800 */
[----:B0-----:R-:W3:Y:S04]  /*c5a00*/  LDL.LU R5, [R1+0x9b4] ;  /* 0x0009b40001057983 */ /* 0x001ee80000300800 */
[----:B---3--:R0:W-:Y:S04]  /*c5a10*/  STL [R1+0x40bc], R5 ;  /* 0x0040bc0501007387 */ /* 0x0081e80000100800 */
        /* <DEDUP_REMOVED lines=60> */
[----:B--2---:R-:W-:-:S03]  /*c5de0*/  F2FP.F16.F32.PACK_AB R4, R5, R4 ;  /* 0x000000040504723e */ /* 0x004fc600000000ff */
[----:B------:R-:W2:Y:S04]  /*c5df0*/  LDL.LU R5, [R1+0x40bc] ;  /* 0x0040bc0001057983 */ /* 0x000ea80000300800 */
[----:B------:R0:W-:Y:S04]  /*c5e00*/  STL [R1+0x2c], R4 ;  /* 0x00002c0401007387 */ /* 0x0001e80000100800 */
[----:B0-----:R-:W2:Y:S02]  /*c5e10*/  LDL.LU R4, [R1+0x40b8] ;  /* 0x0040b80001047983 */ /* 0x001ea40000300800 */
[----:B--2---:R-:W-:-:S02]  /*c5e20*/  F2FP.F16.F32.PACK_AB R4, R5, R4 ;  /* 0x000000040504723e */ /* 0x004fc400000000ff */
[----:B------:R-:W3:Y:S04]  /*c5e30*/  LDL.LU R5, [R1+0x40b4] ;  /* 0x0040b40001057983 */ /* 0x000ee80000300800 */
[----:B------:R3:W-:Y:S02]  /*c5e40*/  STL [R1+0x28], R4 ;  /* 0x0000280401007387 */ /* 0x0007e40000100800 */
[----:B---3--:R-:W-:Y:S02]  /*c5e50*/  F2FP.F16.F32.PACK_AB R4, R5, R6 ;  /* 0x000000060504723e */ /* 0x008fe400000000ff */
[----:B----4-:R-:W-:Y:S02]  /*c5e60*/  F2FP.F16.F32.PACK_AB R6, R7, R8 ;  /* 0x000000080706723e */ /* 0x010fe400000000ff */
[----:B------:R-:W-:Y:S01]  /*c5e70*/  F2FP.F16.F32.PACK_AB R5, R9, R10 ;  /* 0x0000000a0905723e */ /* 0x000fe200000000ff */
[----:B------:R0:W-:Y:S04]  /*c5e80*/  STL [R1+0x24], R4 ;  /* 0x0000240401007387 */ /* 0x0001e80000100800 */
[----:B------:R1:W-:Y:S01]  /*c5e90*/  STL [R1+0x20], R6 ;  /* 0x0000200601007387 */ /* 0x0003e20000100800 */
[----:B0-----:R-:W-:-:S03]  /*c5ea0*/  F2FP.F16.F32.PACK_AB R4, R11, R12 ;  /* 0x0000000c0b04723e */ /* 0x001fc600000000ff */
[----:B------:R0:W-:Y:S01]  /*c5eb0*/  STL [R1+0x3c], R5 ;  /* 0x00003c0501007387 */ /* 0x0001e20000100800 */
[----:B-1----:R-:W-:-:S03]  /*c5ec0*/  F2FP.F16.F32.PACK_AB R6, R13, R14 ;  /* 0x0000000e0d06723e */ /* 0x002fc600000000ff */
[----:B------:R1:W-:Y:S01]  /*c5ed0*/  STL [R1+0x38], R4 ;  /* 0x0000380401007387 */ /* 0x0003e20000100800 */
[----:B0-----:R-:W-:-:S03]  /*c5ee0*/  F2FP.F16.F32.PACK_AB R5, R15, R16 ;  /* 0x000000100f05723e */ /* 0x001fc600000000ff */
[----:B------:R0:W-:Y:S01]  /*c5ef0*/  STL [R1+0x34], R6 ;  /* 0x0000340601007387 */ /* 0x0001e20000100800 */
[----:B-1----:R-:W-:-:S03]  /*c5f00*/  F2FP.F16.F32.PACK_AB R4, R17, R18 ;  /* 0x000000121104723e */ /* 0x002fc600000000ff */
[----:B------:R1:W-:Y:S04]  /*c5f10*/  STL [R1+0x30], R5 ;  /* 0x0000300501007387 */ /* 0x0003e80000100800 */
[----:B------:R2:W-:Y:S01]  /*c5f20*/  STL [R1+0x4c], R4 ;  /* 0x00004c0401007387 */ /* 0x0005e20000100800 */
[----:B0-----:R-:W-:Y:S02]  /*c5f30*/  F2FP.F16.F32.PACK_AB R6, R19, R20 ;  /* 0x000000141306723e */ /* 0x001fe400000000ff */
[----:B-1----:R-:W-:-:S03]  /*c5f40*/  F2FP.F16.F32.PACK_AB R5, R21, R22 ;  /* 0x000000161505723e */ /* 0x002fc600000000ff */
[----:B------:R0:W-:Y:S01]  /*c5f50*/  STL [R1+0x48], R6 ;  /* 0x0000480601007387 */ /* 0x0001e20000100800 */
[----:B--2---:R-:W-:-:S03]  /*c5f60*/  F2FP.F16.F32.PACK_AB R4, R23, R24 ;  /* 0x000000181704723e */ /* 0x004fc600000000ff */
        /* <DEDUP_REMOVED lines=34> */
[----:B------:R-:W-:Y:S01]  /*c6190*/  STL [R1+0x80], R6 ;  /* 0x0000800601007387 */ /* 0x000fe20000100800 */
[----:B--2---:R-:W-:-:S03]  /*c61a0*/  F2FP.F16.F32.PACK_AB R4, R59, R61 ;  /* 0x0000003d3b04723e */ /* 0x004fc600000000ff */
[----:B------:R-:W-:Y:S04]  /*c61b0*/  STL [R1+0x9c], R5 ;  /* 0x00009c0501007387 */ /* 0x000fe80000100800 */
[----:B------:R0:W-:Y:S04]  /*c61c0*/  STL [R1+0x98], R4 ;  /* 0x0000980401007387 */ /* 0x0001e80000100800 */
[----:B0-----:R-:W2:Y:S01]  /*c61d0*/  LDL.LU R4, [R1+0xca4] ;  /* 0x000ca40001047983 */ /* 0x001ea20000300800 */
[----:B------:R-:W-:Y:S02]  /*c61e0*/  F2FP.F16.F32.PACK_AB R2, R0, R2 ;  /* 0x000000020002723e */ /* 0x000fe400000000ff */
        /* <DEDUP_REMOVED lines=605> */
[----:B--2---:R-:W-:-:S03]  /*c87c0*/  F2FP.F16.F32.PACK_AB R4, R5, R4 ;  /* 0x000000040504723e */ /* 0x004fc600000000ff */
[----:B------:R-:W2:Y:S04]  /*c87d0*/  LDL.LU R5, [R1+0x4080] ;  /* 0x0040800001057983 */ /* 0x000ea80000300800 */
[----:B------:R0:W-:Y:S04]  /*c87e0*/  STL [R1+0x2ac], R4 ;  /* 0x0002ac0401007387 */ /* 0x0001e80000100800 */
[----:B0-----:R-:W2:Y:S02]  /*c87f0*/  LDL.LU R4, [R1+0x407c] ;  /* 0x00407c0001047983 */ /* 0x001ea40000300800 */
[----:B--2---:R-:W-:-:S02]  /*c8800*/  F2FP.F16.F32.PACK_AB R4, R5, R4 ;  /* 0x000000040504723e */ /* 0x004fc400000000ff */
[----:B------:R-:W2:Y:S01]  /*c8810*/  LDL.LU R5, [R1+0x4078] ;  /* 0x0040780001057983 */ /* 0x000ea20000300800 */
[----:B----4-:R-:W-:-:S03]  /*c8820*/  F2FP.F16.F32.PACK_AB R8, R7, R8 ;  /* 0x000000080708723e */ /* 0x010fc600000000ff */
[----:B------:R0:W-:Y:S01]  /*c8830*/  STL [R1+0x2a8], R4 ;  /* 0x0002a80401007387 */ /* 0x0001e20000100800 */
[----:B---3--:R-:W-:Y:S02]  /*c8840*/  F2FP.F16.F32.PACK_AB R10, R9, R10 ;  /* 0x0000000a090a723e */ /* 0x008fe400000000ff */
[----:B------:R-:W-:Y:S01]  /*c8850*/  F2FP.F16.F32.PACK_AB R12, R11, R12 ;  /* 0x0000000c0b0c723e */ /* 0x000fe200000000ff */
[----:B0-----:R1:W5:Y:S01]  /*c8860*/  LDL.LU R4, [R1+0x4074] ;  /* 0x0040740001047983 */ /* 0x0013620000300800 */
[----:B------:R-:W-:Y:S02]  /*c8870*/  F2FP.F16.F32.PACK_AB R14, R13, R14 ;  /* 0x0000000e0d0e723e */ /* 0x000fe400000000ff */
[----:B------:R-:W-:Y:S02]  /*c8880*/  F2FP.F16.F32.PACK_AB R16, R15, R16 ;  /* 0x000000100f10723e */ /* 0x000fe400000000ff */
[----:B------:R-:W-:Y:S02]  /*c8890*/  F2FP.F16.F32.PACK_AB R18, R17, R18 ;  /* 0x000000121112723e */ /* 0x000fe400000000ff */
[----:B------:R-:W-:-:S02]  /*c88a0*/  F2FP.F16.F32.PACK_AB R20, R19, R20 ;  /* 0x000000141314723e */ /* 0x000fc400000000ff */
[----:B------:R-:W-:Y:S02]  /*c88b0*/  F2FP.F16.F32.PACK_AB R22, R21, R22 ;  /* 0x000000161516723e */ /* 0x000fe400000000ff */
[----:B------:R-:W-:Y:S02]  /*c88c0*/  F2FP.F16.F32.PACK_AB R24, R23, R24 ;  /* 0x000000181718723e */ /* 0x000fe400000000ff */
        /* <DEDUP_REMOVED lines=20> */
[----:B--2---:R-:W-:Y:S02]  /*c8a10*/  F2FP.F16.F32.PACK_AB R6, R5, R6 ;  /* 0x000000060506723e */ /* 0x004fe400000000ff */
[----:B------:R1:W5:Y:S04]  /*c8a20*/  LDL.LU R5, [R1+0x4070] ;  /* 0x0040700001057983 */ /* 0x0003680000300800 */
[----:B------:R0:W-:Y:S04]  /*c8a30*/  STL [R1+0x2a4], R6 ;  /* 0x0002a40601007387 */ /* 0x0001e80000100800 */
[----:B0-----:R1:W5:Y:S04]  /*c8a40*/  LDL.LU R6, [R1+0x406c] ;  /* 0x00406c0001067983 */ /* 0x0013680000300800 */
        /* <DEDUP_REMOVED lines=80> */
[----:B------:R1:W-:Y:S04]  /*c8f50*/  STL [R1+0x310], R0 ;  /* 0x0003100001007387 */ /* 0x0003e80000100800 */
[----:B------:R1:W-:Y:S02]  /*c8f60*/  STL [R1+0x314], R2 ;  /* 0x0003140201007387 */ /* 0x0003e40000100800 */
.L_x_0:
[----:B-1----:R-:W2:Y:S01]  /*c8f70*/  LDL.LU R61, [R1+0x310] ;  /* 0x00031000013d7983 */ /* 0x002ea20000300800 */
[----:B------:R-:W1:Y:S01]  /*c8f80*/  S2UR UR5, SR_CgaCtaId ;  /* 0x00000000000579c3 */ /* 0x000e620000008800 */
[----:B------:R-:W-:Y:S01]  /*c8f90*/  UMOV UR4, 0x400 ;  /* 0x0000040000047882 */ /* 0x000fe20000000000 */
[----:B------:R-:W-:Y:S01]  /*c8fa0*/  ULDC.64 UR26, c[0x0][0x228] ;  /* 0x00008a00001a7ab9 */ /* 0x000fe20000000a00 */
[----:B------:R-:W3:Y:S01]  /*c8fb0*/  LDL.LU R60, [R1+0x314] ;  /* 0x00031400013c7983 */ /* 0x000ee20000300800 */
[----:B------:R-:W-:Y:S01]  /*c8fc0*/  ULDC.64 UR10, c[0x0][0x228] ;  /* 0x00008a00000a7ab9 */ /* 0x000fe20000000a00 */
[----:B------:R-:W-:Y:S01]  /*c8fd0*/  ULDC.64 UR8, c[0x0][0x220] ;  /* 0x0000880000087ab9 */ /* 0x000fe20000000a00 */
[----:B------:R-:W-:Y:S01]  /*c8fe0*/  ULDC.64 UR28, c[0x0][0x228] ;  /* 0x00008a00001c7ab9 */ /* 0x000fe20000000a00 */
[----:B-----5:R-:W4:Y:S01]  /*c8ff0*/  LDL.LU R3, [R1+0x318] ;  /* 0x0003180001037983 */ /* 0x020f220000300800 */
[----:B------:R-:W-:Y:S01]  /*c9000*/  ULDC UR24, c[0x0][0x248] ;  /* 0x0000920000187ab9 */ /* 0x000fe20000000800 */
[----:B------:R-:W-:Y:S01]  /*c9010*/  ULDC.64 UR12, c[0x0][0x228] ;  /* 0x00008a00000c7ab9 */ /* 0x000fe20000000a00 */
[----:B------:R-:W-:Y:S01]  /*c9020*/  ULDC.64 UR30, c[0x0][0x228] ;  /* 0x00008a00001e7ab9 */ /* 0x000fe20000000a00 */
[----:B------:R-:W4:Y:S01]  /*c9030*/  LDL.LU R2, [R1+0x31c] ;  /* 0x00031c0001027983 */ /* 0x000f220000300800 */
[----:B------:R-:W-:Y:S01]  /*c9040*/  ULDC.64 UR22, c[0x0][0x228] ;  /* 0x00008a0000167ab9 */ /* 0x000fe20000000a00 */
[----:B------:R-:W-:Y:S01]  /*c9050*/  ULDC.64 UR20, c[0x0][0x228] ;  /* 0x00008a0000147ab9 */ /* 0x000fe20000000a00 */
[----:B------:R-:W-:Y:S01]  /*c9060*/  ULDC.64 UR18, c[0x0][0x228] ;  /* 0x00008a0000127ab9 */ /* 0x000fe20000000a00 */
[----:B------:R-:W4:Y:S01]  /*c9070*/  LDL R0, [R1+0x9c0] ;  /* 0x0009c00001007983 */ /* 0x000f220000100800 */
[----:B------:R-:W-:Y:S01]  /*c9080*/  ULDC.64 UR16, c[0x0][0x228] ;  /* 0x00008a0000107ab9 */ /* 0x000fe20000000a00 */
[----:B------:R-:W-:-:S02]  /*c9090*/  ULDC.64 UR14, c[0x0][0x228] ;  /* 0x00008a00000e7ab9 */ /* 0x000fc40000000a00 */
[----:B------:R-:W-:Y:S04]  /*c90a0*/  STL.64 [R1+0x4040], R26 ;  /* 0x0040401a01007387 */ /* 0x000fe80000100a00 */
[----:B------:R0:W-:Y:S04]  /*c90b0*/  STL.64 [R1+0x4038], R24 ;  /* 0x0040381801007387 */ /* 0x0001e80000100a00 */
[----:B0-----:R-:W4:Y:S04]  /*c90c0*/  LDL.LU R24, [R1+0x300] ;  /* 0x0003000001187983 */ /* 0x001f280000300800 */
[----:B------:R-:W4:Y:S04]  /*c90d0*/  LDL.LU R25, [R1+0x304] ;  /* 0x0003040001197983 */ /* 0x000f280000300800 */
[----:B------:R-:W4:Y:S04]  /*c90e0*/  LDL.LU R26, [R1+0x308] ;  /* 0x00030800011a7983 */ /* 0x000f280000300800 */
[----:B------:R-:W4:Y:S01]  /*c90f0*/  LDL.LU R27, [R1+0x30c] ;  /* 0x00030c00011b7983 */ /* 0x000f220000300800 */
[----:B-1----:R-:W-:-:S03]  /*c9100*/  ULEA UR4, UR5, UR4, 0x18 ;  /* 0x0000000405047291 */ /* 0x002fc6000f8ec03f */
[----:B------:R-:W-:Y:S04]  /*c9110*/  STL.64 [R1+0x4030], R30 ;  /* 0x0040301e01007387 */ /* 0x000fe80000100a00 */
[----:B------:R2:W-:Y:S04]  /*c9120*/  STL.64 [R1+0x4028], R28 ;  /* 0x0040281c01007387 */ /* 0x0005e80000100a00 */
        /* <DEDUP_REMOVED lines=13> */
[----:B------:R-:W-:Y:S01]  /*c9200*/  STL.64 [R1+0x3fb8], R56 ;  /* 0x003fb83801007387 */ /* 0x000fe20000100a00 */
[----:B--2---:R-:W-:-:S02]  /*c9210*/  IMAD.MOV.U32 R28, RZ, RZ, R61 ;  /* 0x000000ffff1c7224 */ /* 0x004fc400078e003d */
[----:B---3--:R-:W-:Y:S02]  /*c9220*/  IMAD.MOV.U32 R29, RZ, RZ, R60 ;  /* 0x000000ffff1d7224 */ /* 0x008fe400078e003c */
[----:B----4-:R-:W-:Y:S02]  /*c9230*/  IMAD.MOV.U32 R30, RZ, RZ, R3 ;  /* 0x000000ffff1e7224 */ /* 0x010fe400078e0003 */
[----:B------:R-:W-:Y:S02]  /*c9240*/  IMAD.MOV.U32 R31, RZ, RZ, R2 ;  /* 0x000000ffff1f7224 */ /* 0x000fe400078e0002 */
[----:B------:R-:W0:Y:S01]  /*c9250*/  S2R R2, SR_TID.X ;  /* 0x0000000000027919 */ /* 0x000e220000002100 */
[----:B------:R-:W-:Y:S01]  /*c9260*/  VIADD R0, R0, 0xff ;  /* 0x000000ff00007836 */ /* 0x000fe20000000000 */
[----:B------:R-:W-:Y:S04]  /*c9270*/  BAR.SYNC.DEFER_BLOCKING 0x0 ;  /* 0x0000000000007b1d */ /* 0x000fe80000010000 */
[----:B------:R-:W-:-:S02]  /*c9280*/  ISETP.GE.AND P3, PT, R0, UR27, PT ;  /* 0x0000001b00007c0c */ /* 0x000fc4000bf66270 */
[----:B0-----:R-:W-:-:S04]  /*c9290*/  LOP3.LUT R2, R2, 0x1f, RZ, 0xc0, !PT ;  /* 0x0000001f02027812 */ /* 0x001fc800078ec0ff */
[----:B------:R-:W-:Y:S01]  /*c92a0*/  LEA R0, R2, UR4, 0x4 ;  /* 0x0000000402007c11 */ /* 0x000fe2000f8e20ff */
[----:B------:R-:W-:-:S04]  /*c92b0*/  ULDC UR4, c[0x0][0x244] ;  /* 0x0000910000047ab9 */ /* 0x000fc80000000800 */
[----:B------:R-:W-:Y:S01]  /*c92c0*/  STSM.16.M88.4 [R0], R28 ;  /* 0x0000001c00007844 */ /* 0x000fe20000000200 */
[----:B------:R-:W-:-:S03]  /*c92d0*/  NOP ;  /* 0x0000000000007918 */ /* 0x000fc60000000000 */
[----:B------:R-:W0:Y:S01]  /*c92e0*/  LDS.128 R28, [R0] ;  /* 0x00000000001c7984 */ /* 0x000e220000000c00 */
[----:B------:R-:W-:-:S03]  /*c92f0*/  NOP ;  /* 0x0000000000007918 */ /* 0x000fc60000000000 */
[----:B------:R-:W-:Y:S01]  /*c9300*/  STSM.16.M88.4 [R0], R24 ;  /* 0x0000001800007844 */ /* 0x000fe20000000200 */
[----:B------:R-:W-:-:S03]  /*c9310*/  NOP ;  /* 0x0000000000007918 */ /* 0x000fc60000000000 */
[----:B------:R-:W1:Y:S04]  /*c9320*/  LDS.128 R56, [R0] ;  /* 0x0000000000387984 */ /* 0x000e680000000c00 */
[----:B0-----:R0:W-:Y:S04]  /*c9330*/  STL.64 [R1+0x310], R28 ;  /* 0x0003101c01007387 */ /* 0x0011e80000100a00 */
[----:B------:R2:W-:Y:S04]  /*c9340*/  STL.64 [R1+0x318], R30 ;  /* 0x0003181e01007387 */ /* 0x0005e80000100a00 */
[----:B------:R-:W3:Y:S04]  /*c9350*/  LDL.LU R52, [R1+0x2f0] ;  /* 0x0002f00001347983 */ /* 0x000ee80000300800 */
[----:B------:R-:W3:Y:S04]  /*c9360*/  LDL.LU R53, [R1+0x2f4] ;  /* 0x0002f40001357983 */ /* 0x000ee80000300800 */
[----:B------:R-:W3:Y:S04]  /*c9370*/  LDL.LU R54, [R1+0x2f8] ;  /* 0x0002f80001367983 */ /* 0x000ee80000300800 */
[----:B------:R-:W3:Y:S01]  /*c9380*/  LDL.LU R55, [R1+0x2fc] ;  /* 0x0002fc0001377983 */ /* 0x000ee20000300800 */
[----:B------:R-:W-:-:S03]  /*c9390*/  NOP ;  /* 0x0000000000007918 */ /* 0x000fc60000000000 */
        /* <DEDUP_REMOVED lines=22> */
[----:B--2---:R-:W2:Y:S04]  /*c9500*/  LDL.LU R30, [R1+0x298] ;  /* 0x00029800011e7983 */ /* 0x004ea80000300800 */
[----:B------:R-:W2:Y:S04]  /*c9510*/  LDL.LU R31, [R1+0x29c] ;  /* 0x00029c00011f7983 */ /* 0x000ea80000300800 */
[----:B------:R-:W2:Y:S04]  /*c9520*/  LDL.LU R24, [R1+0x280] ;  /* 0x0002800001187983 */ /* 0x000ea80000300800 */
[----:B------:R-:W2:Y:S04]  /*c9530*/  LDL.LU R25, [R1+0x284] ;  /* 0x0002840001197983 */ /* 0x000ea80000300800 */
[----:B------:R-:W2:Y:S04]  /*c9540*/  LDL.LU R26, [R1+0x288] ;  /* 0x00028800011a7983 */ /* 0x000ea80000300800 */
[----:B------:R-:W2:Y:S04]  /*c9550*/  LDL.LU R27, [R1+0x28c] ;  /* 0x00028c00011b7983 */ /* 0x000ea80000300800 */
[----:B-1----:R-:W-:Y:S04]  /*c9560*/  STL.64 [R1+0x300], R56 ;  /* 0x0003003801007387 */ /* 0x002fe80000100a00 */
[----:B------:R-:W-:Y:S04]  /*c9570*/  STL.64 [R1+0x308], R58 ;  /* 0x0003083a01007387 */ /* 0x000fe80000100a00 */
[----:B---3--:R-:W-:Y:S01]  /*c9580*/  STSM.16.M88.4 [R0], R52 ;  /* 0x0000003400007844 */ /* 0x008fe20000000200 */
[----:B------:R-:W-:-:S03]  /*c9590*/  NOP ;  /* 0x0000000000007918 */ /* 0x000fc60000000000 */
[----:B------:R-:W0:Y:S01]  /*c95a0*/  LDS.128 R52, [R0] ;  /* 0x0000000000347984 */ /* 0x000e220000000c00 */
[----:B------:R-:W-:-:S03]  /*c95b0*/  NOP ;  /* 0x0000000000007918 */ /* 0x000fc60000000000 */
[----:B----4-:R-:W-:Y:S01]  /*c95c0*/  STSM.16.M88.4 [R0], R48 ;  /* 0x0000003000007844 */ /* 0x010fe20000000200 */
[----:B------:R-:W-:-:S03]  /*c95d0*/  NOP ;  /* 0x0000000000007918 */ /* 0x000fc60000000000 */
[----:B------:R-:W1:Y:S01]  /*c95e0*/  LDS.128 R48, [R0] ;  /* 0x0000000000307984 */ /* 0x000e620000000c00 */
[----:B------:R-:W-:-:S03]  /*c95f0*/  NOP ;  /* 0x0000000000007918 */ /* 0x000fc60000000000 */
[----:B------:R-:W-:Y:S01]  /*c9600*/  STSM.16.M88.4 [R0], R44 ;  /* 0x0000002c00007844 */ /* 0x000fe20000000200 */
[----:B------:R-:W-:-:S03]  /*c9610*/  NOP ;  /* 0x0000000000007918 */ /* 0x000fc60000000000 */
[----:B------:R-:W3:Y:S01]  /*c9620*/  LDS.128 R44, [R0] ;  /* 0x00000000002c7984 */ /* 0x000ee20000000c00 */
[----:B------:R-:W-:-:S03]  /*c9630*/  NOP ;  /* 0x0000000000007918 */ /* 0x000fc60000000000 */
[----:B0-----:R-:W-:Y:S04]  /*c9640*/  STL.64 [R1+0x2f0], R52 ;  /* 0x0002f03401007387 */ /* 0x001fe80000100a00 */
[----:B------:R-:W-:Y:S01]  /*c9650*/  STSM.16.M88.4 [R0], R40 ;  /* 0x0000002800007844 */ /* 0x000fe20000000200 */
[----:B------:R-:W-:-:S03]  /*c9660*/  NOP ;  /* 0x0000000000007918 */ /* 0x000fc60000000000 */
[----:B------:R-:W0:Y:S01]  /*c9670*/  LDS.128 R40, [R0] ;  /* 0x0000000000287984 */ /* 0x000e220000000c00 */
[----:B------:R-:W-:-:S03]  /*c9680*/  NOP ;  /* 0x0000000000007918 */ /* 0x000fc60000000000 */
[----:B------:R-:W-:Y:S01]  /*c9690*/  STSM.16.M88.4 [R0], R36 ;  /* 0x0000002400007844 */ /* 0x000fe20000000200 */
[----:B------:R-:W-:-:S03]  /*c96a0*/  NOP ;  /* 0x0000000000007918 */ /* 0x000fc60000000000 */
[----:B------:R-:W4:Y:S01]  /*c96b0*/  LDS.128 R36, [R0] ;  /* 0x0000000000247984 */ /* 0x000f220000000c00 */
[----:B------:R-:W-:-:S03]  /*c96c0*/  NOP ;  /* 0x0000000000007918 */ /* 0x000fc60000000000 */
[----:B------:R-:W-:Y:S04]  /*c96d0*/  STL.64 [R1+0x2f8], R54 ;  /* 0x0002f83601007387 */ /* 0x000fe80000100a00 */
[----:B------:R-:W-:Y:S01]  /*c96e0*/  STSM.16.M88.4 [R0], R32 ;  /* 0x0000002000007844 */ /* 0x000fe20000000200 */
[----:B------:R-:W-:-:S03]  /*c96f0*/  NOP ;  /* 0x0000000000007918 */ /* 0x000fc60000000000 */
[----:B------:R-:W4:Y:S01]  /*c9700*/  LDS.128 R32, [R0] ;  /* 0x0000000000207984 */ /* 0x000f220000000c00 */
[----:B------:R-:W-:-:S03]  /*c9710*/  NOP ;  /* 0x0000000000007918 */ /* 0x000fc60000000000 */
[----:B--2---:R-:W-:Y:S01]  /*c9720*/  STSM.16.M88.4 [R0], R28 ;  /* 0x0000001c00007844 */ /* 0x004fe20000000200 */
[----:B------:R-:W-:-:S03]  /*c9730*/  NOP ;  /* 0x0000000000007918 */ /* 0x000fc60000000000 */
[----:B------:R-:W2:Y:S01]  /*c9740*/  LDS.128 R28, [R0] ;  /* 0x00000000001c7984 */ /* 0x000ea20000000c00 */
[----:B------:R-:W-:-:S03]  /*c9750*/  NOP ;  /* 0x0000000000007918 */ /* 0x000fc60000000000 */
[----:B-1----:R1:W-:Y:S04]  /*c9760*/  STL.64 [R1+0x2e0], R48 ;  /* 0x0002e03001007387 */ /* 0x0023e80000100a00 */
[----:B------:R1:W-:Y:S04]  /*c9770*/  STL.64 [R1+0x2e8], R50 ;  /* 0x0002e83201007387 */ /* 0x0003e80000100a00 */
[----:B---3--:R3:W-:Y:S04]  /*c9780*/  STL.64 [R1+0x2d0], R44 ;  /* 0x0002d02c01007387 */ /* 0x0087e80000100a00 */
[----:B------:R3:W-:Y:S04]  /*c9790*/  STL.64 [R1+0x2d8], R46 ;  /* 0x0002d82e01007387 */ /* 0x0007e80000100a00 */
[----:B0-----:R0:W-:Y:S04]  /*c97a0*/  STL.64 [R1+0x2c0], R40 ;  /* 0x0002c02801007387 */ /* 0x0011e80000100a00 */
[----:B------:R0:W-:Y:S04]  /*c97b0*/  STL.64 [R1+0x2c8], R42 ;  /* 0x0002c82a01007387 */ /* 0x0001e80000100a00 */
[----:B----4-:R4:W-:Y:S04]  /*c97c0*/  STL.64 [R1+0x2b0], R36 ;  /* 0x0002b02401007387 */ /* 0x0109e80000100a00 */
[----:B------:R4:W-:Y:S04]  /*c97d0*/  STL.64 [R1+0x2b8], R38 ;  /* 0x0002b82601007387 */ /* 0x0009e80000100a00 */
[----:B------:R4:W-:Y:S04]  /*c97e0*/  STL.64 [R1+0x2a0], R32 ;  /* 0x0002a02001007387 */ /* 0x0009e80000100a00 */
[----:B------:R4:W-:Y:S04]  /*c97f0*/  STL.64 [R1+0x2a8], R34 ;  /* 0x0002a82201007387 */ /* 0x0009e80000100a00 */
[----:B--2---:R2:W-:Y:S04]  /*c9800*/  STL.64 [R1+0x290], R28 ;  /* 0x0002901c01007387 */ /* 0x0045e80000100a00 */
        /* <DEDUP_REMOVED lines=9> */
[----:B---3--:R-:W3:Y:S04]  /*c98a0*/  LDL.LU R44, [R1+0x250] ;  /* 0x00025000012c7983 */ /* 0x008ee80000300800 */
[----:B------:R-:W3:Y:S04]  /*c98b0*/  LDL.LU R45, [R1+0x254] ;  /* 0x00025400012d7983 */ /* 0x000ee80000300800 */
[----:B------:R-:W3:Y:S04]  /*c98c0*/  LDL.LU R46, [R1+0x258] ;  /* 0x00025800012e7983 */ /* 0x000ee80000300800 */
[----:B------:R-:W3:Y:S04]  /*c98d0*/  LDL.LU R47, [R1+0x25c] ;  /* 0x00025c00012f7983 */ /* 0x000ee80000300800 */
[----:B0-----:R-:W3:Y:S04]  /*c98e0*/  LDL.LU R40, [R1+0x240] ;  /* 0x0002400001287983 */ /* 0x001ee80000300800 */
[----:B------:R-:W3:Y:S04]  /*c98f0*/  LDL.LU R41, [R1+0x244] ;  /* 0x0002440001297983 */ /* 0x000ee80000300800 */
[----:B------:R-:W3:Y:S04]  /*c9900*/  LDL.LU R42, [R1+0x248] ;  /* 0x00024800012a7983 */ /* 0x000ee80000300800 */
[----:B------:R-:W3:Y:S04]  /*c9910*/  LDL.LU R43, [R1+0x24c] ;  /* 0x00024c00012b7983 */ /* 0x000ee80000300800 */
        /* <DEDUP_REMOVED lines=10> */
[----:B------:R-:W2:Y:S04]  /*c99c0*/  LDL.LU R30, [R1+0x218] ;  /* 0x00021800011e7983 */ /* 0x000ea80000300800 */
[----:B------:R-:W2:Y:S04]  /*c99d0*/  LDL.LU R31, [R1+0x21c] ;  /* 0x00021c00011f7983 */ /* 0x000ea80000300800 */
[----:B------:R0:W-:Y:S01]  /*c99e0*/  STSM.16.M88.4 [R0], R24 ;  /* 0x0000001800007844 */ /* 0x0001e20000000200 */
[----:B------:R-:W-:-:S03]  /*c99f0*/  NOP ;  /* 0x0000000000007918 */ /* 0x000fc60000000000 */
[----:B------:R-:W1:Y:S01]  /*c9a00*/  LDS.128 R56, [R0] ;  /* 0x0000000000387984 */ /* 0x000e620000000c00 */
[----:B------:R-:W-:-:S03]  /*c9a10*/  NOP ;  /* 0x0000000000007918 */ /* 0x000fc60000000000 */
[----:B0-----:R-:W2:Y:S04]  /*c9a20*/  LDL.LU R24, [R1+0x200] ;  /* 0x0002000001187983 */ /* 0x001ea80000300800 */
[----:B------:R-:W2:Y:S04]  /*c9a30*/  LDL.LU R25, [R1+0x204] ;  /* 0x0002040001197983 */ /* 0x000ea80000300800 */
[----:B------:R-:W2:Y:S04]  /*c9a40*/  LDL.LU R26, [R1+0x208] ;  /* 0x00020800011a7983 */ /* 0x000ea80000300800 */
[----:B------:R-:W2:Y:S04]  /*c9a50*/  LDL.LU R27, [R1+0x20c] ;  /* 0x00020c00011b7983 */ /* 0x000ea80000300800 */
[----:B-1----:R-:W-:Y:S04]  /*c9a60*/  STL.64 [R1+0x280], R56 ;  /* 0x0002803801007387 */ /* 0x002fe80000100a00 */
[----:B------:R-:W-:Y:S04]  /*c9a70*/  STL.64 [R1+0x288], R58 ;  /* 0x0002883a01007387 */ /* 0x000fe80000100a00 */
[----:B------:R-:W-:Y:S01]  /*c9a80*/  STSM.16.M88.4 [R0], R52 ;  /* 0x0000003400007844 */ /* 0x000fe20000000200 */
[----:B------:R-:W-:-:S03]  /*c9a90*/  NOP ;  /* 0x0000000000007918 */ /* 0x000fc60000000000 */
[----:B------:R-:W0:Y:S01]  /*c9aa0*/  LDS.128 R52, [R0] ;  /* 0x0000000000347984 */ /* 0x000e220000000c00 */
[----:B------:R-:W-:-:S03]  /*c9ab0*/  NOP ;  /* 0x0000000000007918 */ /* 0x000fc60000000000 */
[----:B------:R-:W-:Y:S01]  /*c9ac0*/  STSM.16.M88.4 [R0], R48 ;  /* 0x0000003000007844 */ /* 0x000fe20000000200 */
[----:B------:R-:W-:-:S03]  /*c9ad0*/  NOP ;  /* 0x0000000000007918 */ /* 0x000fc60000000000 */
[----:B------:R-:W1:Y:S01]  /*c9ae0*/  LDS.128 R48, [R0] ;  /* 0x0000000000307984 */ /* 0x000e620000000c00 */
[----:B------:R-:W-:-:S03]  /*c9af0*/  NOP ;  /* 0x0000000000007918 */ /* 0x000fc60000000000 */
[----:B---3--:R-:W-:Y:S01]  /*c9b00*/  STSM.16.M88.4 [R0], R44 ;  /* 0x0000002c00007844 */ /* 0x008fe20000000200 */
[----:B------:R-:W-:-:S03]  /*c9b10*/  NOP ;  /* 0x0000000000007918 */ /* 0x000fc60000000000 */
[----:B------:R-:W3:Y:S01]  /*c9b20*/  LDS.128 R44, [R0] ;  /* 0x00000000002c7984 */ /* 0x000ee20000000c00 */
[----:B------:R-:W-:-:S03]  /*c9b30*/  NOP ;  /* 0x0000000000007918 */ /* 0x000fc60000000000 */
[----:B------:R-:W-:Y:S01]  /*c9b40*/  STSM.16.M88.4 [R0], R40 ;  /* 0x0000002800007844 */ /* 0x000fe20000000200 */
[----:B------:R-:W-:-:S03]  /*c9b50*/  NOP ;  /* 0x0000000000007918 */ /* 0x000fc60000000000 */
[----:B------:R-:W3:Y:S01]  /*c9b60*/  LDS.128 R40, [R0] ;  /* 0x0000000000287984 */ /* 0x000ee20000000c00 */
[----:B------:R-:W-:-:S03]  /*c9b70*/  NOP ;  /* 0x0000000000007918 */ /* 0x000fc60000000000 */
[----:B----4-:R-:W-:Y:S01]  /*c9b80*/  STSM.16.M88.4 [R0], R36 ;  /* 0x0000002400007844 */ /* 0x010fe20000000200 */
[----:B------:R-:W-:-:S03]  /*c9b90*/  NOP ;  /* 0x0000000000007918 */ /* 0x000fc60000000000 */
[----:B------:R-:W4:Y:S01]  /*c9ba0*/  LDS.128 R36, [R0] ;  /* 0x0000000000247984 */ /* 0x000f220000000c00 */
[----:B------:R-:W-:-:S03]  /*c9bb0*/  NOP ;  /* 0x0000000000007918 */ /* 0x000fc60000000000 */
        /* <DEDUP_REMOVED lines=8> */
[----:B0-----:R0:W-:Y:S04]  /*c9c40*/  STL.64 [R1+0x270], R52 ;  /* 0x0002703401007387 */ /* 0x0011e80000100a00 */
[----:B------:R0:W-:Y:S04]  /*c9c50*/  STL.64 [R1+0x278], R54 ;  /* 0x0002783601007387 */ /* 0x0001e80000100a00 */
[----:B-1----:R1:W-:Y:S04]  /*c9c60*/  STL.64 [R1+0x260], R48 ;  /* 0x0002603001007387 */ /* 0x0023e80000100a00 */
[----:B------:R1:W-:Y:S04]  /*c9c70*/  STL.64 [R1+0x268], R50 ;  /* 0x0002683201007387 */ /* 0x0003e80000100a00 */
[----:B---3--:R3:W-:Y:S04]  /*c9c80*/  STL.64 [R1+0x250], R44 ;  /* 0x0002502c01007387 */ /* 0x0087e80000100a00 */
[----:B------:R3:W-:Y:S04]  /*c9c90*/  STL.64 [R1+0x258], R46 ;  /* 0x0002582e01007387 */ /* 0x0007e80000100a00 */
[----:B------:R3:W-:Y:S04]  /*c9ca0*/  STL.64 [R1+0x240], R40 ;  /* 0x0002402801007387 */ /* 0x0007e80000100a00 */
[----:B------:R3:W-:Y:S04]  /*c9cb0*/  STL.64 [R1+0x248], R42 ;  /* 0x0002482a01007387 */ /* 0x0007e80000100a00 */
[----:B----4-:R4:W-:Y:S04]  /*c9cc0*/  STL.64 [R1+0x230], R36 ;  /* 0x0002302401007387 */ /* 0x0109e80000100a00 */
[----:B------:R4:W-:Y:S04]  /*c9cd0*/  STL.64 [R1+0x238], R38 ;  /* 0x0002382601007387 */ /* 0x0009e80000100a00 */
[----:B------:R4:W-:Y:S04]  /*c9ce0*/  STL.64 [R1+0x220], R32 ;  /* 0x0002202001007387 */ /* 0x0009e80000100a00 */
[----:B------:R4:W-:Y:S04]  /*c9cf0*/  STL.64 [R1+0x228], R34 ;  /* 0x0002282201007387 */ /* 0x0009e80000100a00 */
[----:B--2---:R2:W-:Y:S04]  /*c9d00*/  STL.64 [R1+0x210], R28 ;  /* 0x0002101c01007387 */ /* 0x0045e80000100a00 */
[----:B------:R2:W-:Y:S04]  /*c9d10*/  STL.64 [R1+0x218], R30 ;  /* 0x0002181e01007387 */ /* 0x0005e80000100a00 */
[----:B0-----:R-:W2:Y:S04]  /*c9d20*/  LDL.LU R52, [R1+0x1f0] ;  /* 0x0001f00001347983 */ /* 0x001ea80000300800 */
        /* <DEDUP_REMOVED lines=225> */
[----:B0-----:R-:W-:Y:S04]  /*cab40*/  STL.64 [R1+0xf0], R52 ;  /* 0x0000f03401007387 */ /* 0x001fe80000100a00 */
[----:B------:R-:W-:Y:S04]  /*cab50*/  STL.64 [R1+0xf8], R54 ;  /* 0x0000f83601007387 */ /* 0x000fe80000100a00 */
[----:B-1----:R-:W-:Y:S04]  /*cab60*/  STL.64 [R1+0xe0], R48 ;  /* 0x0000e03001007387 */ /* 0x002fe80000100a00 */
[----:B------:R-:W-:Y:S04]  /*cab70*/  STL.64 [R1+0xe8], R50 ;  /* 0x0000e83201007387 */ /* 0x000fe80000100a00 */
[----:B---3--:R-:W-:Y:S04]  /*cab80*/  STL.64 [R1+0xd0], R44 ;  /* 0x0000d02c01007387 */ /* 0x008fe80000100a00 */
[----:B------:R-:W-:Y:S04]  /*cab90*/  STL.64 [R1+0xd8], R46 ;  /* 0x0000d82e01007387 */ /* 0x000fe80000100a00 */
[----:B------:R-:W-:Y:S04]  /*caba0*/  STL.64 [R1+0xc0], R40 ;  /* 0x0000c02801007387 */ /* 0x000fe80000100a00 */
[----:B------:R-:W-:Y:S04]  /*cabb0*/  STL.64 [R1+0xc8], R42 ;  /* 0x0000c82a01007387 */ /* 0x000fe80000100a00 */
[----:B----4-:R-:W-:Y:S04]  /*cabc0*/  STL.64 [R1+0xb0], R36 ;  /* 0x0000b02401007387 */ /* 0x010fe80000100a00 */
[----:B------:R-:W-:Y:S04]  /*cabd0*/  STL.64 [R1+0xb8], R38 ;  /* 0x0000b82601007387 */ /* 0x000fe80000100a00 */
[----:B------:R-:W-:Y:S04]  /*cabe0*/  STL.64 [R1+0xa0], R32 ;  /* 0x0000a02001007387 */ /* 0x000fe80000100a00 */
[----:B------:R-:W-:Y:S04]  /*cabf0*/  STL.64 [R1+0xa8], R34 ;  /* 0x0000a82201007387 */ /* 0x000fe80000100a00 */
[----:B--2---:R0:W-:Y:S04]  /*cac00*/  STL.64 [R1+0x90], R28 ;  /* 0x0000901c01007387 */ /* 0x0041e80000100a00 */
[----:B------:R1:W-:Y:S04]  /*cac10*/  STL.64 [R1+0x98], R30 ;  /* 0x0000981e01007387 */ /* 0x0003e80000100a00 */
[----:B0-----:R-:W2:Y:S04]  /*cac20*/  LDL.LU R28, [R1+0x70] ;  /* 0x00007000011c7983 */ /* 0x001ea80000300800 */
[----:B------:R-:W2:Y:S04]  /*cac30*/  LDL.LU R29, [R1+0x74] ;  /* 0x00007400011d7983 */ /* 0x000ea80000300800 */
[----:B-1----:R-:W2:Y:S04]  /*cac40*/  LDL.LU R30, [R1+0x78] ;  /* 0x00007800011e7983 */ /* 0x002ea80000300800 */
        /* <DEDUP_REMOVED lines=25> */
[----:B------:R-:W4:Y:S04]  /*cade0*/  LDL.LU R56, [R1] ;  /* 0x0000000001387983 */ /* 0x000f280000300800 */
[----:B------:R-:W4:Y:S04]  /*cadf0*/  LDL.LU R57, [R1+0x4] ;  /* 0x0000040001397983 */ /* 0x000f280000300800 */
[----:B------:R-:W4:Y:S04]  /*cae00*/  LDL.LU R58, [R1+0x8] ;  /* 0x00000800013a7983 */ /* 0x000f280000300800 */
[----:B------:R-:W4:Y:S04]  /*cae10*/  LDL.LU R59, [R1+0xc] ;  /* 0x00000c00013b7983 */ /* 0x000f280000300800 */
[----:B------:R-:W-:Y:S01]  /*cae20*/  STSM.16.M88.4 [R0], R24 ;  /* 0x0000001800007844 */ /* 0x000fe20000000200 */
[----:B------:R-:W-:-:S03]  /*cae30*/  NOP ;  /* 0x0000000000007918 */ /* 0x000fc60000000000 */
[----:B------:R-:W0:Y:S01]  /*cae40*/  LDS.128 R24, [R0] ;  /* 0x0000000000187984 */ /* 0x000e220000000c00 */
[----:B------:R-:W-:-:S03]  /*cae50*/  NOP ;  /* 0x0000000000007918 */ /* 0x000fc60000000000 */
[----:B0-----:R-:W-:Y:S04]  /*cae60*/  STL.64 [R1+0x80], R24 ;  /* 0x0000801801007387 */ /* 0x001fe80000100a00 */
[----:B------:R0:W-:Y:S04]  /*cae70*/  STL.64 [R1+0x88], R26 ;  /* 0x0000881a01007387 */ /* 0x0001e80000100a00 */
[----:B0-----:R-:W4:Y:S04]  /*cae80*/  LDL.LU.64 R26, [R1+0x4040] ;  /* 0x00404000011a7983 */ /* 0x001f280000300a00 */
[----:B------:R-:W4:Y:S04]  /*cae90*/  LDL.LU.64 R24, [R1+0x4038] ;  /* 0x0040380001187983 */ /* 0x000f280000300a00 */
[----:B--2---:R-:W-:Y:S01]  /*caea0*/  STSM.16.M88.4 [R0], R28 ;  /* 0x0000001c00007844 */ /* 0x004fe20000000200 */
[----:B------:R-:W-:-:S03]  /*caeb0*/  NOP ;  /* 0x0000000000007918 */ /* 0x000fc60000000000 */
[----:B------:R-:W0:Y:S01]  /*caec0*/  LDS.128 R28, [R0] ;  /* 0x00000000001c7984 */ /* 0x000e220000000c00 */
[----:B------:R-:W-:-:S03]  /*caed0*/  NOP ;  /* 0x0000000000007918 */ /* 0x000fc60000000000 */
[----:B---3--:R-:W-:Y:S01]  /*caee0*/  STSM.16.M88.4 [R0], R32 ;  /* 0x0000002000007844 */ /* 0x008fe20000000200 */
[----:B------:R-:W-:-:S03]  /*caef0*/  NOP ;  /* 0x0000000000007918 */ /* 0x000fc60000000000 */
[----:B------:R-:W1:Y:S01]  /*caf00*/  LDS.128 R32, [R0] ;  /* 0x0000000000207984 */ /* 0x000e620000000c00 */
[----:B------:R-:W-:-:S03]  /*caf10*/  NOP ;  /* 0x0000000000007918 */ /* 0x000fc60000000000 */
[----:B----4-:R-:W-:Y:S01]  /*caf20*/  STSM.16.M88.4 [R0], R36 ;  /* 0x0000002400007844 */ /* 0x010fe20000000200 */
[----:B------:R-:W-:-:S03]  /*caf30*/  NOP ;  /* 0x0000000000007918 */ /* 0x000fc60000000000 */
[----:B------:R-:W2:Y:S01]  /*caf40*/  LDS.128 R36, [R0] ;  /* 0x0000000000247984 */ /* 0x000ea20000000c00 */
[----:B------:R-:W-:-:S03]  /*caf50*/  NOP ;  /* 0x0000000000007918 */ /* 0x000fc60000000000 */
[----:B------:R-:W-:Y:S01]  /*caf60*/  STSM.16.M88.4 [R0], R40 ;  /* 0x0000002800007844 */ /* 0x000fe20000000200 */
[----:B------:R-:W-:-:S03]  /*caf70*/  NOP ;  /* 0x0000000000007918 */ /* 0x000fc60000000000 */
[----:B------:R-:W3:Y:S01]  /*caf80*/  LDS.128 R40, [R0] ;  /* 0x0000000000287984 */ /* 0x000ee20000000c00 */
[----:B------:R-:W-:-:S03]  /*caf90*/  NOP ;  /* 0x0000000000007918 */ /* 0x000fc60000000000 */
[----:B------:R-:W-:Y:S01]  /*cafa0*/  STSM.16.M88.4 [R0], R44 ;  /* 0x0000002c00007844 */ /* 0x000fe20000000200 */
[----:B------:R-:W-:-:S03]  /*cafb0*/  NOP ;  /* 0x0000000000007918 */ /* 0x000fc60000000000 */
[----:B------:R-:W4:Y:S01]  /*cafc0*/  LDS.128 R44, [R0] ;  /* 0x00000000002c7984 */ /* 0x000f220000000c00 */
        /* <DEDUP_REMOVED lines=13> */
[----:B0-----:R-:W-:Y:S04]  /*cb0a0*/  STL.64 [R1+0x70], R28 ;  /* 0x0000701c01007387 */ /* 0x001fe80000100a00 */
[----:B------:R0:W-:Y:S04]  /*cb0b0*/  STL.64 [R1+0x78], R30 ;  /* 0x0000781e01007387 */ /* 0x0001e80000100a00 */
[----:B0-----:R-:W4:Y:S04]  /*cb0c0*/  LDL.LU.64 R30, [R1+0x4030] ;  /* 0x00403000011e7983 */ /* 0x001f280000300a00 */
[----:B------:R-:W4:Y:S04]  /*cb0d0*/  LDL.LU.64 R28, [R1+0x4028] ;  /* 0x00402800011c7983 */ /* 0x000f280000300a00 */
[----:B-1----:R-:W-:Y:S04]  /*cb0e0*/  STL.64 [R1+0x60], R32 ;  /* 0x0000602001007387 */ /* 0x002fe80000100a00 */
[----:B------:R0:W-:Y:S04]  /*cb0f0*/  STL.64 [R1+0x68], R34 ;  /* 0x0000682201007387 */ /* 0x0001e80000100a00 */
[----:B0-----:R-:W4:Y:S04]  /*cb100*/  LDL.LU.64 R34, [R1+0x4020] ;  /* 0x0040200001227983 */ /* 0x001f280000300a00 */
[----:B------:R-:W4:Y:S04]  /*cb110*/  LDL.LU.64 R32, [R1+0x4018] ;  /* 0x0040180001207983 */ /* 0x000f280000300a00 */
[----:B--2---:R-:W-:Y:S04]  /*cb120*/  STL.64 [R1+0x50], R36 ;  /* 0x0000502401007387 */ /* 0x004fe80000100a00 */
[----:B------:R0:W-:Y:S04]  /*cb130*/  STL.64 [R1+0x58], R38 ;  /* 0x0000582601007387 */ /* 0x0001e80000100a00 */
[----:B0-----:R-:W2:Y:S04]  /*cb140*/  LDL.LU.64 R38, [R1+0x4010] ;  /* 0x0040100001267983 */ /* 0x001ea80000300a00 */
[----:B------:R-:W2:Y:S04]  /*cb150*/  LDL.LU.64 R36, [R1+0x4008] ;  /* 0x0040080001247983 */ /* 0x000ea80000300a00 */
[----:B---3--:R-:W-:Y:S04]  /*cb160*/  STL.64 [R1+0x40], R40 ;  /* 0x0000402801007387 */ /* 0x008fe80000100a00 */
[----:B------:R0:W-:Y:S04]  /*cb170*/  STL.64 [R1+0x48], R42 ;  /* 0x0000482a01007387 */ /* 0x0001e80000100a00 */
[----:B0-----:R-:W3:Y:S04]  /*cb180*/  LDL.LU.64 R42, [R1+0x4000] ;  /* 0x00400000012a7983 */ /* 0x001ee80000300a00 */
[----:B------:R-:W3:Y:S04]  /*cb190*/  LDL.LU.64 R40, [R1+0x3ff8] ;  /* 0x003ff80001287983 */ /* 0x000ee80000300a00 */
[----:B----4-:R-:W-:Y:S04]  /*cb1a0*/  STL.64 [R1+0x30], R44 ;  /* 0x0000302c01007387 */ /* 0x010fe80000100a00 */
[----:B------:R0:W-:Y:S04]  /*cb1b0*/  STL.64 [R1+0x38], R46 ;  /* 0x0000382e01007387 */ /* 0x0001e80000100a00 */
[----:B0-----:R-:W4:Y:S04]  /*cb1c0*/  LDL.LU.64 R46, [R1+0x3ff0] ;  /* 0x003ff000012e7983 */ /* 0x001f280000300a00 */
[----:B------:R-:W4:Y:S04]  /*cb1d0*/  LDL.LU.64 R44, [R1+0x3fe8] ;  /* 0x003fe800012c7983 */ /* 0x000f280000300a00 */
[----:B------:R-:W-:Y:S04]  /*cb1e0*/  STL.64 [R1+0x20], R48 ;  /* 0x0000203001007387 */ /* 0x000fe80000100a00 */
[----:B------:R0:W-:Y:S04]  /*cb1f0*/  STL.64 [R1+0x28], R50 ;  /* 0x0000283201007387 */ /* 0x0001e80000100a00 */
[----:B0-----:R-:W4:Y:S04]  /*cb200*/  LDL.LU.64 R50, [R1+0x3fe0] ;  /* 0x003fe00001327983 */ /* 0x001f280000300a00 */
[----:B------:R-:W4:Y:S04]  /*cb210*/  LDL.LU.64 R48, [R1+0x3fd8] ;  /* 0x003fd80001307983 */ /* 0x000f280000300a00 */
[----:B------:R-:W-:Y:S04]  /*cb220*/  STL.64 [R1+0x10], R52 ;  /* 0x0000103401007387 */ /* 0x000fe80000100a00 */
[----:B------:R0:W-:Y:S04]  /*cb230*/  STL.64 [R1+0x18], R54 ;  /* 0x0000183601007387 */ /* 0x0001e80000100a00 */
[----:B0-----:R-:W4:Y:S04]  /*cb240*/  LDL.LU.64 R54, [R1+0x3fd0] ;  /* 0x003fd00001367983 */ /* 0x001f280000300a00 */
[----:B------:R-:W4:Y:S04]  /*cb250*/  LDL.LU.64 R52, [R1+0x3fc8] ;  /* 0x003fc80001347983 */ /* 0x000f280000300a00 */
[----:B------:R-:W4:Y:S04]  /*cb260*/  LDL.LU R61, [R1+0x9dc] ;  /* 0x0009dc00013d7983 */ /* 0x000f280000300800 */
[----:B------:R-:W4:Y:S04]  /*cb270*/  LDL.LU R60, [R1+0x1130] ;  /* 0x00113000013c7983 */ /* 0x000f280000300800 */
[----:B------:R-:W-:Y:S04]  /*cb280*/  STL.64 [R1], R56 ;  /* 0x0000003801007387 */ /* 0x000fe80000100a00 */
[----:B------:R0:W-:Y:S04]  /*cb290*/  STL.64 [R1+0x8], R58 ;  /* 0x0000083a01007387 */ /* 0x0001e80000100a00 */
[----:B0-----:R-:W4:Y:S04]  /*cb2a0*/  LDL.LU.64 R58, [R1+0x3fc0] ;  /* 0x003fc000013a7983 */ /* 0x001f280000300a00 */
[----:B------:R-:W4:Y:S04]  /*cb2b0*/  LDL.LU.64 R56, [R1+0x3fb8] ;  /* 0x003fb80001387983 */ /* 0x000f280000300a00 */
[----:B------:R-:W-:Y:S01]  /*cb2c0*/  STSM.16.M88.4 [R0], R4 ;  /* 0x0000000400007844 */ /* 0x000fe20000000200 */
[----:B------:R-:W-:-:S03]  /*cb2d0*/  NOP ;  /* 0x0000000000007918 */ /* 0x000fc60000000000 */
[----:B------:R-:W0:Y:S01]  /*cb2e0*/  LDS.128 R4, [R0] ;  /* 0x0000000000047984 */ /* 0x000e220000000c00 */
[----:B------:R-:W-:-:S03]  /*cb2f0*/  NOP ;  /* 0x0000000000007918 */ /* 0x000fc60000000000 */
[----:B------:R-:W-:Y:S01]  /*cb300*/  STSM.16.M88.4 [R0], R8 ;  /* 0x0000000800007844 */ /* 0x000fe20000000200 */
[----:B------:R-:W-:-:S03]  /*cb310*/  NOP ;  /* 0x0000000000007918 */ /* 0x000fc60000000000 */
[----:B0-----:R-:W-:Y:S04]  /*cb320*/  STL.64 [R1+0x330], R4 ;  /* 0x0003300401007387 */ /* 0x001fe80000100a00 */
[----:B------:R-:W-:Y:S04]  /*cb330*/  STL.64 [R1+0x338], R6 ;  /* 0x0003380601007387 */ /* 0x000fe80000100a00 */
        /* <DEDUP_REMOVED lines=16> */
[----:B------:R-:W1:Y:S01]  /*cb440*/  LDS.128 R8, [R0] ;  /* 0x0000000000087984 */ /* 0x000e620000000c00 */
        /* <DEDUP_REMOVED lines=13> */
[----:B--2---:R-:W-:Y:S01]  /*cb520*/  STSM.16.M88.4 [R0], R36 ;  /* 0x0000002400007844 */ /* 0x004fe20000000200 */
[----:B------:R-:W-:-:S03]  /*cb530*/  NOP ;  /* 0x0000000000007918 */ /* 0x000fc60000000000 */
[----:B------:R-:W2:Y:S01]  /*cb540*/  LDS.128 R24, [R0] ;  /* 0x0000000000187984 */ /* 0x000ea20000000c00 */
[----:B------:R-:W-:-:S03]  /*cb550*/  NOP ;  /* 0x0000000000007918 */ /* 0x000fc60000000000 */
[----:B---3--:R-:W-:Y:S01]  /*cb560*/  STSM.16.M88.4 [R0], R40 ;  /* 0x0000002800007844 */ /* 0x008fe20000000200 */
[----:B------:R-:W-:-:S03]  /*cb570*/  NOP ;  /* 0x0000000000007918 */ /* 0x000fc60000000000 */
[----:B0-----:R0:W-:Y:S04]  /*cb580*/  STL [R1+0x3fa4], R4 ;  /* 0x003fa40401007387 */ /* 0x0011e80000100800 */
[----:B------:R-:W3:Y:S01]  /*cb590*/  LDS.128 R28, [R0] ;  /* 0x00000000001c7984 */ /* 0x000ee20000000c00 */
[----:B------:R-:W-:-:S03]  /*cb5a0*/  NOP ;  /* 0x0000000000007918 */ /* 0x000fc60000000000 */
[----:B0-----:R-:W2:Y:S04]  /*cb5b0*/  LDL.LU R4, [R1+0x30c] ;  /* 0x00030c0001047983 */ /* 0x001ea80000300800 */
[----:B------:R0:W-:Y:S04]  /*cb5c0*/  STL [R1+0x3fa0], R5 ;  /* 0x003fa00501007387 */ /* 0x0001e80000100800 */
[----:B----4-:R-:W-:Y:S01]  /*cb5d0*/  STSM.16.M88.4 [R0], R44 ;  /* 0x0000002c00007844 */ /* 0x010fe20000000200 */
[----:B------:R-:W-:-:S03]  /*cb5e0*/  NOP ;  /* 0x0000000000007918 */ /* 0x000fc60000000000 */
[----:B0-----:R-:W4:Y:S04]  /*cb5f0*/  LDL.LU R5, [R1+0x31c] ;  /* 0x00031c0001057983 */ /* 0x001f280000300800 */
[----:B------:R0:W-:Y:S04]  /*cb600*/  STL [R1+0x3f9c], R6 ;  /* 0x003f9c0601007387 */ /* 0x0001e80000100800 */
[----:B------:R-:W3:Y:S01]  /*cb610*/  LDS.128 R32, [R0] ;  /* 0x0000000000207984 */ /* 0x000ee20000000c00 */
[----:B------:R-:W-:-:S03]  /*cb620*/  NOP ;  /* 0x0000000000007918 */ /* 0x000fc60000000000 */
[----:B0-----:R-:W3:Y:S04]  /*cb630*/  LDL.LU R6, [R1+0x308] ;  /* 0x0003080001067983 */ /* 0x001ee80000300800 */
[----:B------:R0:W-:Y:S04]  /*cb640*/  STL [R1+0x3f98], R7 ;  /* 0x003f980701007387 */ /* 0x0001e80000100800 */
[----:B------:R-:W-:Y:S01]  /*cb650*/  STSM.16.M88.4 [R0], R48 ;  /* 0x0000003000007844 */ /* 0x000fe20000000200 */
[----:B------:R-:W-:-:S03]  /*cb660*/  NOP ;  /* 0x0000000000007918 */ /* 0x000fc60000000000 */
[----:B0-----:R-:W2:Y:S04]  /*cb670*/  LDL.LU R7, [R1+0x318] ;  /* 0x0003180001077983 */ /* 0x001ea80000300800 */
[----:B-1----:R0:W-:Y:S04]  /*cb680*/  STL [R1+0x3fb4], R8 ;  /* 0x003fb40801007387 */ /* 0x0021e80000100800 */
[----:B------:R-:W1:Y:S01]  /*cb690*/  LDS.128 R36, [R0] ;  /* 0x0000000000247984 */ /* 0x000e620000000c00 */
[----:B------:R-:W-:-:S03]  /*cb6a0*/  NOP ;  /* 0x0000000000007918 */ /* 0x000fc60000000000 */
[----:B0-----:R-:W4:Y:S04]  /*cb6b0*/  LDL.LU R8, [R1+0x304] ;  /* 0x0003040001087983 */ /* 0x001f280000300800 */
[----:B------:R0:W-:Y:S04]  /*cb6c0*/  STL [R1+0x3fb0], R9 ;  /* 0x003fb00901007387 */ /* 0x0001e80000100800 */
[----:B------:R-:W-:Y:S01]  /*cb6d0*/  STSM.16.M88.4 [R0], R52 ;  /* 0x0000003400007844 */ /* 0x000fe20000000200 */
[----:B------:R-:W-:-:S03]  /*cb6e0*/  NOP ;  /* 0x0000000000007918 */ /* 0x000fc60000000000 */
[----:B0-----:R-:W3:Y:S04]  /*cb6f0*/  LDL.LU R9, [R1+0x314] ;  /* 0x0003140001097983 */ /* 0x001ee80000300800 */
[----:B------:R0:W-:Y:S04]  /*cb700*/  STL [R1+0x3fac], R10 ;  /* 0x003fac0a01007387 */ /* 0x0001e80000100800 */
[----:B------:R-:W1:Y:S01]  /*cb710*/  LDS.128 R40, [R0] ;  /* 0x0000000000287984 */ /* 0x000e620000000c00 */
[----:B------:R-:W-:-:S03]  /*cb720*/  NOP ;  /* 0x0000000000007918 */ /* 0x000fc60000000000 */
[----:B0-----:R-:W2:Y:S04]  /*cb730*/  LDL.LU R10, [R1+0x300] ;  /* 0x00030000010a7983 */ /* 0x001ea80000300800 */
[----:B------:R0:W-:Y:S04]  /*cb740*/  STL [R1+0x3fa8], R11 ;  /* 0x003fa80b01007387 */ /* 0x0001e80000100800 */
[----:B------:R0:W-:Y:S04]  /*cb750*/  STSM.16.M88.4 [R0], R56 ;  /* 0x0000003800007844 */ /* 0x0001e80000000200 */
[----:B0-----:R-:W4:Y:S04]  /*cb760*/  LDL.LU R11, [R1+0x310] ;  /* 0x00031000010b7983 */ /* 0x001f280000300800 */
[----:B------:R-:W3:Y:S01]  /*cb770*/  LDL.LU R59, [R1+0x9c0] ;  /* 0x0009c000013b7983 */ /* 0x000ee20000300800 */
[C---:B------:R-:W-:Y:S01]  /*cb780*/  IMAD R3, R61.reuse, UR4, RZ ;  /* 0x000000043d037c24 */ /* 0x040fe2000f8e02ff */
[----:B------:R-:W-:-:S04]  /*cb790*/  ISETP.GE.AND P0, PT, R61, UR10, PT ;  /* 0x0000000a3d007c0c */ /* 0x000fc8000bf06270 */
[----:B------:R-:W-:-:S04]  /*cb7a0*/  LEA R2, P1, R3, UR8, 0x1 ;  /* 0x0000000803027c11 */ /* 0x000fc8000f8208ff */
[----:B------:R-:W-:Y:S01]  /*cb7b0*/  LEA.HI.X.SX32 R3, R3, UR9, 0x1, P1 ;  /* 0x0000000903037c11 */ /* 0x000fe200088f0eff */
[----:B------:R-:W-:Y:S01]  /*cb7c0*/  NOP ;  /* 0x0000000000007918 */ /* 0x000fe20000000000 */
[C---:B---3--:R-:W-:Y:S01]  /*cb7d0*/  ISETP.LT.AND P0, PT, R59.reuse, UR29, !P0 ;  /* 0x0000001d3b007c0c */ /* 0x048fe2000c701270 */
[----:B------:R-:W-:-:S04]  /*cb7e0*/  IMAD R48, R59, UR24, RZ ;  /* 0x000000183b307c24 */ /* 0x000fc8000f8e02ff */
[----:B------:R-:W-:-:S08]  /*cb7f0*/  IMAD.WIDE R44, R48, 0x2, R2 ;  /* 0x00000002302c7825 */ /* 0x000fd000078e0202 */
[----:B----4-:R0:W-:Y:S01]  /*cb800*/  @P0 STG.E.U16 desc[UR6][R44.64], R11 ;  /* 0x0000000b2c000986 */ /* 0x0101e2000c101506 */
[----:B------:R-:W-:-:S04]  /*cb810*/  ISETP.GE.AND P0, PT, R60, UR12, PT ;  /* 0x0000000c3c007c0c */ /* 0x000fc8000bf06270 */
[----:B------:R-:W-:Y:S01]  /*cb820*/  ISETP.LT.AND P0, PT, R59, UR31, !P0 ;  /* 0x0000001f3b007c0c */ /* 0x000fe2000c701270 */
[----:B0-----:R-:W-:Y:S01]  /*cb830*/  IMAD R45, R60, UR4, RZ ;  /* 0x000000043c2d7c24 */ /* 0x001fe2000f8e02ff */
[----:B------:R-:W-:Y:S01]  /*cb840*/  PRMT R49, R11, 0x7632, R49 ;  /* 0x000076320b317816 */ /* 0x000fe20000000031 */
[----:B------:R-:W-:Y:S01]  /*cb850*/  ULDC UR4, c[0x0][0x22c] ;  /* 0x00008b0000047ab9 */ /* 0x000fe20000000800 */
[----:B------:R-:W3:Y:S02]  /*cb860*/  LDL.LU R11, [R1+0x2f0] ;  /* 0x0002f000010b7983 */ /* 0x000ee40000300800 */
[----:B------:R-:W-:-:S04]  /*cb870*/  LEA R44, P1, R45, UR8, 0x1 ;  /* 0x000000082d2c7c11 */ /* 0x000fc8000f8208ff */
[----:B------:R-:W-:Y:S01]  /*cb880*/  LEA.HI.X.SX32 R45, R45, UR9, 0x1, P1 ;  /* 0x000000092d2d7c11 */ /* 0x000fe200088f0eff */
[----:B------:R-:W-:Y:S02]  /*cb890*/  ULDC.64 UR8, c[0x0][0x228] ;  /* 0x00008a0000087ab9 */ /* 0x000fe40000000a00 */
[----:B------:R-:W-:-:S05]  /*cb8a0*/  IMAD.WIDE R46, R48, 0x2, R44 ;  /* 0x00000002302e7825 */ /* 0x000fca00078e022c */
[----:B------:R0:W-:Y:S02]  /*cb8b0*/  @P0 STG.E.U16 desc[UR6][R46.64], R49 ;  /* 0x000000312e000986 */ /* 0x0001e4000c101506 */
[----:B0-----:R-:W-:-:S05]  /*cb8c0*/  VIADD R46, R59, 0x1 ;  /* 0x000000013b2e7836 */ /* 0x001fca0000000000 */
[----:B------:R-:W-:Y:S01]  /*cb8d0*/  ISETP.GE.AND P0, PT, R46, UR11, PT ;  /* 0x0000000b2e007c0c */ /* 0x000fe2000bf06270 */
[----:B------:R-:W-:Y:S01]  /*cb8e0*/  VIADD R48, R48, UR24 ;  /* 0x0000001830307c36 */ /* 0x000fe20008000000 */
[----:B--2---:R-:W-:Y:S01]  /*cb8f0*/  PRMT R49, R10, 0x7632, R49 ;  /* 0x000076320a317816 */ /* 0x004fe20000000031 */
[----:B------:R-:W-:Y:S01]  /*cb900*/  ULDC.64 UR10, c[0x0][0x228] ;  /* 0x00008a00000a7ab9 */ /* 0x000fe20000000a00 */
[----:B------:R-:W-:Y:S02]  /*cb910*/  ISETP.LT.AND P1, PT, R61, UR22, !P0 ;  /* 0x000000163d007c0c */ /* 0x000fe4000c721270 */
[----:B------:R-:W-:Y:S01]  /*cb920*/  ISETP.LT.AND P0, PT, R60, UR20, !P0 ;  /* 0x000000143c007c0c */ /* 0x000fe2000c701270 */
[----:B------:R-:W-:-:S10]  /*cb930*/  IMAD.WIDE R46, R48, 0x2, R2 ;  /* 0x00000002302e7825 */ /* 0x000fd400078e0202 */
[----:B------:R0:W-:Y:S02]  /*cb940*/  @P1 STG.E.U16 desc[UR6][R46.64], R10 ;  /* 0x0000000a2e001986 */ /* 0x0001e4000c101506 */
[----:B0-----:R-:W-:Y:S02]  /*cb950*/  IMAD.WIDE R46, R48, 0x2, R44 ;  /* 0x00000002302e7825 */ /* 0x001fe400078e022c */
[----:B------:R-:W2:Y:S04]  /*cb960*/  LDL.LU R10, [R1+0x2e0] ;  /* 0x0002e000010a7983 */ /* 0x000ea80000300800 */
[----:B------:R0:W-:Y:S02]  /*cb970*/  @P0 STG.E.U16 desc[UR6][R46.64], R49 ;  /* 0x000000312e000986 */ /* 0x0001e4000c101506 */
[----:B0-----:R-:W-:-:S05]  /*cb980*/  VIADD R46, R59, 0x2 ;  /* 0x000000023b2e7836 */ /* 0x001fca0000000000 */
[----:B------:R-:W-:Y:S01]  /*cb990*/  ISETP.GE.AND P0, PT, R46, UR13, PT ;  /* 0x0000000d2e007c0c */ /* 0x000fe2000bf06270 */
[----:B------:R-:W-:Y:S01]  /*cb9a0*/  VIADD R48, R48, UR24 ;  /* 0x0000001830307c36 */ /* 0x000fe20008000000 */
[----:B------:R-:W-:Y:S01]  /*cb9b0*/  PRMT R49, R9, 0x7632, R49 ;  /* 0x0000763209317816 */ /* 0x000fe20000000031 */
[----:B------:R-:W-:Y:S01]  /*cb9c0*/  ULDC.64 UR12, c[0x0][0x228] ;  /* 0x00008a00000c7ab9 */ /* 0x000fe20000000a00 */
[----:B------:R-:W-:Y:S01]  /*cb9d0*/  ISETP.LT.AND P1, PT, R61, UR18, !P0 ;  /* 0x000000123d007c0c */ /* 0x000fe2000c721270 */
[----:B------:R-:W-:Y:S01]  /*cb9e0*/  IMAD.WIDE R46, R48, 0x2, R2 ;  /* 0x00000002302e7825 */ /* 0x000fe200078e0202 */
[----:B------:R-:W-:Y:S01]  /*cb9f0*/  ISETP.LT.AND P0, PT, R60, UR16, !P0 ;  /* 0x000000103c007c0c */ /* 0x000fe2000c701270 */
[----:B------:R-:W-:Y:S01]  /*cba00*/  ULDC UR16, c[0x0][0x228] ;  /* 0x00008a0000107ab9 */ /* 0x000fe20000000800 */
[----:B------:R-:W-:-:S09]  /*cba10*/  ULDC UR18, c[0x0][0x228] ;  /* 0x00008a0000127ab9 */ /* 0x000fd20000000800 */
[----:B------:R0:W-:Y:S02]  /*cba20*/  @P1 STG.E.U16 desc[UR6][R46.64], R9 ;  /* 0x000000092e001986 */ /* 0x0001e4000c101506 */
[----:B0-----:R-:W-:Y:S02]  /*cba30*/  IMAD.WIDE R46, R48, 0x2, R44 ;  /* 0x00000002302e7825 */ /* 0x001fe400078e022c */
[----:B------:R-:W4:Y:S04]  /*cba40*/  LDL.LU R9, [R1+0x2f4] ;  /* 0x0002f40001097983 */ /* 0x000f280000300800 */
[----:B------:R0:W-:Y:S02]  /*cba50*/  @P0 STG.E.U16 desc[UR6][R46.64], R49 ;  /* 0x000000312e000986 */ /* 0x0001e4000c101506 */
[----:B0-----:R-:W-:-:S05]  /*cba60*/  VIADD R46, R59, 0x3 ;  /* 0x000000033b2e7836 */ /* 0x001fca0000000000 */
[----:B------:R-:W-:Y:S01]  /*cba70*/  ISETP.GE.AND P0, PT, R46, UR4, PT ;  /* 0x000000042e007c0c */ /* 0x000fe2000bf06270 */
[----:B------:R-:W-:Y:S01]  /*cba80*/  VIADD R46, R48, UR24 ;  /* 0x00000018302e7c36 */ /* 0x000fe20008000000 */
[----:B------:R-:W-:Y:S01]  /*cba90*/  PRMT R47, R8, 0x7632, R47 ;  /* 0x00007632082f7816 */ /* 0x000fe2000000002f */
[----:B------:R-:W-:Y:S01]  /*cbaa0*/  ULDC UR4, c[0x0][0x22c] ;  /* 0x00008b0000047ab9 */ /* 0x000fe20000000800 */
        /* <DEDUP_REMOVED lines=9> */
[----:B0-----:R-:W-:-:S04]  /*cbb40*/  IADD3 R47, R59, 0x4, RZ ;  /* 0x000000043b2f7810 */ /* 0x001fc80007ffe0ff */
        /* <DEDUP_REMOVED lines=15> */
[----:B------:R-:W-:-:S03]  /*cbc40*/  ULDC.64 UR4, c[0x0][0x228] ;  /* 0x00008a0000047ab9 */ /* 0x000fc60000000a00 */
[----:B------:R-:W-:Y:S01]  /*cbc50*/  ISETP.LT.AND P1, PT, R61, UR4, !P0 ;  /* 0x000000043d007c0c */ /* 0x000fe2000c721270 */
[----:B------:R-:W-:Y:S01]  /*cbc60*/  VIADD R48, R48, UR24 ;  /* 0x0000001830307c36 */ /* 0x000fe20008000000 */
[----:B------:R-:W-:Y:S01]  /*cbc70*/  ISETP.LT.AND P0, PT, R60, UR26, !P0 ;  /* 0x0000001a3c007c0c */ /* 0x000fe2000c701270 */
[----:B------:R-:W-:Y:S02]  /*cbc80*/  ULDC UR4, c[0x0][0x22c] ;  /* 0x00008b0000047ab9 */ /* 0x000fe40000000800 */
[----:B------:R-:W-:Y:S01]  /*cbc90*/  IMAD.WIDE R46, R48, 0x2, R2 ;  /* 0x00000002302e7825 */ /* 0x000fe200078e0202 */
[----:B------:R-:W-:-:S07]  /*cbca0*/  PRMT R49, R6, 0x7632, R49 ;  /* 0x0000763206317816 */ /* 0x000fce0000000031 */
        /* <DEDUP_REMOVED lines=9> */
[----:B------:R-:W-:Y:S02]  /*cbd40*/  ISETP.LT.AND P1, PT, R61, UR28, !P0 ;  /* 0x0000001c3d007c0c */ /* 0x000fe4000c721270 */
[----:B------:R-:W-:Y:S01]  /*cbd50*/  ISETP.LT.AND P0, PT, R60, UR30, !P0 ;  /* 0x0000001e3c007c0c */ /* 0x000fe2000c701270 */
[----:B------:R-:W-:-:S10]  /*cbd60*/  IMAD.WIDE R46, R48, 0x2, R2 ;  /* 0x00000002302e7825 */ /* 0x000fd400078e0202 */
[----:B------:R0:W-:Y:S02]  /*cbd70*/  @P1 STG.E.U16 desc[UR6][R46.64], R5 ;  /* 0x000000052e001986 */ /* 0x0001e4000c101506 */
[----:B0-----:R-:W-:Y:S02]  /*cbd80*/  IMAD.WIDE R46, R48, 0x2, R44 ;  /* 0x00000002302e7825 */ /* 0x001fe400078e022c */
[----:B------:R-:W4:Y:S04]  /*cbd90*/  LDL.LU R5, [R1+0x2fc] ;  /* 0x0002fc0001057983 */ /* 0x000f280000300800 */
[----:B------:R0:W-:Y:S02]  /*cbda0*/  @P0 STG.E.U16 desc[UR6][R46.64], R49 ;  /* 0x000000312e000986 */ /* 0x0001e4000c101506 */
[----:B0-----:R-:W-:-:S05]  /*cbdb0*/  VIADD R46, R59, 0x7 ;  /* 0x000000073b2e7836 */ /* 0x001fca0000000000 */
[----:B------:R-:W-:Y:S01]  /*cbdc0*/  ISETP.GE.AND P0, PT, R46, UR4, PT ;  /* 0x000000042e007c0c */ /* 0x000fe2000bf06270 */
[----:B------:R-:W-:-:S03]  /*cbdd0*/  ULDC UR4, c[0x0][0x228] ;  /* 0x00008a0000047ab9 */ /* 0x000fc60000000800 */
[----:B------:R-:W-:Y:S01]  /*cbde0*/  ISETP.LT.AND P1, PT, R61, UR4, !P0 ;  /* 0x000000043d007c0c */ /* 0x000fe2000c721270 */
[----:B------:R-:W-:Y:S01]  /*cbdf0*/  VIADD R48, R48, UR24 ;  /* 0x0000001830307c36 */ /* 0x000fe20008000000 */
[----:B------:R-:W-:Y:S01]  /*cbe00*/  PRMT R49, R4, 0x7632, R49 ;  /* 0x0000763204317816 */ /* 0x000fe20000000031 */
[----:B------:R-:W-:Y:S02]  /*cbe10*/  ULDC UR4, c[0x0][0x228] ;  /* 0x00008a0000047ab9 */ /* 0x000fe40000000800 */
[----:B------:R-:W-:-:S08]  /*cbe20*/  IMAD.WIDE R46, R48, 0x2, R2 ;  /* 0x00000002302e7825 */ /* 0x000fd000078e0202 */
[----:B------:R0:W-:Y:S04]  /*cbe30*/  @P1 STG.E.U16 desc[UR6][R46.64], R4 ;  /* 0x000000042e001986 */ /* 0x0001e8000c101506 */
[----:B0-----:R-:W4:Y:S01]  /*cbe40*/  LDL.LU R4, [R1+0x2ec] ;  /* 0x0002ec0001047983 */ /* 0x001f220000300800 */
[----:B------:R-:W-:Y:S01]  /*cbe50*/  ISETP.LT.AND P0, PT, R60, UR4, !P0 ;  /* 0x000000043c007c0c */ /* 0x000fe2000c701270 */
[----:B------:R-:W-:Y:S01]  /*cbe60*/  IMAD.WIDE R46, R48, 0x2, R44 ;  /* 0x00000002302e7825 */ /* 0x000fe200078e022c */
[----:B------:R-:W-:-:S11]  /*cbe70*/  ULDC UR4, c[0x0][0x22c] ;  /* 0x00008b0000047ab9 */ /* 0x000fd60000000800 */
[----:B------:R0:W-:Y:S02]  /*cbe80*/  @P0 STG.E.U16 desc[UR6][R46.64], R49 ;  /* 0x000000312e000986 */ /* 0x0001e4000c101506 */
[----:B0-----:R-:W-:-:S05]  /*cbe90*/  VIADD R46, R59, 0x8 ;  /* 0x000000083b2e7836 */ /* 0x001fca0000000000 */
[----:B------:R-:W-:Y:S01]  /*cbea0*/  ISETP.GE.AND P0, PT, R46, UR4, PT ;  /* 0x000000042e007c0c */ /* 0x000fe2000bf06270 */
[----:B------:R-:W-:-:S03]  /*cbeb0*/  ULDC UR4, c[0x0][0x228] ;  /* 0x00008a0000047ab9 */ /* 0x000fc60000000800 */
[----:B------:R-:W-:Y:S01]  /*cbec0*/  ISETP.LT.AND P1, PT, R61, UR4, !P0 ;  /* 0x000000043d007c0c */ /* 0x000fe2000c721270 */
[----:B------:R-:W-:Y:S01]  /*cbed0*/  VIADD R46, R48, UR24 ;  /* 0x00000018302e7c36 */ /* 0x000fe20008000000 */
[----:B------:R-:W-:Y:S02]  /*cbee0*/  ULDC UR4, c[0x0][0x228] ;  /* 0x00008a0000047ab9 */ /* 0x000fe40000000800 */
[----:B------:R-:W-:Y:S01]  /*cbef0*/  ISETP.LT.AND P0, PT, R60, UR4, !P0 ;  /* 0x000000043c007c0c */ /* 0x000fe2000c701270 */
[----:B------:R-:W-:Y:S01]  /*cbf00*/  IMAD.WIDE R48, R46, 0x2, R2 ;  /* 0x000000022e307825 */ /* 0x000fe200078e0202 */
[----:B---3--:R-:W-:Y:S01]  /*cbf10*/  PRMT R47, R11, 0x7632, R47 ;  /* 0x000076320b2f7816 */ /* 0x008fe2000000002f */
[----:B------:R-:W-:-:S06]  /*cbf20*/  ULDC UR4, c[0x0][0x22c] ;  /* 0x00008b0000047ab9 */ /* 0x000fcc0000000800 */
[----:B------:R0:W-:Y:S02]  /*cbf30*/  @P1 STG.E.U16 desc[UR6][R48.64], R11 ;  /* 0x0000000b30001986 */ /* 0x0001e4000c101506 */
[----:B0-----:R-:W-:-:S05]  /*cbf40*/  IMAD.WIDE R48, R46, 0x2, R44 ;  /* 0x000000022e307825 */ /* 0x001fca00078e022c */
        /* <DEDUP_REMOVED lines=9> */
[----:B--2---:R-:W-:Y:S01]  /*cbfe0*/  PRMT R47, R10, 0x7632, R47 ;  /* 0x000076320a2f7816 */ /* 0x004fe2000000002f */
        /* <DEDUP_REMOVED lines=12> */
[----:B----4-:R-:W-:Y:S01]  /*cc0b0*/  PRMT R47, R9, 0x7632, R47 ;  /* 0x00007632092f7816 */ /* 0x010fe2000000002f */
[----:B------:R-:W-:-:S06]  /*cc0c0*/  ULDC UR4, c[0x0][0x22c] ;  /* 0x00008b0000047ab9 */ /* 0x000fcc0000000800 */
[----:B------:R0:W-:Y:S02]  /*cc0d0*/  @P1 STG.E.U16 desc[UR6][R48.64], R9 ;  /* 0x0000000930001986 */ /* 0x0001e4000c101506 */
[----:B0-----:R-:W-:Y:S02]  /*cc0e0*/  IMAD.WIDE R48, R46, 0x2, R44 ;  /* 0x000000022e307825 */ /* 0x001fe400078e022c */
[----:B------:R-:W2:Y:S04]  /*cc0f0*/  LDL.LU R9, [R1+0x2d0] ;  /* 0x0002d00001097983 */ /* 0x000ea80000300800 */
        /* <DEDUP_REMOVED lines=9> */
[----:B------:R-:W-:Y:S01]  /*cc190*/  PRMT R47, R8, 0x7632, R47 ;  /* 0x00007632082f7816 */ /* 0x000fe2000000002f */
[----:B------:R-:W-:-:S06]  /*cc1a0*/  ULDC UR4, c[0x0][0x22c] ;  /* 0x00008b0000047ab9 */ /* 0x000fcc0000000800 */
[----:B------:R0:W-:Y:S02]  /*cc1b0*/  @P1 STG.E.U16 desc[UR6][R48.64], R8 ;  /* 0x0000000830001986 */ /* 0x0001e4000c101506 */
[----:B0-----:R-:W-:Y:S02]  /*cc1c0*/  IMAD.WIDE R48, R46, 0x2, R44 ;  /* 0x000000022e307825 */ /* 0x001fe400078e022c */
[----:B------:R-:W3:Y:S04]  /*cc1d0*/  LDL.LU R8, [R1+0x2c0] ;  /* 0x0002c00001087983 */ /* 0x000ee80000300800 */
        /* <DEDUP_REMOVED lines=13> */
[----:B------:R-:W4:Y:S04]  /*cc2b0*/  LDL.LU R7, [R1+0x2d4] ;  /* 0x0002d40001077983 */ /* 0x000f280000300800 */
[----:B------:R0:W-:Y:S02]  /*cc2c0*/  @P0 STG.E.U16 desc[UR6][R46.64], R49 ;  /* 0x000000312e000986 */ /* 0x0001e4000c101506 */
[----:B0-----:R-:W-:-:S04]  /*cc2d0*/  IADD3 R46, R59, 0xd, RZ ;  /* 0x0000000d3b2e7810 */ /* 0x001fc80007ffe0ff */
        /* <DEDUP_REMOVED lines=39> */
[----:B------:R-:W-:Y:S01]  /*cc550*/  ULDC UR4, c[0x0][0x22c] ;  /* 0x00008b0000047ab9 */ /* 0x000fe20000000800 */
[----:B------:R-:W4:Y:S10]  /*cc560*/  LDL.LU R10, [R1+0x2b0] ;  /* 0x0002b000010a7983 */ /* 0x000f340000300800 */
        /* <DEDUP_REMOVED lines=9> */
[----:B------:R-:W-:Y:S01]  /*cc600*/  ULDC UR4, c[0x0][0x22c] ;  /* 0x00008b0000047ab9 */ /* 0x000fe20000000800 */
[----:B--2---:R-:W-:-:S06]  /*cc610*/  PRMT R47, R9, 0x7632, R47 ;  /* 0x00007632092f7816 */ /* 0x004fcc000000002f */
[----:B------:R0:W-:Y:S02]  /*cc620*/  @P1 STG.E.U16 desc[UR6][R48.64], R9 ;  /* 0x0000000930001986 */ /* 0x0001e4000c101506 */
[----:B0-----:R-:W-:-:S05]  /*cc630*/  IMAD.WIDE R48, R46, 0x2, R44 ;  /* 0x000000022e307825 */ /* 0x001fca00078e022c */
[----:B------:R0:W-:Y:S02]  /*cc640*/  @P0 STG.E.U16 desc[UR6][R48.64], R47 ;  /* 0x0000002f30000986 */ /* 0x0001e4000c101506 */
[----:B0-----:R-:W-:-:S05]  /*cc650*/  VIADD R47, R59, 0x11 ;  /* 0x000000113b2f7836 */ /* 0x001fca0000000000 */
[----:B------:R-:W-:Y:S01]  /*cc660*/  ISETP.GE.AND P0, PT, R47, UR4, PT ;  /* 0x000000042f007c0c */ /* 0x000fe2000bf06270 */
[----:B------:R-:W-:-:S03]  /*cc670*/  ULDC UR4, c[0x0][0x228] ;  /* 0x00008a0000047ab9 */ /* 0x000fc60000000800 */
[----:B------:R-:W-:Y:S01]  /*cc680*/  ISETP.LT.AND P1, PT, R61, UR4, !P0 ;  /* 0x000000043d007c0c */ /* 0x000fe2000c721270 */
[----:B------:R-:W-:Y:S02]  /*cc690*/  ULDC UR4, c[0x0][0x248] ;  /* 0x0000920000047ab9 */ /* 0x000fe40000000800 */
[----:B------:R-:W-:Y:S01]  /*cc6a0*/  VIADD R46, R46, UR4 ;  /* 0x000000042e2e7c36 */ /* 0x000fe20008000000 */
[----:B------:R-:W-:Y:S02]  /*cc6b0*/  ULDC UR4, c[0x0][0x228] ;  /* 0x00008a0000047ab9 */ /* 0x000fe40000000800 */
[----:B------:R-:W-:Y:S01]  /*cc6c0*/  ISETP.LT.AND P0, PT, R60, UR4, !P0 ;  /* 0x000000043c007c0c */ /* 0x000fe2000c701270 */
[----:B------:R-:W-:Y:S01]  /*cc6d0*/  IMAD.WIDE R48, R46, 0x2, R2 ;  /* 0x000000022e307825 */ /* 0x000fe200078e0202 */
[----:B------:R-:W-:Y:S01]  /*cc6e0*/  ULDC UR4, c[0x0][0x22c] ;  /* 0x00008b0000047ab9 */ /* 0x000fe20000000800 */
[----:B---3--:R-:W-:-:S04]  /*cc6f0*/  PRMT R47, R8, 0x7632, R47 ;  /* 0x00007632082f7816 */ /* 0x008fc8000000002f */
        /* <DEDUP_REMOVED lines=13> */
[----:B----4-:R-:W-:-:S04]  /*cc7d0*/  PRMT R49, R7, 0x7632, R49 ;  /* 0x0000763207317816 */ /* 0x010fc80000000031 */
        /* <DEDUP_REMOVED lines=9> */
[----:B------:R-:W-:Y:S01]  /*cc870*/  ISETP.LT.AND P1, PT, R60, UR8, !P0 ;  /* 0x000000083c007c0c */ /* 0x000fe2000c721270 */
[----:B------:R-:W-:Y:S01]  /*cc880*/  VIADD R49, R59, 0x14 ;  /* 0x000000143b317836 */ /* 0x000fe20000000000 */
[----:B------:R-:W-:Y:S01]  /*cc890*/  ULDC UR4, c[0x0][0x22c] ;  /* 0x00008b0000047ab9 */ /* 0x000fe20000000800 */
[----:B------:R-:W-:Y:S01]  /*cc8a0*/  IMAD.WIDE R46, R48, 0x2, R2 ;  /* 0x00000002302e7825 */ /* 0x000fe200078e0202 */
[----:B------:R-:W-:Y:S02]  /*cc8b0*/  ULDC UR8, c[0x0][0x228] ;  /* 0x00008a0000087ab9 */ /* 0x000fe40000000800 */
[----:B------:R-:W-:Y:S01]  /*cc8c0*/  ISETP.GE.AND P0, PT, R49, UR4, PT ;  /* 0x0000000431007c0c */ /* 0x000fe2000bf06270 */
[----:B------:R-:W-:Y:S01]  /*cc8d0*/  ULDC UR4, c[0x0][0x228] ;  /* 0x00008a0000047ab9 */ /* 0x000fe20000000800 */
[----:B------:R-:W-:Y:S01]  /*cc8e0*/  PRMT R49, R6, 0x7632, R49 ;  /* 0x0000763206317816 */ /* 0x000fe20000000031 */
[----:B------:R0:W-:Y:S01]  /*cc8f0*/  @P2 STG.E.U16 desc[UR6][R46.64], R6 ;  /* 0x000000062e002986 */ /* 0x0001e2000c101506 */
[----:B------:R-:W-:Y:S01]  /*cc900*/  ISETP.LT.AND P2, PT, R61, UR4, !P0 ;  /* 0x000000043d007c0c */ /* 0x000fe2000c741270 */
[----:B------:R-:W-:Y:S01]  /*cc910*/  ULDC UR4, c[0x0][0x248] ;  /* 0x0000920000047ab9 */ /* 0x000fe20000000800 */
[----:B0-----:R-:W-:-:S04]  /*cc920*/  IMAD.WIDE R46, R48, 0x2, R44 ;  /* 0x00000002302e7825 */ /* 0x001fc800078e022c */
[----:B------:R-:W-:Y:S01]  /*cc930*/  VIADD R48, R48, UR4 ;  /* 0x0000000430307c36 */ /* 0x000fe20008000000 */
[----:B------:R0:W-:Y:S01]  /*cc940*/  @P1 STG.E.U16 desc[UR6][R46.64], R49 ;  /* 0x000000312e001986 */ /* 0x0001e2000c101506 */
[----:B------:R-:W-:Y:S01]  /*cc950*/  ULDC UR4, c[0x0][0x22c] ;  /* 0x00008b0000047ab9 */ /* 0x000fe20000000800 */
[----:B------:R-:W-:Y:S01]  /*cc960*/  ISETP.LT.AND P1, PT, R60, UR8, !P0 ;  /* 0x000000083c007c0c */ /* 0x000fe2000c721270 */
[----:B------:R-:W-:Y:S01]  /*cc970*/  ULDC UR8, c[0x0][0x228] ;  /* 0x00008a0000087ab9 */ /* 0x000fe20000000800 */
[----:B0-----:R-:W-:Y:S02]  /*cc980*/  VIADD R49, R59, 0x15 ;  /* 0x000000153b317836 */ /* 0x001fe40000000000 */
[----:B------:R-:W-:-:S03]  /*cc990*/  IMAD.WIDE R46, R48, 0x2, R2 ;  /* 0x00000002302e7825 */ /* 0x000fc600078e0202 */
[----:B------:R-:W-:Y:S01]  /*cc9a0*/  ISETP.GE.AND P0, PT, R49, UR4, PT ;  /* 0x0000000431007c0c */ /* 0x000fe2000bf06270 */
[----:B------:R-:W-:Y:S01]  /*cc9b0*/  ULDC UR4, c[0x0][0x248] ;  /* 0x0000920000047ab9 */ /* 0x000fe20000000800 */
[----:B------:R0:W-:Y:S02]  /*cc9c0*/  @P2 STG.E.U16 desc[UR6][R46.64], R5 ;  /* 0x000000052e002986 */ /* 0x0001e4000c101506 */
[----:B------:R-:W-:Y:S01]  /*cc9d0*/  ISETP.LT.AND P2, PT, R61, UR8, !P0 ;  /* 0x000000083d007c0c */ /* 0x000fe2000c741270 */
[----:B------:R-:W-:Y:S01]  /*cc9e0*/  VIADD R50, R59, 0x17 ;  /* 0x000000173b327836 */ /* 0x000fe20000000000 */
[----:B------:R-:W-:Y:S01]  /*cc9f0*/  PRMT R49, R5, 0x7632, R49 ;  /* 0x0000763205317816 */ /* 0x000fe20000000031 */
[----:B------:R-:W-:Y:S01]  /*cca00*/  ULDC UR8, c[0x0][0x22c] ;  /* 0x00008b0000087ab9 */ /* 0x000fe20000000800 */
[C---:B0-----:R-:W-:Y:S01]  /*cca10*/  IMAD.WIDE R46, R48.reuse, 0x2, R44 ;  /* 0x00000002302e7825 */ /* 0x041fe200078e022c */
[----:B------:R-:W2:Y:S03]  /*cca20*/  LDL.LU R5, [R1+0x2dc] ;  /* 0x0002dc0001057983 */ /* 0x000ea60000300800 */
[----:B------:R-:W-:Y:S01]  /*cca30*/  VIADD R48, R48, UR4 ;  /* 0x0000000430307c36 */ /* 0x000fe20008000000 */
[----:B------:R0:W-:Y:S01]  /*cca40*/  @P1 STG.E.U16 desc[UR6][R46.64], R49 ;  /* 0x000000312e001986 */ /* 0x0001e2000c101506 */
[----:B------:R-:W-:-:S02]  /*cca50*/  ULDC UR4, c[0x0][0x22c] ;  /* 0x00008b0000047ab9 */ /* 0x000fc40000000800 */
[----:B0-----:R-:W-:-:S05]  /*cca60*/  IMAD.WIDE R46, R48, 0x2, R2 ;  /* 0x00000002302e7825 */ /* 0x001fca00078e0202 */
[----:B------:R0:W-:Y:S01]  /*cca70*/  @P2 STG.E.U16 desc[UR6][R46.64], R4 ;  /* 0x000000042e002986 */ /* 0x0001e2000c101506 */
[----:B------:R-:W-:-:S03]  /*cca80*/  PRMT R51, R4, 0x7632, R51 ;  /* 0x0000763204337816 */ /* 0x000fc60000000033 */
[----:B0-----:R-:W3:Y:S04]  /*cca90*/  LDL.LU R4, [R1+0x2cc] ;  /* 0x0002cc0001047983 */ /* 0x001ee80000300800 */
[----:B------:R-:W4:Y:S01]  /*ccaa0*/  LDL.LU R8, [R1+0x2a0] ;  /* 0x0002a00001087983 */ /* 0x000f220000300800 */
[----:B------:R-:W-:Y:S01]  /*ccab0*/  IADD3 R49, R59, 0x16, RZ ;  /* 0x000000163b317810 */ /* 0x000fe20007ffe0ff */
[----:B------:R-:W-:Y:S01]  /*ccac0*/  IMAD.WIDE R46, R48, 0x2, R44 ;  /* 0x00000002302e7825 */ /* 0x000fe200078e022c */
[----:B------:R-:W-:Y:S01]  /*ccad0*/  ISETP.GE.AND P2, PT, R50, UR8, PT ;  /* 0x0000000832007c0c */ /* 0x000fe2000bf46270 */
[----:B------:R-:W-:Y:S01]  /*ccae0*/  ULDC UR8, c[0x0][0x228] ;  /* 0x00008a0000087ab9 */ /* 0x000fe20000000800 */
[----:B------:R-:W-:Y:S01]  /*ccaf0*/  ISETP.GE.AND P1, PT, R49, UR4, PT ;  /* 0x0000000431007c0c */ /* 0x000fe2000bf26270 */
[----:B------:R-:W-:Y:S01]  /*ccb00*/  ULDC UR4, c[0x0][0x228] ;  /* 0x00008a0000047ab9 */ /* 0x000fe20000000800 */
[----:B------:R-:W4:Y:S01]  /*ccb10*/  LDL.LU R9, [R1+0x2b4] ;  /* 0x0002b40001097983 */ /* 0x000f220000300800 */
[----:B------:R-:W-:Y:S01]  /*ccb20*/  ISETP.LT.AND P4, PT, R60, UR4, !P0 ;  /* 0x000000043c007c0c */ /* 0x000fe2000c781270 */
[----:B------:R-:W-:Y:S01]  /*ccb30*/  ULDC UR4, c[0x0][0x248] ;  /* 0x0000920000047ab9 */ /* 0x000fe20000000800 */
[----:B------:R-:W-:Y:S01]  /*ccb40*/  ISETP.LT.AND P5, PT, R61, UR10, !P1 ;  /* 0x0000000a3d007c0c */ /* 0x000fe2000cfa1270 */
[----:B------:R-:W-:Y:S01]  /*ccb50*/  VIADD R49, R59, 0x18 ;  /* 0x000000183b317836 */ /* 0x000fe20000000000 */
[----:B------:R-:W4:Y:S01]  /*ccb60*/  LDL.LU R7, [R1+0x2b8] ;  /* 0x0002b80001077983 */ /* 0x000f220000300800 */
[----:B------:R-:W-:Y:S01]  /*ccb70*/  VIADD R48, R48, UR4 ;  /* 0x0000000430307c36 */ /* 0x000fe20008000000 */
[----:B------:R-:W-:Y:S01]  /*ccb80*/  ULDC UR4, c[0x0][0x22c] ;  /* 0x00008b0000047ab9 */ /* 0x000fe20000000800 */
[----:B------:R-:W-:Y:S01]  /*ccb90*/  ULDC UR10, c[0x0][0x228] ;  /* 0x00008a00000a7ab9 */ /* 0x000fe20000000800 */
[----:B------:R-:W-:Y:S01]  /*ccba0*/  ISETP.GE.AND P0, PT, R49, UR4, PT ;  /* 0x0000000431007c0c */ /* 0x000fe2000bf06270 */
[----:B------:R-:W-:Y:S01]  /*ccbb0*/  ULDC UR4, c[0x0][0x228] ;  /* 0x00008a0000047ab9 */ /* 0x000fe20000000800 */
[----:B------:R-:W4:Y:S01]  /*ccbc0*/  LDL.LU R6, [R1+0x2a8] ;  /* 0x0002a80001067983 */ /* 0x000f220000300800 */
[----:B------:R-:W-:Y:S01]  /*ccbd0*/  ISETP.LT.AND P1, PT, R60, UR4, !P1 ;  /* 0x000000043c007c0c */ /* 0x000fe2000cf21270 */
[----:B------:R-:W-:-:S02]  /*ccbe0*/  ULDC UR4, c[0x0][0x248] ;  /* 0x0000920000047ab9 */ /* 0x000fc40000000800 */
[----:B------:R0:W-:Y:S01]  /*ccbf0*/  @P4 STG.E.U16 desc[UR6][R46.64], R51 ;  /* 0x000000332e004986 */ /* 0x0001e2000c101506 */
[----:B------:R-:W-:Y:S01]  /*ccc00*/  ISETP.LT.AND P4, PT, R61, UR8, !P2 ;  /* 0x000000083d007c0c */ /* 0x000fe2000d781270 */
[----:B------:R-:W-:Y:S02]  /*ccc10*/  ULDC UR8, c[0x0][0x228] ;  /* 0x00008a0000087ab9 */ /* 0x000fe40000000800 */
[----:B------:R-:W-:Y:S01]  /*ccc20*/  ISETP.LT.AND P2, PT, R60, UR8, !P2 ;  /* 0x000000083c007c0c */ /* 0x000fe2000d741270 */
[----:B------:R-:W-:Y:S01]  /*ccc30*/  ULDC UR8, c[0x0][0x228] ;  /* 0x00008a0000087ab9 */ /* 0x000fe20000000800 */
[----:B0-----:R-:W-:-:S04]  /*ccc40*/  IMAD.WIDE R46, R48, 0x2, R2 ;  /* 0x00000002302e7825 */ /* 0x001fc800078e0202 */
[C---:B------:R-:W-:Y:S01]  /*ccc50*/  IMAD.WIDE R50, R48.reuse, 0x2, R44 ;  /* 0x0000000230327825 */ /* 0x040fe200078e022c */
[----:B--2---:R0:W-:Y:S01]  /*ccc60*/  @P5 STG.E.U16 desc[UR6][R46.64], R5 ;  /* 0x000000052e005986 */ /* 0x0041e2000c101506 */
[----:B------:R-:W-:Y:S02]  /*ccc70*/  PRMT R52, R5, 0x7632, R52 ;  /* 0x0000763205347816 */ /* 0x000fe40000000034 */
[----:B0-----:R-:W-:Y:S01]  /*ccc80*/  VIADD R46, R48, UR4 ;  /* 0x00000004302e7c36 */ /* 0x001fe20008000000 */
[----:B------:R-:W-:Y:S01]  /*ccc90*/  ULDC UR4, c[0x0][0x228] ;  /* 0x00008a0000047ab9 */ /* 0x000fe20000000800 */
[----:B------:R-:W2:Y:S01]  /*ccca0*/  LDL.LU R5, [R1+0x2bc] ;  /* 0x0002bc0001057983 */ /* 0x000ea20000300800 */
[----:B------:R-:W-:Y:S01]  /*cccb0*/  ISETP.LT.AND P5, PT, R61, UR4, !P0 ;  /* 0x000000043d007c0c */ /* 0x000fe2000c7a1270 */
[C---:B------:R-:W-:Y:S01]  /*cccc0*/  IMAD.WIDE R48, R46.reuse, 0x2, R2 ;  /* 0x000000022e307825 */ /* 0x040fe200078e0202 */
[----:B------:R-:W-:Y:S01]  /*cccd0*/  ULDC UR4, c[0x0][0x248] ;  /* 0x0000920000047ab9 */ /* 0x000fe20000000800 */
[----:B------:R0:W-:Y:S02]  /*ccce0*/  @P1 STG.E.U16 desc[UR6][R50.64], R52 ;  /* 0x0000003432001986 */ /* 0x0001e4000c101506 */
[----:B------:R-:W-:Y:S01]  /*cccf0*/  VIADD R47, R46, UR4 ;  /* 0x000000042e2f7c36 */ /* 0x000fe20008000000 */
[----:B------:R-:W-:Y:S01]  /*ccd00*/  ULDC UR4, c[0x0][0x22c] ;  /* 0x00008b0000047ab9 */ /* 0x000fe20000000800 */
[----:B0-----:R-:W-:-:S02]  /*ccd10*/  VIADD R52, R59, 0x19 ;  /* 0x000000193b347836 */ /* 0x001fc40000000000 */
[----:B------:R-:W-:-:S03]  /*ccd20*/  IMAD.WIDE R50, R47, 0x2, R2 ;  /* 0x000000022f327825 */ /* 0x000fc600078e0202 */
[----:B------:R-:W-:Y:S01]  /*ccd30*/  ISETP.GE.AND P1, PT, R52, UR4, PT ;  /* 0x0000000434007c0c */ /* 0x000fe2000bf26270 */
[----:B------:R-:W-:Y:S02]  /*ccd40*/  ULDC UR4, c[0x0][0x228] ;  /* 0x00008a0000047ab9 */ /* 0x000fe40000000800 */
[----:B------:R-:W-:Y:S01]  /*ccd50*/  ISETP.LT.AND P0, PT, R60, UR4, !P0 ;  /* 0x000000043c007c0c */ /* 0x000fe2000c701270 */
[----:B------:R-:W-:Y:S01]  /*ccd60*/  ULDC UR4, c[0x0][0x248] ;  /* 0x0000920000047ab9 */ /* 0x000fe20000000800 */
[----:B---3--:R0:W-:Y:S01]  /*ccd70*/  @P4 STG.E.U16 desc[UR6][R48.64], R4 ;  /* 0x0000000430004986 */ /* 0x0081e2000c101506 */
[----:B------:R-:W-:Y:S01]  /*ccd80*/  PRMT R53, R4, 0x7632, R53 ;  /* 0x0000763204357816 */ /* 0x000fe20000000035 */
[----:B0-----:R-:W-:Y:S02]  /*ccd90*/  IMAD.WIDE R48, R46, 0x2, R44 ;  /* 0x000000022e307825 */ /* 0x001fe400078e022c */
[----:B------:R-:W3:Y:S04]  /*ccda0*/  LDL.LU R4, [R1+0x2ac] ;  /* 0x0002ac0001047983 */ /* 0x000ee80000300800 */
[----:B------:R0:W-:Y:S04]  /*ccdb0*/  @P2 STG.E.U16 desc[UR6][R48.64], R53 ;  /* 0x0000003530002986 */ /* 0x0001e8000c101506 */
[----:B------:R1:W-:Y:S01]  /*ccdc0*/  @P5 STG.E.U16 desc[UR6][R50.64], R10 ;  /* 0x0000000a32005986 */ /* 0x0003e2000c101506 */
[----:B------:R-:W-:-:S02]  /*ccdd0*/  ISETP.LT.AND P5, PT, R61, UR8, !P1 ;  /* 0x000000083d007c0c */ /* 0x000fc4000cfa1270 */
[----:B----4-:R-:W-:Y:S01]  /*ccde0*/  PRMT R56, R8, 0x7632, R56 ;  /* 0x0000763208387816 */ /* 0x010fe20000000038 */
[----:B------:R-:W4:Y:S01]  /*ccdf0*/  LDL.LU R11, [R1+0x290] ;  /* 0x00029000010b7983 */ /* 0x000f220000300800 */
[----:B------:R-:W-:Y:S01]  /*cce00*/  VIADD R52, R59, 0x1a ;  /* 0x0000001a3b347836 */ /* 0x000fe20000000000 */
[----:B------:R-:W-:Y:S01]  /*cce10*/  ULDC UR8, c[0x0][0x22c] ;  /* 0x00008b0000087ab9 */ /* 0x000fe20000000800 */
[----:B0-----:R-:W-:Y:S01]  /*cce20*/  PRMT R53, R10, 0x7632, R53 ;  /* 0x000076320a357816 */ /* 0x001fe20000000035 */
[C---:B-1----:R-:W-:Y:S01]  /*cce30*/  VIADD R50, R47.reuse, UR4 ;  /* 0x000000042f327c36 */ /* 0x042fe20008000000 */
[----:B------:R-:W-:Y:S01]  /*cce40*/  ULDC UR4, c[0x0][0x22c] ;  /* 0x00008b0000047ab9 */ /* 0x000fe20000000800 */
[----:B------:R-:W-:-:S04]  /*cce50*/  IMAD.WIDE R46, R47, 0x2, R44 ;  /* 0x000000022f2e7825 */ /* 0x000fc800078e022c */
[----:B------:R-:W-:Y:S01]  /*cce60*/  IMAD.WIDE R48, R50, 0x2, R2 ;  /* 0x0000000232307825 */ /* 0x000fe200078e0202 */
[----:B------:R-:W-:Y:S04]  /*cce70*/  @P0 STG.E.U16 desc[UR6][R46.64], R53 ;  /* 0x000000352e000986 */ /* 0x000fe8000c101506 */
[----:B------:R0:W-:Y:S04]  /*cce80*/  @P5 STG.E.U16 desc[UR6][R48.64], R8 ;  /* 0x0000000830005986 */ /* 0x0001e8000c101506 */
[----:B0-----:R-:W3:Y:S01]  /*cce90*/  LDL.LU R8, [R1+0x2a4] ;  /* 0x0002a40001087983 */ /* 0x001ee20000300800 */
[----:B------:R-:W-:Y:S01]  /*ccea0*/  ISETP.GE.AND P4, PT, R52, UR4, PT ;  /* 0x0000000434007c0c */ /* 0x000fe2000bf86270 */
[----:B------:R-:W-:-:S02]  /*cceb0*/  ULDC UR4, c[0x0][0x248] ;  /* 0x0000920000047ab9 */ /* 0x000fc40000000800 */
[----:B------:R-:W4:Y:S01]  /*ccec0*/  LDL.LU R10, [R1+0x280] ;  /* 0x00028000010a7983 */ /* 0x000f220000300800 */
[----:B------:R-:W-:Y:S02]  /*cced0*/  ISETP.LT.AND P0, PT, R60, UR10, !P1 ;  /* 0x0000000a3c007c0c */ /* 0x000fe4000cf01270 */
[----:B------:R-:W-:Y:S01]  /*ccee0*/  ISETP.LT.AND P6, PT, R61, UR12, !P4 ;  /* 0x0000000c3d007c0c */ /* 0x000fe2000e7c1270 */
[----:B------:R-:W-:Y:S01]  /*ccef0*/  VIADD R52, R50, UR4 ;  /* 0x0000000432347c36 */ /* 0x000fe20008000000 */
[----:B------:R-:W-:Y:S01]  /*ccf00*/  ISETP.LT.AND P4, PT, R60, UR14, !P4 ;  /* 0x0000000e3c007c0c */ /* 0x000fe2000e781270 */
[----:B------:R-:W-:Y:S01]  /*ccf10*/  VIADD R51, R59, 0x1b ;  /* 0x0000001b3b337836 */ /* 0x000fe20000000000 */
[----:B------:R-:W-:Y:S01]  /*ccf20*/  PRMT R55, R9, 0x7632, R55 ;  /* 0x0000763209377816 */ /* 0x000fe20000000037 */
[----:B------:R-:W-:Y:S01]  /*ccf30*/  IMAD.WIDE R46, R50, 0x2, R44 ;  /* 0x00000002322e7825 */ /* 0x000fe200078e022c */
[----:B------:R-:W-:Y:S01]  /*ccf40*/  ULDC UR10, c[0x0][0x228] ;  /* 0x00008a00000a7ab9 */ /* 0x000fe20000000800 */
[----:B------:R-:W-:Y:S01]  /*ccf50*/  ULDC UR4, c[0x0][0x22c] ;  /* 0x00008b0000047ab9 */ /* 0x000fe20000000800 */
[----:B------:R-:W-:Y:S01]  /*ccf60*/  ULDC UR12, c[0x0][0x228] ;  /* 0x00008a00000c7ab9 */ /* 0x000fe20000000800 */
[C---:B------:R-:W-:Y:S01]  /*ccf70*/  IMAD.WIDE R48, R52.reuse, 0x2, R2 ;  /* 0x0000000234307825 */ /* 0x040fe200078e0202 */
[----:B------:R-:W-:Y:S01]  /*ccf80*/  ISETP.GE.AND P2, PT, R51, UR8, PT ;  /* 0x0000000833007c0c */ /* 0x000fe2000bf46270 */
[----:B------:R-:W-:Y:S01]  /*ccf90*/  @P0 STG.E.U16 desc[UR6][R46.64], R56 ;  /* 0x000000382e000986 */ /* 0x000fe2000c101506 */
[----:B------:R-:W-:Y:S01]  /*ccfa0*/  ULDC UR8, c[0x0][0x22c] ;  /* 0x00008b0000087ab9 */ /* 0x000fe20000000800 */
[----:B------:R-:W-:Y:S01]  /*ccfb0*/  IMAD.WIDE R50, R52, 0x2, R44 ;  /* 0x0000000234327825 */ /* 0x000fe200078e022c */
[----:B------:R-:W-:Y:S01]  /*ccfc0*/  ULDC UR14, c[0x0][0x228] ;  /* 0x00008a00000e7ab9 */ /* 0x000fe20000000800 */
[----:B------:R0:W-:Y:S02]  /*ccfd0*/  @P6 STG.E.U16 desc[UR6][R48.64], R9 ;  /* 0x0000000930006986 */ /* 0x0001e4000c101506 */
[----:B------:R-:W-:-:S02]  /*ccfe0*/  VIADD R53, R59, 0x1d ;  /* 0x0000001d3b357836 */ /* 0x000fc40000000000 */
[----:B------:R-:W-:Y:S01]  /*ccff0*/  VIADD R54, R59, 0x1c ;  /* 0x0000001c3b367836 */ /* 0x000fe20000000000 */
[----:B------:R1:W-:Y:S01]  /*cd000*/  @P4 STG.E.U16 desc[UR6][R50.64], R55 ;  /* 0x0000003732004986 */ /* 0x0003e2000c101506 */
[----:B------:R-:W-:Y:S01]  /*cd010*/  ISETP.LT.AND P4, PT, R61, UR10, !P2 ;  /* 0x0000000a3d007c0c */ /* 0x000fe2000d781270 */
[----:B------:R-:W-:Y:S02]  /*cd020*/  ULDC UR10, c[0x0][0x228] ;  /* 0x00008a00000a7ab9 */ /* 0x000fe40000000800 */
[----:B0-----:R-:W4:Y:S01]  /*cd030*/  LDL.LU R9, [R1+0x294] ;  /* 0x0002940001097983 */ /* 0x001f220000300800 */
[----:B------:R-:W-:Y:S01]  /*cd040*/  ISETP.GE.AND P5, PT, R53, UR4, PT ;  /* 0x0000000435007c0c */ /* 0x000fe2000bfa6270 */
[----:B------:R-:W-:Y:S01]  /*cd050*/  ULDC UR4, c[0x0][0x248] ;  /* 0x0000920000047ab9 */ /* 0x000fe20000000800 */
[----:B------:R-:W-:Y:S01]  /*cd060*/  VIADD R46, R59, 0x1e ;  /* 0x0000001e3b2e7836 */ /* 0x000fe20000000000 */
[----:B------:R-:W-:Y:S01]  /*cd070*/  ISETP.GE.AND P1, PT, R54, UR8, PT ;  /* 0x0000000836007c0c */ /* 0x000fe2000bf26270 */
[----:B------:R-:W-:Y:S01]  /*cd080*/  VIADD R48, R52, UR4 ;  /* 0x0000000434307c36 */ /* 0x000fe20008000000 */
[----:B------:R-:W-:Y:S01]  /*cd090*/  ULDC UR8, c[0x0][0x22c] ;  /* 0x00008b0000087ab9 */ /* 0x000fe20000000800 */
[----:B------:R-:W-:Y:S01]  /*cd0a0*/  ISETP.LT.AND P2, PT, R60, UR12, !P2 ;  /* 0x0000000c3c007c0c */ /* 0x000fe2000d741270 */
[----:B------:R-:W-:Y:S01]  /*cd0b0*/  ULDC UR4, c[0x0][0x248] ;  /* 0x0000920000047ab9 */ /* 0x000fe20000000800 */
[----:B------:R-:W-:Y:S01]  /*cd0c0*/  ISETP.GE.AND P0, PT, R46, UR8, PT ;  /* 0x000000082e007c0c */ /* 0x000fe2000bf06270 */
[----:B------:R-:W-:Y:S01]  /*cd0d0*/  IMAD.WIDE R46, R48, 0x2, R2 ;  /* 0x00000002302e7825 */ /* 0x000fe200078e0202 */
[----:B------:R-:W-:Y:S01]  /*cd0e0*/  ISETP.LT.AND P6, PT, R61, UR14, !P1 ;  /* 0x0000000e3d007c0c */ /* 0x000fe2000cfc1270 */
[----:B------:R-:W-:-:S02]  /*cd0f0*/  ULDC UR12, c[0x0][0x228] ;  /* 0x00008a00000c7ab9 */ /* 0x000fc40000000800 */
[C---:B------:R-:W-:Y:S01]  /*cd100*/  VIADD R52, R48.reuse, UR4 ;  /* 0x0000000430347c36 */ /* 0x040fe20008000000 */
[----:B-1----:R-:W-:Y:S01]  /*cd110*/  PRMT R55, R7, 0x7632, R55 ;  /* 0x0000763207377816 */ /* 0x002fe20000000037 */
[----:B------:R-:W-:Y:S01]  /*cd120*/  IMAD.WIDE R48, R48, 0x2, R44 ;  /* 0x0000000230307825 */ /* 0x000fe200078e022c */
[----:B------:R-:W-:Y:S01]  /*cd130*/  ULDC UR4, c[0x0][0x22c] ;  /* 0x00008b0000047ab9 */ /* 0x000fe20000000800 */
[----:B------:R-:W-:Y:S01]  /*cd140*/  ULDC UR14, c[0x0][0x228] ;  /* 0x00008a00000e7ab9 */ /* 0x000fe20000000800 */
[----:B------:R-:W-:Y:S01]  /*cd150*/  ULDC UR8, c[0x0][0x22c] ;  /* 0x00008b0000087ab9 */ /* 0x000fe20000000800 */
[----:B------:R-:W-:-:S04]  /*cd160*/  IMAD.WIDE R50, R52, 0x2, R2 ;  /* 0x0000000234327825 */ /* 0x000fc800078e0202 */
[----:B------:R-:W-:Y:S01]  /*cd170*/  VIADD R53, R59, 0x1f ;  /* 0x0000001f3b357836 */ /* 0x000fe20000000000 */
[----:B------:R-:W-:Y:S01]  /*cd180*/  ISETP.LT.AND P1, PT, R60, UR10, !P1 ;  /* 0x0000000a3c007c0c */ /* 0x000fe2000cf21270 */
[----:B------:R-:W-:Y:S01]  /*cd190*/  ULDC UR10, c[0x0][0x22c] ;  /* 0x00008b00000a7ab9 */ /* 0x000fe20000000800 */
[----:B--2---:R-:W-:Y:S02]  /*cd1a0*/  PRMT R57, R5, 0x7632, R57 ;  /* 0x0000763205397816 */ /* 0x004fe40000000039 */
[----:B---3--:R-:W-:Y:S01]  /*cd1b0*/  PRMT R54, R8, 0x7632, R54 ;  /* 0x0000763208367816 */ /* 0x008fe20000000036 */
[----:B------:R0:W-:Y:S04]  /*cd1c0*/  @P4 STG.E.U16 desc[UR6][R46.64], R8 ;  /* 0x000000082e004986 */ /* 0x0001e8000c101506 */
[----:B0-----:R-:W2:Y:S04]  /*cd1d0*/  LDL.LU R8, [R1+0x284] ;  /* 0x0002840001087983 */ /* 0x001ea80000300800 */
[----:B------:R-:W-:Y:S04]  /*cd1e0*/  @P2 STG.E.U16 desc[UR6][R48.64], R54 ;  /* 0x0000003630002986 */ /* 0x000fe8000c101506 */
[----:B------:R0:W-:Y:S01]  /*cd1f0*/  @P6 STG.E.U16 desc[UR6][R50.64], R7 ;  /* 0x0000000732006986 */ /* 0x0001e2000c101506 */
[----:B------:R-:W-:Y:S01]  /*cd200*/  ISETP.GE.AND P4, PT, R53, UR4, PT ;  /* 0x0000000435007c0c */ /* 0x000fe2000bf86270 */
[----:B------:R-:W-:Y:S01]  /*cd210*/  ULDC UR4, c[0x0][0x248] ;  /* 0x0000920000047ab9 */ /* 0x000fe20000000800 */
[----:B------:R-:W-:Y:S01]  /*cd220*/  ISETP.LT.AND P6, PT, R61, UR12, !P5 ;  /* 0x0000000c3d007c0c */ /* 0x000fe2000efc1270 */
[C---:B------:R-:W-:Y:S01]  /*cd230*/  VIADD R46, R59.reuse, 0x20 ;  /* 0x000000203b2e7836 */ /* 0x040fe20000000000 */
[----:B0-----:R-:W3:Y:S01]  /*cd240*/  LDL.LU R7, [R1+0x298] ;  /* 0x0002980001077983 */ /* 0x001ee20000300800 */
[----:B------:R-:W-:Y:S01]  /*cd250*/  IADD3 R53, R52, UR4, RZ ;  /* 0x0000000434357c10 */ /* 0x000fe2000fffe0ff */
[----:B------:R-:W-:Y:S01]  /*cd260*/  VIADD R54, R59, 0x21 ;  /* 0x000000213b367836 */ /* 0x000fe20000000000 */
[----:B------:R-:W-:Y:S01]  /*cd270*/  ISETP.LT.AND P5, PT, R60, UR14, !P5 ;  /* 0x0000000e3c007c0c */ /* 0x000fe2000efa1270 */
[----:B------:R-:W-:Y:S01]  /*cd280*/  ULDC UR12, c[0x0][0x228] ;  /* 0x00008a00000c7ab9 */ /* 0x000fe20000000800 */
[----:B------:R-:W-:Y:S01]  /*cd290*/  ISETP.GE.AND P2, PT, R46, UR8, PT ;  /* 0x000000082e007c0c */ /* 0x000fe2000bf46270 */
[----:B------:R-:W-:Y:S01]  /*cd2a0*/  IMAD.WIDE R46, R52, 0x2, R44 ;  /* 0x00000002342e7825 */ /* 0x000fe200078e022c */
[----:B------:R-:W-:-:S03]  /*cd2b0*/  ULDC UR4, c[0x0][0x22c] ;  /* 0x00008b0000047ab9 */ /* 0x000fc60000000800 */
[C---:B------:R-:W-:Y:S01]  /*cd2c0*/  IMAD.WIDE R48, R53.reuse, 0x2, R2 ;  /* 0x0000000235307825 */ /* 0x040fe200078e0202 */
[----:B------:R-:W-:Y:S01]  /*cd2d0*/  @P1 STG.E.U16 desc[UR6][R46.64], R55 ;  /* 0x000000372e001986 */ /* 0x000fe2000c101506 */
[----:B------:R-:W-:Y:S01]  /*cd2e0*/  PRMT R52, R6, 0x7632, R52 ;  /* 0x0000763206347816 */ /* 0x000fe20000000034 */
[----:B------:R-:W-:Y:S01]  /*cd2f0*/  ULDC UR14, c[0x0][0x228] ;  /* 0x00008a00000e7ab9 */ /* 0x000fe20000000800 */
[----:B------:R-:W-:Y:S01]  /*cd300*/  IMAD.WIDE R50, R53, 0x2, R44 ;  /* 0x0000000235327825 */ /* 0x000fe200078e022c */
[----:B------:R0:W-:Y:S01]  /*cd310*/  @P6 STG.E.U16 desc[UR6][R48.64], R6 ;  /* 0x0000000630006986 */ /* 0x0001e2000c101506 */
[----:B------:R-:W-:Y:S01]  /*cd320*/  ISETP.GE.AND P1, PT, R54, UR4, PT ;  /* 0x0000000436007c0c */ /* 0x000fe2000bf26270 */
[----:B------:R-:W-:Y:S01]  /*cd330*/  ULDC UR4, c[0x0][0x248] ;  /* 0x0000920000047ab9 */ /* 0x000fe20000000800 */
[----:B------:R-:W-:Y:S01]  /*cd340*/  ULDC UR8, c[0x0][0x248] ;  /* 0x0000920000087ab9 */ /* 0x000fe20000000800 */
[----:B------:R-:W-:Y:S01]  /*cd350*/  @P5 STG.E.U16 desc[UR6][R50.64], R52 ;  /* 0x0000003432005986 */ /* 0x000fe2000c101506 */
[----:B------:R-:W-:Y:S01]  /*cd360*/  ISETP.LT.AND P5, PT, R61, UR12, !P0 ;  /* 0x0000000c3d007c0c */ /* 0x000fe2000c7a1270 */
[----:B------:R-:W-:-:S02]  /*cd370*/  ULDC UR12, c[0x0][0x228] ;  /* 0x00008a00000c7ab9 */ /* 0x000fc40000000800 */
[----:B0-----:R-:W3:Y:S01]  /*cd380*/  LDL.LU R6, [R1+0x288] ;  /* 0x0002880001067983 */ /* 0x001ee20000300800 */
[----:B------:R-:W-:Y:S01]  /*cd390*/  VIADD R48, R53, UR4 ;  /* 0x0000000435307c36 */ /* 0x000fe20008000000 */
[----:B------:R-:W-:Y:S02]  /*cd3a0*/  ISETP.LT.AND P0, PT, R60, UR14, !P0 ;  /* 0x0000000e3c007c0c */ /* 0x000fe4000c701270 */
[----:B------:R-:W-:Y:S01]  /*cd3b0*/  PRMT R56, R4, 0x7632, R56 ;  /* 0x0000763204387816 */ /* 0x000fe20000000038 */
[C---:B------:R-:W-:Y:S01]  /*cd3c0*/  IMAD.WIDE R46, R48.reuse, 0x2, R2 ;  /* 0x00000002302e7825 */ /* 0x040fe200078e0202 */
[----:B------:R-:W-:Y:S01]  /*cd3d0*/  ISETP.LT.AND P6, PT, R61, UR16, !P4 ;  /* 0x000000103d007c0c */ /* 0x000fe2000e7c1270 */
[----:B------:R-:W-:Y:S01]  /*cd3e0*/  ULDC UR4, c[0x0][0x248] ;  /* 0x0000920000047ab9 */ /* 0x000fe20000000800 */
[----:B------:R-:W-:Y:S02]  /*cd3f0*/  ULDC UR14, c[0x0][0x228] ;  /* 0x00008a00000e7ab9 */ /* 0x000fe40000000800 */
[----:B------:R0:W-:Y:S01]  /*cd400*/  @P5 STG.E.U16 desc[UR6][R46.64], R5 ;  /* 0x000000052e005986 */ /* 0x0001e2000c101506 */
[----:B------:R-:W-:Y:S01]  /*cd410*/  VIADD R54, R48, UR8 ;  /* 0x0000000830367c36 */ /* 0x000fe20008000000 */
[----:B------:R-:W-:Y:S01]  /*cd420*/  ISETP.LT.AND P4, PT, R60, UR18, !P4 ;  /* 0x000000123c007c0c */ /* 0x000fe2000e781270 */
[----:B------:R-:W-:Y:S01]  /*cd430*/  VIADD R55, R59, 0x22 ;  /* 0x000000223b377836 */ /* 0x000fe20000000000 */
[----:B------:R-:W-:Y:S01]  /*cd440*/  ULDC UR8, c[0x0][0x22c] ;  /* 0x00008b0000087ab9 */ /* 0x000fe20000000800 */
[----:B------:R-:W-:Y:S01]  /*cd450*/  ULDC UR16, c[0x0][0x228] ;  /* 0x00008a0000107ab9 */ /* 0x000fe20000000800 */
[----:B0-----:R-:W3:Y:S01]  /*cd460*/  LDL.LU R5, [R1+0x29c] ;  /* 0x00029c0001057983 */ /* 0x001ee20000300800 */
[----:B------:R-:W-:Y:S01]  /*cd470*/  IMAD.WIDE R48, R48, 0x2, R44 ;  /* 0x0000000230307825 */ /* 0x000fe200078e022c */
[----:B------:R-:W-:-:S03]  /*cd480*/  ULDC UR18, c[0x0][0x228] ;  /* 0x00008a0000127ab9 */ /* 0x000fc60000000800 */
[C---:B------:R-:W-:Y:S01]  /*cd490*/  IMAD.WIDE R50, R54.reuse, 0x2, R2 ;  /* 0x0000000236327825 */ /* 0x040fe200078e0202 */
[----:B------:R-:W-:Y:S04]  /*cd4a0*/  @P0 STG.E.U16 desc[UR6][R48.64], R57 ;  /* 0x0000003930000986 */ /* 0x000fe8000c101506 */
[----:B------:R0:W-:Y:S04]  /*cd4b0*/  @P6 STG.E.U16 desc[UR6][R50.64], R4 ;  /* 0x0000000432006986 */ /* 0x0001e8000c101506 */
[----:B0-----:R-:W3:Y:S01]  /*cd4c0*/  LDL.LU R4, [R1+0x28c] ;  /* 0x00028c0001047983 */ /* 0x001ee20000300800 */
[----:B------:R-:W-:Y:S01]  /*cd4d0*/  IMAD.WIDE R52, R54, 0x2, R44 ;  /* 0x0000000236347825 */ /* 0x000fe200078e022c */
[----:B------:R-:W-:Y:S01]  /*cd4e0*/  ISETP.GE.AND P5, PT, R55, UR10, PT ;  /* 0x0000000a37007c0c */ /* 0x000fe2000bfa6270 */
[----:B------:R-:W-:-:S03]  /*cd4f0*/  ULDC UR10, c[0x0][0x228] ;  /* 0x00008a00000a7ab9 */ /* 0x000fc60000000800 */
[----:B------:R0:W-:Y:S01]  /*cd500*/  @P4 STG.E.U16 desc[UR6][R52.64], R56 ;  /* 0x0000003834004986 */ /* 0x0001e2000c101506 */
[----:B------:R-:W-:Y:S01]  /*cd510*/  ISETP.LT.AND P4, PT, R61, UR10, !P2 ;  /* 0x0000000a3d007c0c */ /* 0x000fe2000d781270 */
[----:B------:R-:W-:Y:S01]  /*cd520*/  VIADD R46, R59, 0x23 ;  /* 0x000000233b2e7836 */ /* 0x000fe20000000000 */
[----:B------:R-:W-:Y:S01]  /*cd530*/  ISETP.LT.AND P2, PT, R60, UR12, !P2 ;  /* 0x0000000c3c007c0c */ /* 0x000fe2000d741270 */
[----:B------:R-:W-:Y:S01]  /*cd540*/  VIADD R50, R54, UR4 ;  /* 0x0000000436327c36 */ /* 0x000fe20008000000 */
[----:B------:R-:W-:Y:S01]  /*cd550*/  ISETP.LT.AND P6, PT, R61, UR14, !P1 ;  /* 0x0000000e3d007c0c */ /* 0x000fe2000cfc1270 */
[----:B------:R-:W-:Y:S01]  /*cd560*/  ULDC UR4, c[0x0][0x248] ;  /* 0x0000920000047ab9 */ /* 0x000fe20000000800 */
[----:B------:R-:W-:Y:S01]  /*cd570*/  ISETP.GE.AND P0, PT, R46, UR8, PT ;  /* 0x000000082e007c0c */ /* 0x000fe2000bf06270 */
[----:B------:R-:W-:Y:S01]  /*cd580*/  IMAD.WIDE R48, R50, 0x2, R2 ;  /* 0x0000000232307825 */ /* 0x000fe200078e0202 */
[----:B----4-:R-:W-:Y:S01]  /*cd590*/  PRMT R54, R11, 0x7632, R54 ;  /* 0x000076320b367816 */ /* 0x010fe20000000036 */
[----:B------:R-:W-:Y:S01]  /*cd5a0*/  ULDC UR10, c[0x0][0x228] ;  /* 0x00008a00000a7ab9 */ /* 0x000fe20000000800 */
[----:B------:R-:W-:Y:S01]  /*cd5b0*/  PRMT R55, R10, 0x7632, R55 ;  /* 0x000076320a377816 */ /* 0x000fe20000000037 */
[C---:B------:R-:W-:Y:S01]  /*cd5c0*/  VIADD R46, R50.reuse, UR4 ;  /* 0x00000004322e7c36 */ /* 0x040fe20008000000 */
[----:B------:R-:W-:Y:S01]  /*cd5d0*/  ULDC UR4, c[0x0][0x22c] ;  /* 0x00008b0000047ab9 */ /* 0x000fe20000000800 */
[----:B------:R-:W-:Y:S01]  /*cd5e0*/  IMAD.WIDE R50, R50, 0x2, R44 ;  /* 0x0000000232327825 */ /* 0x000fe200078e022c */
[----:B------:R1:W-:Y:S01]  /*cd5f0*/  @P4 STG.E.U16 desc[UR6][R48.64], R11 ;  /* 0x0000000b30004986 */ /* 0x0003e2000c101506 */
[----:B------:R-:W-:Y:S01]  /*cd600*/  ULDC UR12, c[0x0][0x228] ;  /* 0x00008a00000c7ab9 */ /* 0x000fe20000000800 */
[----:B------:R-:W-:Y:S01]  /*cd610*/  ULDC UR14, c[0x0][0x228] ;  /* 0x00008a00000e7ab9 */ /* 0x000fe20000000800 */
[----:B0-----:R-:W-:Y:S01]  /*cd620*/  IMAD.WIDE R52, R46, 0x2, R2 ;  /* 0x000000022e347825 */ /* 0x001fe200078e0202 */
[----:B------:R-:W-:Y:S01]  /*cd630*/  @P2 STG.E.U16 desc[UR6][R50.64], R54 ;  /* 0x0000003632002986 */ /* 0x000fe2000c101506 */
[----:B------:R-:W-:-:S03]  /*cd640*/  ULDC UR8, c[0x0][0x22c] ;  /* 0x00008b0000087ab9 */ /* 0x000fc60000000800 */
[----:B-1----:R-:W4:Y:S01]  /*cd650*/  LDL.LU R11, [R1+0x270] ;  /* 0x00027000010b7983 */ /* 0x002f220000300800 */
[----:B------:R-:W-:-:S03]  /*cd660*/  VIADD R47, R59, 0x24 ;  /* 0x000000243b2f7836 */ /* 0x000fc60000000000 */
[----:B------:R0:W-:Y:S01]  /*cd670*/  @P6 STG.E.U16 desc[UR6][R52.64], R10 ;  /* 0x0000000a34006986 */ /* 0x0001e2000c101506 */
[----:B------:R-:W-:Y:S01]  /*cd680*/  ISETP.LT.AND P1, PT, R60, UR10, !P1 ;  /* 0x0000000a3c007c0c */ /* 0x000fe2000cf21270 */
[----:B------:R-:W-:Y:S01]  /*cd690*/  ULDC UR10, c[0x0][0x228] ;  /* 0x00008a00000a7ab9 */ /* 0x000fe20000000800 */
[----:B------:R-:W-:Y:S01]  /*cd6a0*/  ISETP.GE.AND P4, PT, R47, UR4, PT ;  /* 0x000000042f007c0c */ /* 0x000fe2000bf86270 */
[----:B------:R-:W-:Y:S01]  /*cd6b0*/  VIADD R47, R59, 0x25 ;  /* 0x000000253b2f7836 */ /* 0x000fe20000000000 */
[----:B------:R-:W-:Y:S01]  /*cd6c0*/  ISETP.LT.AND P6, PT, R61, UR12, !P5 ;  /* 0x0000000c3d007c0c */ /* 0x000fe2000efc1270 */
[----:B------:R-:W-:Y:S01]  /*cd6d0*/  ULDC UR4, c[0x0][0x248] ;  /* 0x0000920000047ab9 */ /* 0x000fe20000000800 */
[----:B0-----:R-:W4:Y:S01]  /*cd6e0*/  LDL.LU R10, [R1+0x260] ;  /* 0x00026000010a7983 */ /* 0x001f220000300800 */
[----:B------:R-:W-:Y:S01]  /*cd6f0*/  VIADD R52, R46, UR4 ;  /* 0x000000042e347c36 */ /* 0x000fe20008000000 */
[----:B------:R-:W-:Y:S02]  /*cd700*/  ISETP.LT.AND P5, PT, R60, UR14, !P5 ;  /* 0x0000000e3c007c0c */ /* 0x000fe4000efa1270 */
[----:B------:R-:W-:-:S02]  /*cd710*/  PRMT R54, R9, 0x7632, R54 ;  /* 0x0000763209367816 */ /* 0x000fc40000000036 */
[----:B------:R-:W-:Y:S01]  /*cd720*/  ISETP.GE.AND P2, PT, R47, UR8, PT ;  /* 0x000000082f007c0c */ /* 0x000fe2000bf46270 */
[----:B------:R-:W-:Y:S01]  /*cd730*/  IMAD.WIDE R46, R46, 0x2, R44 ;  /* 0x000000022e2e7825 */ /* 0x000fe200078e022c */
[----:B------:R-:W-:Y:S01]  /*cd740*/  ULDC UR4, c[0x0][0x22c] ;  /* 0x00008b0000047ab9 */ /* 0x000fe20000000800 */
[----:B------:R-:W-:Y:S01]  /*cd750*/  ULDC UR12, c[0x0][0x228] ;  /* 0x00008a00000c7ab9 */ /* 0x000fe20000000800 */
[----:B------:R-:W-:Y:S01]  /*cd760*/  ULDC UR14, c[0x0][0x228] ;  /* 0x00008a00000e7ab9 */ /* 0x000fe20000000800 */
[C---:B------:R-:W-:Y:S01]  /*cd770*/  IMAD.WIDE R48, R52.reuse, 0x2, R2 ;  /* 0x0000000234307825 */ /* 0x040fe200078e0202 */
[----:B------:R-:W-:Y:S01]  /*cd780*/  @P1 STG.E.U16 desc[UR6][R46.64], R55 ;  /* 0x000000372e001986 */ /* 0x000fe2000c101506 */
[----:B------:R-:W-:Y:S02]  /*cd790*/  ULDC UR8, c[0x0][0x248] ;  /* 0x0000920000087ab9 */ /* 0x000fe40000000800 */
[----:B------:R-:W-:Y:S01]  /*cd7a0*/  IMAD.WIDE R50, R52, 0x2, R44 ;  /* 0x0000000234327825 */ /* 0x000fe200078e022c */
[----:B------:R0:W-:Y:S03]  /*cd7b0*/  @P6 STG.E.U16 desc[UR6][R48.64], R9 ;  /* 0x0000000930006986 */ /* 0x0001e6000c101506 */
[----:B------:R-:W-:Y:S01]  /*cd7c0*/  VIADD R53, R59, 0x26 ;  /* 0x000000263b357836 */ /* 0x000fe20000000000 */
[----:B------:R1:W-:Y:S01]  /*cd7d0*/  @P5 STG.E.U16 desc[UR6][R50.64], R54 ;  /* 0x0000003632005986 */ /* 0x0003e2000c101506 */
[----:B------:R-:W-:Y:S01]  /*cd7e0*/  ISETP.LT.AND P5, PT, R61, UR10, !P0 ;  /* 0x0000000a3d007c0c */ /* 0x000fe2000c7a1270 */
[----:B------:R-:W-:-:S02]  /*cd7f0*/  ULDC UR10, c[0x0][0x228] ;  /* 0x00008a00000a7ab9 */ /* 0x000fc40000000800 */
[----:B0-----:R-:W4:Y:S01]  /*cd800*/  LDL.LU R9, [R1+0x274] ;  /* 0x0002740001097983 */ /* 0x001f220000300800 */
[----:B------:R-:W-:Y:S01]  /*cd810*/  ISETP.GE.AND P1, PT, R53, UR4, PT ;  /* 0x0000000435007c0c */ /* 0x000fe2000bf26270 */
[----:B------:R-:W-:Y:S02]  /*cd820*/  ULDC UR4, c[0x0][0x248] ;  /* 0x0000920000047ab9 */ /* 0x000fe40000000800 */
[----:B------:R-:W-:Y:S01]  /*cd830*/  VIADD R48, R52, UR4 ;  /* 0x0000000434307c36 */ /* 0x000fe20008000000 */
[----:B------:R-:W-:Y:S01]  /*cd840*/  ISETP.LT.AND P0, PT, R60, UR12, !P0 ;  /* 0x0000000c3c007c0c */ /* 0x000fe2000c701270 */
[----:B------:R-:W-:Y:S01]  /*cd850*/  VIADD R55, R59, 0x27 ;  /* 0x000000273b377836 */ /* 0x000fe20000000000 */
[----:B------:R-:W-:Y:S01]  /*cd860*/  ISETP.LT.AND P6, PT, R61, UR14, !P4 ;  /* 0x0000000e3d007c0c */ /* 0x000fe2000e7c1270 */
[----:B------:R-:W-:Y:S01]  /*cd870*/  IMAD.WIDE R46, R48, 0x2, R2 ;  /* 0x00000002302e7825 */ /* 0x000fe200078e0202 */
[----:B------:R-:W-:Y:S01]  /*cd880*/  ISETP.LT.AND P4, PT, R60, UR16, !P4 ;  /* 0x000000103c007c0c */ /* 0x000fe2000e781270 */
[----:B------:R-:W-:Y:S01]  /*cd890*/  ULDC UR4, c[0x0][0x22c] ;  /* 0x00008b0000047ab9 */ /* 0x000fe20000000800 */
[----:B------:R-:W-:Y:S01]  /*cd8a0*/  ULDC UR12, c[0x0][0x228] ;  /* 0x00008a00000c7ab9 */ /* 0x000fe20000000800 */
[C---:B-1----:R-:W-:Y:S01]  /*cd8b0*/  VIADD R54, R48.reuse, UR8 ;  /* 0x0000000830367c36 */ /* 0x042fe20008000000 */
[----:B------:R-:W-:Y:S01]  /*cd8c0*/  ULDC UR8, c[0x0][0x22c] ;  /* 0x00008b0000087ab9 */ /* 0x000fe20000000800 */
[----:B------:R-:W-:Y:S01]  /*cd8d0*/  IMAD.WIDE R48, R48, 0x2, R44 ;  /* 0x0000000230307825 */ /* 0x000fe200078e022c */
[----:B------:R-:W-:Y:S01]  /*cd8e0*/  ULDC UR14, c[0x0][0x228] ;  /* 0x00008a00000e7ab9 */ /* 0x000fe20000000800 */
[----:B------:R-:W-:-:S02]  /*cd8f0*/  ULDC UR16, c[0x0][0x228] ;  /* 0x00008a0000107ab9 */ /* 0x000fc40000000800 */
[----:B------:R-:W-:-:S04]  /*cd900*/  IMAD.WIDE R50, R54, 0x2, R2 ;  /* 0x0000000236327825 */ /* 0x000fc800078e0202 */
[----:B------:R-:W-:Y:S01]  /*cd910*/  IMAD.WIDE R52, R54, 0x2, R44 ;  /* 0x0000000236347825 */ /* 0x000fe200078e022c */
[----:B--2---:R-:W-:Y:S01]  /*cd920*/  PRMT R57, R8, 0x7632, R57 ;  /* 0x0000763208397816 */ /* 0x004fe20000000039 */
[----:B------:R0:W-:Y:S04]  /*cd930*/  @P5 STG.E.U16 desc[UR6][R46.64], R8 ;  /* 0x000000082e005986 */ /* 0x0001e8000c101506 */
[----:B0-----:R-:W2:Y:S04]  /*cd940*/  LDL.LU R8, [R1+0x264] ;  /* 0x0002640001087983 */ /* 0x001ea80000300800 */
[----:B------:R-:W-:Y:S01]  /*cd950*/  @P0 STG.E.U16 desc[UR6][R48.64], R57 ;  /* 0x0000003930000986 */ /* 0x000fe2000c101506 */
[----:B---3--:R-:W-:-:S03]  /*cd960*/  PRMT R56, R7, 0x7632, R56 ;  /* 0x0000763207387816 */ /* 0x008fc60000000038 */
[----:B------:R0:W-:Y:S01]  /*cd970*/  @P6 STG.E.U16 desc[UR6][R50.64], R7 ;  /* 0x0000000732006986 */ /* 0x0001e2000c101506 */
[----:B------:R-:W-:Y:S01]  /*cd980*/  ISETP.GE.AND P5, PT, R55, UR4, PT ;  /* 0x0000000437007c0c */ /* 0x000fe2000bfa6270 */
[----:B------:R-:W-:Y:S02]  /*cd990*/  ULDC UR4, c[0x0][0x248] ;  /* 0x0000920000047ab9 */ /* 0x000fe40000000800 */
[----:B------:R1:W-:Y:S01]  /*cd9a0*/  @P4 STG.E.U16 desc[UR6][R52.64], R56 ;  /* 0x0000003834004986 */ /* 0x0003e2000c101506 */
[----:B------:R-:W-:Y:S01]  /*cd9b0*/  ISETP.LT.AND P4, PT, R61, UR10, !P2 ;  /* 0x0000000a3d007c0c */ /* 0x000fe2000d781270 */
[----:B------:R-:W-:Y:S02]  /*cd9c0*/  VIADD R46, R59, 0x28 ;  /* 0x000000283b2e7836 */ /* 0x000fe40000000000 */
[----:B0-----:R-:W3:Y:S01]  /*cd9d0*/  LDL.LU R7, [R1+0x278] ;  /* 0x0002780001077983 */ /* 0x001ee20000300800 */
[----:B------:R-:W-:Y:S02]  /*cd9e0*/  VIADD R48, R54, UR4 ;  /* 0x0000000436307c36 */ /* 0x000fe40008000000 */
[----:B------:R-:W-:Y:S01]  /*cd9f0*/  ISETP.GE.AND P0, PT, R46, UR8, PT ;  /* 0x000000082e007c0c */ /* 0x000fe2000bf06270 */
[----:B------:R-:W-:Y:S01]  /*cda00*/  ULDC UR4, c[0x0][0x248] ;  /* 0x0000920000047ab9 */ /* 0x000fe20000000800 */
[----:B------:R-:W-:Y:S01]  /*cda10*/  ISETP.LT.AND P2, PT, R60, UR12, !P2 ;  /* 0x0000000c3c007c0c */ /* 0x000fe2000d741270 */
[----:B------:R-:W-:Y:S01]  /*cda20*/  IMAD.WIDE R46, R48, 0x2, R2 ;  /* 0x00000002302e7825 */ /* 0x000fe200078e0202 */
[----:B------:R-:W-:Y:S01]  /*cda30*/  ISETP.LT.AND P6, PT, R61, UR14, !P1 ;  /* 0x0000000e3d007c0c */ /* 0x000fe2000cfc1270 */
[----:B------:R-:W-:Y:S01]  /*cda40*/  ULDC UR10, c[0x0][0x228] ;  /* 0x00008a00000a7ab9 */ /* 0x000fe20000000800 */
[----:B-1----:R-:W-:-:S02]  /*cda50*/  IADD3 R53, R59, 0x29, RZ ;  /* 0x000000293b357810 */ /* 0x002fc40007ffe0ff */
[----:B------:R-:W-:Y:S01]  /*cda60*/  PRMT R54, R6, 0x7632, R54 ;  /* 0x0000763206367816 */ /* 0x000fe20000000036 */
[----:B------:R0:W-:Y:S01]  /*cda70*/  @P4 STG.E.U16 desc[UR6][R46.64], R6 ;  /* 0x000000062e004986 */ /* 0x0001e2000c101506 */
[C---:B------:R-:W-:Y:S01]  /*cda80*/  VIADD R52, R48.reuse, UR4 ;  /* 0x0000000430347c36 */ /* 0x040fe20008000000 */
[----:B------:R-:W-:Y:S01]  /*cda90*/  ULDC UR12, c[0x0][0x228] ;  /* 0x00008a00000c7ab9 */ /* 0x000fe20000000800 */
[----:B------:R-:W-:Y:S01]  /*cdaa0*/  ULDC UR8, c[0x0][0x22c] ;  /* 0x00008b0000087ab9 */ /* 0x000fe20000000800 */
[----:B------:R-:W-:Y:S01]  /*cdab0*/  ULDC UR14, c[0x0][0x228] ;  /* 0x00008a00000e7ab9 */ /* 0x000fe20000000800 */
[----:B0-----:R-:W3:Y:S01]  /*cdac0*/  LDL.LU R6, [R1+0x268] ;  /* 0x0002680001067983 */ /* 0x001ee20000300800 */
[----:B------:R-:W-:Y:S01]  /*cdad0*/  IMAD.WIDE R48, R48, 0x2, R44 ;  /* 0x0000000230307825 */ /* 0x000fe200078e022c */
[----:B------:R-:W-:-:S03]  /*cdae0*/  ULDC UR4, c[0x0][0x22c] ;  /* 0x00008b0000047ab9 */ /* 0x000fc60000000800 */
[----:B------:R-:W-:Y:S01]  /*cdaf0*/  IMAD.WIDE R50, R52, 0x2, R2 ;  /* 0x0000000234327825 */ /* 0x000fe200078e0202 */
[----:B------:R-:W-:Y:S01]  /*cdb00*/  @P2 STG.E.U16 desc[UR6][R48.64], R54 ;  /* 0x0000003630002986 */ /* 0x000fe2000c101506 */
[----:B------:R-:W-:-:S03]  /*cdb10*/  PRMT R55, R5, 0x7632, R55 ;  /* 0x0000763205377816 */ /* 0x000fc60000000037 */
[----:B------:R0:W-:Y:S01]  /*cdb20*/  @P6 STG.E.U16 desc[UR6][R50.64], R5 ;  /* 0x0000000532006986 */ /* 0x0001e2000c101506 */
[----:B------:R-:W-:Y:S01]  /*cdb30*/  ISETP.LT.AND P1, PT, R60, UR10, !P1 ;  /* 0x0000000a3c007c0c */ /* 0x000fe2000cf21270 */
[----:B------:R-:W-:Y:S01]  /*cdb40*/  VIADD R46, R59, 0x2a ;  /* 0x0000002a3b2e7836 */ /* 0x000fe20000000000 */
[----:B------:R-:W-:Y:S01]  /*cdb50*/  ISETP.LT.AND P6, PT, R61, UR12, !P5 ;  /* 0x0000000c3d007c0c */ /* 0x000fe2000efc1270 */
[----:B------:R-:W-:Y:S01]  /*cdb60*/  ULDC UR10, c[0x0][0x228] ;  /* 0x00008a00000a7ab9 */ /* 0x000fe20000000800 */
[----:B------:R-:W-:Y:S01]  /*cdb70*/  ISETP.GE.AND P4, PT, R53, UR4, PT ;  /* 0x0000000435007c0c */ /* 0x000fe2000bf86270 */
[----:B------:R-:W-:Y:S01]  /*cdb80*/  ULDC UR4, c[0x0][0x248] ;  /* 0x0000920000047ab9 */ /* 0x000fe20000000800 */
[----:B0-----:R-:W3:Y:S01]  /*cdb90*/  LDL.LU R5, [R1+0x27c] ;  /* 0x00027c0001057983 */ /* 0x001ee20000300800 */
[----:B------:R-:W-:Y:S01]  /*cdba0*/  VIADD R53, R52, UR4 ;  /* 0x0000000434357c36 */ /* 0x000fe20008000000 */
[----:B------:R-:W-:Y:S01]  /*cdbb0*/  ISETP.GE.AND P2, PT, R46, UR8, PT ;  /* 0x000000082e007c0c */ /* 0x000fe2000bf46270 */
[----:B------:R-:W-:Y:S01]  /*cdbc0*/  IMAD.WIDE R46, R52, 0x2, R44 ;  /* 0x00000002342e7825 */ /* 0x000fe200078e022c */
[----:B------:R-:W-:Y:S01]  /*cdbd0*/  ISETP.LT.AND P5, PT, R60, UR14, !P5 ;  /* 0x0000000e3c007c0c */ /* 0x000fe2000efa1270 */
[----:B------:R-:W-:Y:S01]  /*cdbe0*/  ULDC UR4, c[0x0][0x22c] ;  /* 0x00008b0000047ab9 */ /* 0x000fe20000000800 */
[----:B------:R-:W-:Y:S01]  /*cdbf0*/  ULDC UR12, c[0x0][0x228] ;  /* 0x00008a00000c7ab9 */ /* 0x000fe20000000800 */
[----:B------:R-:W-:Y:S01]  /*cdc00*/  IMAD.WIDE R48, R53, 0x2, R2 ;  /* 0x0000000235307825 */ /* 0x000fe200078e0202 */
[----:B------:R-:W-:Y:S01]  /*cdc10*/  @P1 STG.E.U16 desc[UR6][R46.64], R55 ;  /* 0x000000372e001986 */ /* 0x000fe2000c101506 */
[----:B------:R-:W-:Y:S01]  /*cdc20*/  PRMT R52, R4, 0x7632, R52 ;  /* 0x0000763204347816 */ /* 0x000fe20000000034 */
[----:B------:R-:W-:Y:S01]  /*cdc30*/  ULDC UR14, c[0x0][0x228] ;  /* 0x00008a00000e7ab9 */ /* 0x000fe20000000800 */
[----:B------:R-:W-:Y:S01]  /*cdc40*/  VIADD R54, R59, 0x2b ;  /* 0x0000002b3b367836 */ /* 0x000fe20000000000 */
[----:B------:R0:W-:Y:S01]  /*cdc50*/  @P6 STG.E.U16 desc[UR6][R48.64], R4 ;  /* 0x0000000430006986 */ /* 0x0001e2000c101506 */
[----:B------:R-:W-:Y:S01]  /*cdc60*/  IMAD.WIDE R50, R53, 0x2, R44 ;  /* 0x0000000235327825 */ /* 0x000fe200078e022c */
[----:B------:R-:W-:-:S02]  /*cdc70*/  ULDC UR8, c[0x0][0x248] ;  /* 0x0000920000087ab9 */ /* 0x000fc40000000800 */
[----:B0-----:R-:W3:Y:S01]  /*cdc80*/  LDL.LU R4, [R1+0x26c] ;  /* 0x00026c0001047983 */ /* 0x001ee20000300800 */
[----:B------:R-:W-:Y:S01]  /*cdc90*/  ISETP.GE.AND P1, PT, R54, UR4, PT ;  /* 0x0000000436007c0c */ /* 0x000fe2000bf26270 */
[----:B------:R-:W-:Y:S02]  /*cdca0*/  ULDC UR4, c[0x0][0x248] ;  /* 0x0000920000047ab9 */ /* 0x000fe40000000800 */
[----:B------:R0:W-:Y:S01]  /*cdcb0*/  @P5 STG.E.U16 desc[UR6][R50.64], R52 ;  /* 0x0000003432005986 */ /* 0x0001e2000c101506 */
[----:B------:R-:W-:Y:S01]  /*cdcc0*/  ISETP.LT.AND P5, PT, R61, UR10, !P0 ;  /* 0x0000000a3d007c0c */ /* 0x000fe2000c7a1270 */
[----:B------:R-:W-:Y:S01]  /*cdcd0*/  VIADD R48, R53, UR4 ;  /* 0x0000000435307c36 */ /* 0x000fe20008000000 */
[----:B------:R-:W-:Y:S01]  /*cdce0*/  ISETP.LT.AND P0, PT, R60, UR12, !P0 ;  /* 0x0000000c3c007c0c */ /* 0x000fe2000c701270 */
[----:B------:R-:W3:Y:S01]  /*cdcf0*/  LDL.LU R58, [R1+0x250] ;  /* 0x00025000013a7983 */ /* 0x000ee20000300800 */
[----:B------:R-:W-:Y:S01]  /*cdd00*/  ISETP.LT.AND P6, PT, R61, UR14, !P4 ;  /* 0x0000000e3d007c0c */ /* 0x000fe2000e7c1270 */
[----:B------:R-:W-:Y:S01]  /*cdd10*/  VIADD R54, R48, UR8 ;  /* 0x0000000830367c36 */ /* 0x000fe20008000000 */
[----:B------:R-:W-:Y:S01]  /*cdd20*/  ISETP.LT.AND P4, PT, R60, UR16, !P4 ;  /* 0x000000103c007c0c */ /* 0x000fe2000e781270 */
[C---:B------:R-:W-:Y:S01]  /*cdd30*/  IMAD.WIDE R46, R48.reuse, 0x2, R2 ;  /* 0x00000002302e7825 */ /* 0x040fe200078e0202 */
[----:B------:R-:W-:Y:S01]  /*cdd40*/  ULDC UR10, c[0x0][0x228] ;  /* 0x00008a00000a7ab9 */ /* 0x000fe20000000800 */
[----:B------:R-:W-:Y:S01]  /*cdd50*/  ULDC UR4, c[0x0][0x22c] ;  /* 0x00008b0000047ab9 */ /* 0x000fe20000000800 */
[----:B------:R-:W-:Y:S01]  /*cdd60*/  ULDC UR8, c[0x0][0x22c] ;  /* 0x00008b0000087ab9 */ /* 0x000fe20000000800 */
[----:B------:R-:W-:Y:S01]  /*cdd70*/  IMAD.WIDE R48, R48, 0x2, R44 ;  /* 0x0000000230307825 */ /* 0x000fe200078e022c */
[----:B------:R-:W-:Y:S01]  /*cdd80*/  ULDC UR12, c[0x0][0x228] ;  /* 0x00008a00000c7ab9 */ /* 0x000fe20000000800 */
[----:B----4-:R-:W-:Y:S01]  /*cdd90*/  PRMT R57, R11, 0x7632, R57 ;  /* 0x000076320b397816 */ /* 0x010fe20000000039 */
[----:B------:R-:W-:Y:S01]  /*cdda0*/  ULDC UR14, c[0x0][0x228] ;  /* 0x00008a00000e7ab9 */ /* 0x000fe20000000800 */
[----:B0-----:R-:W-:Y:S01]  /*cddb0*/  IMAD.WIDE R50, R54, 0x2, R2 ;  /* 0x0000000236327825 */ /* 0x001fe200078e0202 */
[----:B------:R-:W-:Y:S01]  /*cddc0*/  @P5 STG.E.U16 desc[UR6][R46.64], R11 ;  /* 0x0000000b2e005986 */ /* 0x000fe2000c101506 */
[----:B------:R-:W-:-:S02]  /*cddd0*/  ULDC UR16, c[0x0][0x228] ;  /* 0x00008a0000107ab9 */ /* 0x000fc40000000800 */
[----:B------:R-:W-:Y:S01]  /*cdde0*/  IMAD.WIDE R52, R54, 0x2, R44 ;  /* 0x0000000236347825 */ /* 0x000fe200078e022c */
[----:B------:R-:W-:Y:S03]  /*cddf0*/  @P0 STG.E.U16 desc[UR6][R48.64], R57 ;  /* 0x0000003930000986 */ /* 0x000fe6000c101506 */
[----:B------:R-:W-:Y:S01]  /*cde00*/  VIADD R55, R59, 0x2c ;  /* 0x0000002c3b377836 */ /* 0x000fe20000000000 */
[----:B------:R-:W-:Y:S01]  /*cde10*/  PRMT R56, R10, 0x7632, R56 ;  /* 0x000076320a387816 */ /* 0x000fe20000000038 */
[----:B------:R0:W-:Y:S03]  /*cde20*/  @P6 STG.E.U16 desc[UR6][R50.64], R10 ;  /* 0x0000000a32006986 */ /* 0x0001e6000c101506 */
[----:B------:R-:W-:Y:S01]  /*cde30*/  ISETP.GE.AND P5, PT, R55, UR4, PT ;  /* 0x0000000437007c0c */ /* 0x000fe2000bfa6270 */
[----:B------:R-:W-:Y:S01]  /*cde40*/  ULDC UR4, c[0x0][0x248] ;  /* 0x0000920000047ab9 */ /* 0x000fe20000000800 */
[----:B------:R1:W-:Y:S01]  /*cde50*/  @P4 STG.E.U16 desc[UR6][R52.64], R56 ;  /* 0x0000003834004986 */ /* 0x0003e2000c101506 */
[----:B------:R-:W-:-:S03]  /*cde60*/  ISETP.LT.AND P4, PT, R61, UR10, !P2 ;  /* 0x0000000a3d007c0c */ /* 0x000fc6000d781270 */
[----:B0-----:R-:W4:Y:S01]  /*cde70*/  LDL.LU R10, [R1+0x240] ;  /* 0x00024000010a7983 */ /* 0x001f220000300800 */
[----:B------:R-:W-:Y:S01]  /*cde80*/  VIADD R46, R59, 0x2d ;  /* 0x0000002d3b2e7836 */ /* 0x000fe20000000000 */
[----:B------:R-:W-:Y:S01]  /*cde90*/  ISETP.LT.AND P6, PT, R61, UR14, !P1 ;  /* 0x0000000e3d007c0c */ /* 0x000fe2000cfc1270 */
[----:B------:R-:W-:Y:S01]  /*cdea0*/  VIADD R48, R54, UR4 ;  /* 0x0000000436307c36 */ /* 0x000fe20008000000 */
[----:B------:R-:W-:Y:S01]  /*cdeb0*/  ISETP.LT.AND P2, PT, R60, UR12, !P2 ;  /* 0x0000000c3c007c0c */ /* 0x000fe2000d741270 */
[----:B------:R-:W-:Y:S01]  /*cdec0*/  ULDC UR4, c[0x0][0x248] ;  /* 0x0000920000047ab9 */ /* 0x000fe20000000800 */
[----:B------:R-:W-:Y:S01]  /*cded0*/  ISETP.GE.AND P0, PT, R46, UR8, PT ;  /* 0x000000082e007c0c */ /* 0x000fe2000bf06270 */
[C---:B------:R-:W-:Y:S01]  /*cdee0*/  IMAD.WIDE R46, R48.reuse, 0x2, R2 ;  /* 0x00000002302e7825 */ /* 0x040fe200078e0202 */
[----:B------:R-:W-:Y:S01]  /*cdef0*/  ULDC UR10, c[0x0][0x228] ;  /* 0x00008a00000a7ab9 */ /* 0x000fe20000000800 */
[----:B------:R-:W-:Y:S01]  /*cdf00*/  ULDC UR12, c[0x0][0x228] ;  /* 0x00008a00000c7ab9 */ /* 0x000fe20000000800 */
[----:B------:R-:W-:Y:S01]  /*cdf10*/  ULDC UR14, c[0x0][0x228] ;  /* 0x00008a00000e7ab9 */ /* 0x000fe20000000800 */
[----:B------:R-:W-:Y:S01]  /*cdf20*/  PRMT R54, R9, 0x7632, R54 ;  /* 0x0000763209367816 */ /* 0x000fe20000000036 */
[----:B------:R0:W-:Y:S01]  /*cdf30*/  @P4 STG.E.U16 desc[UR6][R46.64], R9 ;  /* 0x000000092e004986 */ /* 0x0001e2000c101506 */
[C---:B-1----:R-:W-:Y:S01]  /*cdf40*/  VIADD R52, R48.reuse, UR4 ;  /* 0x0000000430347c36 */ /* 0x042fe20008000000 */
[----:B------:R-:W-:Y:S01]  /*cdf50*/  ULDC UR4, c[0x0][0x22c] ;  /* 0x00008b0000047ab9 */ /* 0x000fe20000000800 */
[----:B------:R-:W-:Y:S01]  /*cdf60*/  VIADD R53, R59, 0x2e ;  /* 0x0000002e3b357836 */ /* 0x000fe20000000000 */
[----:B------:R-:W-:Y:S01]  /*cdf70*/  ULDC UR8, c[0x0][0x22c] ;  /* 0x00008b0000087ab9 */ /* 0x000fe20000000800 */
[----:B0-----:R-:W4:Y:S01]  /*cdf80*/  LDL.LU R9, [R1+0x254] ;  /* 0x0002540001097983 */ /* 0x001f220000300800 */
[----:B------:R-:W-:-:S04]  /*cdf90*/  IMAD.WIDE R48, R48, 0x2, R44 ;  /* 0x0000000230307825 */ /* 0x000fc800078e022c */
[----:B------:R-:W-:Y:S01]  /*cdfa0*/  IMAD.WIDE R50, R52, 0x2, R2 ;  /* 0x0000000234327825 */ /* 0x000fe200078e0202 */
[----:B------:R0:W-:Y:S01]  /*cdfb0*/  @P2 STG.E.U16 desc[UR6][R48.64], R54 ;  /* 0x0000003630002986 */ /* 0x0001e2000c101506 */
[----:B------:R-:W-:Y:S01]  /*cdfc0*/  ISETP.LT.AND P1, PT, R60, UR10, !P1 ;  /* 0x0000000a3c007c0c */ /* 0x000fe2000cf21270 */
[----:B------:R-:W-:Y:S01]  /*cdfd0*/  ULDC UR10, c[0x0][0x22c] ;  /* 0x00008b00000a7ab9 */ /* 0x000fe20000000800 */
[----:B------:R-:W-:Y:S01]  /*cdfe0*/  ISETP.GE.AND P4, PT, R53, UR4, PT ;  /* 0x0000000435007c0c */ /* 0x000fe2000bf86270 */
[----:B------:R-:W-:Y:S01]  /*cdff0*/  VIADD R46, R59, 0x2f ;  /* 0x0000002f3b2e7836 */ /* 0x000fe20000000000 */
[----:B------:R-:W-:Y:S02]  /*ce000*/  ULDC UR4, c[0x0][0x248] ;  /* 0x0000920000047ab9 */ /* 0x000fe40000000800 */
[----:B------:R-:W-:Y:S01]  /*ce010*/  VIADD R53, R52, UR4 ;  /* 0x0000000434357c36 */ /* 0x000fe20008000000 */
[----:B------:R-:W-:Y:S01]  /*ce020*/  ULDC UR4, c[0x0][0x22c] ;  /* 0x00008b0000047ab9 */ /* 0x000fe20000000800 */
[----:B------:R-:W-:Y:S01]  /*ce030*/  ISETP.GE.AND P2, PT, R46, UR8, PT ;  /* 0x000000082e007c0c */ /* 0x000fe2000bf46270 */
[----:B------:R-:W-:Y:S01]  /*ce040*/  IMAD.WIDE R46, R52, 0x2, R44 ;  /* 0x00000002342e7825 */ /* 0x000fe200078e022c */
[----:B------:R-:W-:-:S03]  /*ce050*/  ULDC UR8, c[0x0][0x248] ;  /* 0x0000920000087ab9 */ /* 0x000fc60000000800 */
[----:B0-----:R-:W-:-:S04]  /*ce060*/  IMAD.WIDE R48, R53, 0x2, R2 ;  /* 0x0000000235307825 */ /* 0x001fc800078e0202 */
[----:B------:R-:W-:Y:S01]  /*ce070*/  VIADD R55, R59, 0x30 ;  /* 0x000000303b377836 */ /* 0x000fe20000000000 */
[----:B--2---:R0:W-:Y:S01]  /*ce080*/  @P6 STG.E.U16 desc[UR6][R50.64], R8 ;  /* 0x0000000832006986 */ /* 0x0041e2000c101506 */
[----:B------:R-:W-:Y:S02]  /*ce090*/  PRMT R54, R8, 0x7632, R54 ;  /* 0x0000763208367816 */ /* 0x000fe40000000036 */
[----:B------:R-:W-:Y:S01]  /*ce0a0*/  ISETP.LT.AND P6, PT, R61, UR12, !P5 ;  /* 0x0000000c3d007c0c */ /* 0x000fe2000efc1270 */
[----:B------:R-:W-:Y:S01]  /*ce0b0*/  ULDC UR12, c[0x0][0x228] ;  /* 0x00008a00000c7ab9 */ /* 0x000fe20000000800 */
[----:B0-----:R-:W2:Y:S01]  /*ce0c0*/  LDL.LU R8, [R1+0x244] ;  /* 0x0002440001087983 */ /* 0x001ea20000300800 */
[----:B------:R-:W-:Y:S01]  /*ce0d0*/  ISETP.LT.AND P5, PT, R60, UR14, !P5 ;  /* 0x0000000e3c007c0c */ /* 0x000fe2000efa1270 */
[----:B------:R-:W-:Y:S01]  /*ce0e0*/  IMAD.WIDE R50, R53, 0x2, R44 ;  /* 0x0000000235327825 */ /* 0x000fe200078e022c */
[----:B------:R-:W-:Y:S01]  /*ce0f0*/  ULDC UR14, c[0x0][0x228] ;  /* 0x00008a00000e7ab9 */ /* 0x000fe20000000800 */
[----:B------:R0:W-:Y:S01]  /*ce100*/  @P1 STG.E.U16 desc[UR6][R46.64], R54 ;  /* 0x000000362e001986 */ /* 0x0001e2000c101506 */
[----:B---3--:R-:W-:-:S06]  /*ce110*/  PRMT R52, R7, 0x7632, R52 ;  /* 0x0000763207347816 */ /* 0x008fcc0000000034 */
[----:B------:R1:W-:Y:S01]  /*ce120*/  @P6 STG.E.U16 desc[UR6][R48.64], R7 ;  /* 0x0000000730006986 */ /* 0x0003e2000c101506 */
[----:B------:R-:W-:Y:S01]  /*ce130*/  ISETP.GE.AND P1, PT, R55, UR4, PT ;  /* 0x0000000437007c0c */ /* 0x000fe2000bf26270 */
[----:B------:R-:W-:Y:S02]  /*ce140*/  ULDC UR4, c[0x0][0x248] ;  /* 0x0000920000047ab9 */ /* 0x000fe40000000800 */
[----:B------:R-:W-:Y:S01]  /*ce150*/  @P5 STG.E.U16 desc[UR6][R50.64], R52 ;  /* 0x0000003432005986 */ /* 0x000fe2000c101506 */
[----:B------:R-:W-:Y:S01]  /*ce160*/  ISETP.LT.AND P5, PT, R61, UR12, !P0 ;  /* 0x0000000c3d007c0c */ /* 0x000fe2000c7a1270 */
[----:B0-----:R-:W-:Y:S02]  /*ce170*/  VIADD R54, R59, 0x31 ;  /* 0x000000313b367836 */ /* 0x001fe40000000000 */
[----:B-1----:R-:W3:Y:S01]  /*ce180*/  LDL.LU R7, [R1+0x258] ;  /* 0x0002580001077983 */ /* 0x002ee20000300800 */
[----:B------:R-:W-:Y:S01]  /*ce190*/  VIADD R48, R53, UR4 ;  /* 0x0000000435307c36 */ /* 0x000fe20008000000 */
[----:B------:R-:W-:Y:S01]  /*ce1a0*/  ISETP.LT.AND P0, PT, R60, UR14, !P0 ;  /* 0x0000000e3c007c0c */ /* 0x000fe2000c701270 */
[----:B------:R-:W-:Y:S01]  /*ce1b0*/  ULDC UR4, c[0x0][0x248] ;  /* 0x0000920000047ab9 */ /* 0x000fe20000000800 */
[----:B------:R-:W-:Y:S01]  /*ce1c0*/  ISETP.LT.AND P6, PT, R61, UR16, !P4 ;  /* 0x000000103d007c0c */ /* 0x000fe2000e7c1270 */
[----:B------:R-:W-:Y:S01]  /*ce1d0*/  IMAD.WIDE R46, R48, 0x2, R2 ;  /* 0x00000002302e7825 */ /* 0x000fe200078e0202 */
[----:B------:R-:W-:Y:S01]  /*ce1e0*/  ULDC UR12, c[0x0][0x228] ;  /* 0x00008a00000c7ab9 */ /* 0x000fe20000000800 */
[----:B------:R-:W-:Y:S01]  /*ce1f0*/  ULDC UR14, c[0x0][0x228] ;  /* 0x00008a00000e7ab9 */ /* 0x000fe20000000800 */
[----:B------:R-:W-:Y:S01]  /*ce200*/  ULDC UR16, c[0x0][0x228] ;  /* 0x00008a0000107ab9 */ /* 0x000fe20000000800 */
[----:B------:R-:W-:Y:S01]  /*ce210*/  PRMT R57, R6, 0x7632, R57 ;  /* 0x0000763206397816 */ /* 0x000fe20000000039 */
[----:B------:R0:W-:Y:S01]  /*ce220*/  @P5 STG.E.U16 desc[UR6][R46.64], R6 ;  /* 0x000000062e005986 */ /* 0x0001e2000c101506 */
[----:B------:R-:W-:Y:S01]  /*ce230*/  VIADD R55, R48, UR8 ;  /* 0x0000000830377c36 */ /* 0x000fe20008000000 */
[----:B------:R-:W-:-:S02]  /*ce240*/  ISETP.LT.AND P4, PT, R60, UR18, !P4 ;  /* 0x000000123c007c0c */ /* 0x000fc4000e781270 */
[----:B0-----:R-:W3:Y:S01]  /*ce250*/  LDL.LU R6, [R1+0x248] ;  /* 0x0002480001067983 */ /* 0x001ee20000300800 */
[----:B------:R-:W-:Y:S01]  /*ce260*/  IMAD.WIDE R48, R48, 0x2, R44 ;  /* 0x0000000230307825 */ /* 0x000fe200078e022c */
[----:B------:R-:W-:Y:S01]  /*ce270*/  ISETP.GE.AND P5, PT, R54, UR10, PT ;  /* 0x0000000a36007c0c */ /* 0x000fe2000bfa6270 */
[----:B------:R-:W-:Y:S01]  /*ce280*/  ULDC UR10, c[0x0][0x228] ;  /* 0x00008a00000a7ab9 */ /* 0x000fe20000000800 */
[----:B------:R-:W-:Y:S01]  /*ce290*/  ULDC UR8, c[0x0][0x22c] ;  /* 0x00008b0000087ab9 */ /* 0x000fe20000000800 */
[----:B------:R-:W-:Y:S01]  /*ce2a0*/  IMAD.WIDE R50, R55, 0x2, R2 ;  /* 0x0000000237327825 */ /* 0x000fe200078e0202 */
[----:B------:R-:W-:Y:S01]  /*ce2b0*/  @P0 STG.E.U16 desc[UR6][R48.64], R57 ;  /* 0x0000003930000986 */ /* 0x000fe2000c101506 */
[----:B------:R-:W-:Y:S01]  /*ce2c0*/  ULDC UR18, c[0x0][0x228] ;  /* 0x00008a0000127ab9 */ /* 0x000fe20000000800 */
[----:B------:R-:W-:Y:S01]  /*ce2d0*/  PRMT R56, R5, 0x7632, R56 ;  /* 0x0000763205387816 */ /* 0x000fe20000000038 */
[----:B------:R-:W-:Y:S01]  /*ce2e0*/  IMAD.WIDE R52, R55, 0x2, R44 ;  /* 0x0000000237347825 */ /* 0x000fe200078e022c */
[----:B------:R0:W-:Y:S04]  /*ce2f0*/  @P6 STG.E.U16 desc[UR6][R50.64], R5 ;  /* 0x0000000532006986 */ /* 0x0001e8000c101506 */
[----:B------:R1:W-:Y:S01]  /*ce300*/  @P4 STG.E.U16 desc[UR6][R52.64], R56 ;  /* 0x0000003834004986 */ /* 0x0003e2000c101506 */
[----:B------:R-:W-:Y:S01]  /*ce310*/  ISETP.LT.AND P4, PT, R61, UR10, !P2 ;  /* 0x0000000a3d007c0c */ /* 0x000fe2000d781270 */
[----:B------:R-:W-:-:S02]  /*ce320*/  VIADD R46, R59, 0x32 ;  /* 0x000000323b2e7836 */ /* 0x000fc40000000000 */
[----:B0-----:R-:W3:Y:S01]  /*ce330*/  LDL.LU R5, [R1+0x25c] ;  /* 0x00025c0001057983 */ /* 0x001ee20000300800 */
[----:B------:R-:W-:Y:S01]  /*ce340*/  IADD3 R48, R55, UR4, RZ ;  /* 0x0000000437307c10 */ /* 0x000fe2000fffe0ff */
[----:B------:R-:W-:Y:S01]  /*ce350*/  ULDC UR4, c[0x0][0x248] ;  /* 0x0000920000047ab9 */ /* 0x000fe20000000800 */
[----:B------:R-:W-:Y:S02]  /*ce360*/  ISETP.GE.AND P0, PT, R46, UR8, PT ;  /* 0x000000082e007c0c */ /* 0x000fe4000bf06270 */
[----:B------:R-:W-:Y:S01]  /*ce370*/  PRMT R54, R4, 0x7632, R54 ;  /* 0x0000763204367816 */ /* 0x000fe20000000036 */
[----:B------:R-:W-:Y:S01]  /*ce380*/  IMAD.WIDE R46, R48, 0x2, R2 ;  /* 0x00000002302e7825 */ /* 0x000fe200078e0202 */
[----:B------:R-:W-:Y:S01]  /*ce390*/  ISETP.LT.AND P2, PT, R60, UR12, !P2 ;  /* 0x0000000c3c007c0c */ /* 0x000fe2000d741270 */
[----:B------:R-:W-:Y:S01]  /*ce3a0*/  ULDC UR10, c[0x0][0x228] ;  /* 0x00008a00000a7ab9 */ /* 0x000fe20000000800 */
[----:B------:R-:W-:Y:S01]  /*ce3b0*/  ISETP.LT.AND P6, PT, R61, UR14, !P1 ;  /* 0x0000000e3d007c0c */ /* 0x000fe2000cfc1270 */
[C---:B-1----:R-:W-:Y:S01]  /*ce3c0*/  VIADD R52, R48.reuse, UR4 ;  /* 0x0000000430347c36 */ /* 0x042fe20008000000 */
[----:B------:R0:W-:Y:S01]  /*ce3d0*/  @P4 STG.E.U16 desc[UR6][R46.64], R4 ;  /* 0x000000042e004986 */ /* 0x0001e2000c101506 */
[----:B------:R-:W-:Y:S01]  /*ce3e0*/  IMAD.WIDE R48, R48, 0x2, R44 ;  /* 0x0000000230307825 */ /* 0x000fe200078e022c */
[----:B------:R-:W-:Y:S01]  /*ce3f0*/  ULDC UR12, c[0x0][0x228] ;  /* 0x00008a00000c7ab9 */ /* 0x000fe20000000800 */
[----:B------:R-:W-:Y:S01]  /*ce400*/  ULDC UR4, c[0x0][0x22c] ;  /* 0x00008b0000047ab9 */ /* 0x000fe20000000800 */
[----:B------:R-:W-:Y:S01]  /*ce410*/  ULDC UR14, c[0x0][0x228] ;  /* 0x00008a00000e7ab9 */ /* 0x000fe20000000800 */
[----:B------:R-:W-:Y:S01]  /*ce420*/  VIADD R53, R59, 0x33 ;  /* 0x000000333b357836 */ /* 0x000fe20000000000 */
[----:B------:R-:W-:Y:S01]  /*ce430*/  ULDC UR8, c[0x0][0x22c] ;  /* 0x00008b0000087ab9 */ /* 0x000fe20000000800 */
[----:B0-----:R-:W3:Y:S01]  /*ce440*/  LDL.LU R4, [R1+0x24c] ;  /* 0x00024c0001047983 */ /* 0x001ee20000300800 */
[----:B------:R-:W-:Y:S01]  /*ce450*/  IMAD.WIDE R50, R52, 0x2, R2 ;  /* 0x0000000234327825 */ /* 0x000fe200078e0202 */
[----:B------:R-:W-:Y:S01]  /*ce460*/  ISETP.LT.AND P1, PT, R60, UR10, !P1 ;  /* 0x0000000a3c007c0c */ /* 0x000fe2000cf21270 */
[----:B------:R-:W-:Y:S01]  /*ce470*/  ULDC UR10, c[0x0][0x228] ;  /* 0x00008a00000a7ab9 */ /* 0x000fe20000000800 */
[----:B------:R0:W-:Y:S01]  /*ce480*/  @P2 STG.E.U16 desc[UR6][R48.64], R54 ;  /* 0x0000003630002986 */ /* 0x0001e2000c101506 */
[----:B------:R-:W-:Y:S01]  /*ce490*/  ISETP.GE.AND P4, PT, R53, UR4, PT ;  /* 0x0000000435007c0c */ /* 0x000fe2000bf86270 */
[----:B------:R-:W-:Y:S01]  /*ce4a0*/  VIADD R46, R59, 0x34 ;  /* 0x000000343b2e7836 */ /* 0x000fe20000000000 */
[----:B------:R-:W-:Y:S01]  /*ce4b0*/  ULDC UR4, c[0x0][0x248] ;  /* 0x0000920000047ab9 */ /* 0x000fe20000000800 */
[----:B------:R1:W-:Y:S01]  /*ce4c0*/  @P6 STG.E.U16 desc[UR6][R50.64], R58 ;  /* 0x0000003a32006986 */ /* 0x0003e2000c101506 */
[----:B------:R-:W-:-:S03]  /*ce4d0*/  ISETP.LT.AND P6, PT, R61, UR12, !P5 ;  /* 0x0000000c3d007c0c */ /* 0x000fc6000efc1270 */
[----:B------:R-:W3:Y:S01]  /*ce4e0*/  LDL.LU R11, [R1+0x230] ;  /* 0x00023000010b7983 */ /* 0x000ee20000300800 */
[----:B------:R-:W-:Y:S01]  /*ce4f0*/  ISETP.LT.AND P5, PT, R60, UR14, !P5 ;  /* 0x0000000e3c007c0c */ /* 0x000fe2000efa1270 */
[----:B------:R-:W-:Y:S01]  /*ce500*/  VIADD R53, R52, UR4 ;  /* 0x0000000434357c36 */ /* 0x000fe20008000000 */
[----:B------:R-:W-:Y:S01]  /*ce510*/  ISETP.GE.AND P2, PT, R46, UR8, PT ;  /* 0x000000082e007c0c */ /* 0x000fe2000bf46270 */
[----:B------:R-:W-:Y:S01]  /*ce520*/  IMAD.WIDE R46, R52, 0x2, R44 ;  /* 0x00000002342e7825 */ /* 0x000fe200078e022c */
[----:B------:R-:W-:Y:S01]  /*ce530*/  PRMT R55, R58, 0x7632, R55 ;  /* 0x000076323a377816 */ /* 0x000fe20000000037 */
[----:B------:R-:W-:Y:S01]  /*ce540*/  ULDC UR4, c[0x0][0x22c] ;  /* 0x00008b0000047ab9 */ /* 0x000fe20000000800 */
[----:B------:R-:W-:Y:S01]  /*ce550*/  ULDC UR12, c[0x0][0x228] ;  /* 0x00008a00000c7ab9 */ /* 0x000fe20000000800 */
[----:B0-----:R-:W-:Y:S01]  /*ce560*/  IMAD.WIDE R48, R53, 0x2, R2 ;  /* 0x0000000235307825 */ /* 0x001fe200078e0202 */
[----:B------:R-:W-:-:S03]  /*ce570*/  ULDC UR14, c[0x0][0x228] ;  /* 0x00008a00000e7ab9 */ /* 0x000fc60000000800 */
[----:B-1----:R-:W-:Y:S01]  /*ce580*/  IMAD.WIDE R50, R53, 0x2, R44 ;  /* 0x0000000235327825 */ /* 0x002fe200078e022c */
[----:B------:R-:W-:Y:S01]  /*ce590*/  @P1 STG.E.U16 desc[UR6][R46.64], R55 ;  /* 0x000000372e001986 */ /* 0x000fe2000c101506 */
[----:B------:R-:W-:Y:S01]  /*ce5a0*/  ULDC UR8, c[0x0][0x248] ;  /* 0x0000920000087ab9 */ /* 0x000fe20000000800 */
[----:B----4-:R-:W-:Y:S01]  /*ce5b0*/  PRMT R52, R10, 0x7632, R52 ;  /* 0x000076320a347816 */ /* 0x010fe20000000034 */
[----:B------:R-:W-:Y:S01]  /*ce5c0*/  VIADD R54, R59, 0x35 ;  /* 0x000000353b367836 */ /* 0x000fe20000000000 */
[----:B------:R0:W-:Y:S04]  /*ce5d0*/  @P6 STG.E.U16 desc[UR6][R48.64], R10 ;  /* 0x0000000a30006986 */ /* 0x0001e8000c101506 */
[----:B------:R-:W-:Y:S01]  /*ce5e0*/  @P5 STG.E.U16 desc[UR6][R50.64], R52 ;  /* 0x0000003432005986 */ /* 0x000fe2000c101506 */
[----:B------:R-:W-:-:S02]  /*ce5f0*/  ISETP.LT.AND P5, PT, R61, UR10, !P0 ;  /* 0x0000000a3d007c0c */ /* 0x000fc4000c7a1270 */
[----:B------:R-:W-:Y:S01]  /*ce600*/  PRMT R56, R9, 0x7632, R56 ;  /* 0x0000763209387816 */ /* 0x000fe20000000038 */
[----:B0-----:R-:W4:Y:S01]  /*ce610*/  LDL.LU R10, [R1+0x220] ;  /* 0x00022000010a7983 */ /* 0x001f220000300800 */
[----:B------:R-:W-:Y:S01]  /*ce620*/  ISETP.GE.AND P1, PT, R54, UR4, PT ;  /* 0x0000000436007c0c */ /* 0x000fe2000bf26270 */
[----:B------:R-:W-:Y:S01]  /*ce630*/  ULDC UR4, c[0x0][0x248] ;  /* 0x0000920000047ab9 */ /* 0x000fe20000000800 */
[----:B------:R-:W-:Y:S01]  /*ce640*/  ISETP.LT.AND P6, PT, R61, UR14, !P4 ;  /* 0x0000000e3d007c0c */ /* 0x000fe2000e7c1270 */
[----:B------:R-:W-:Y:S01]  /*ce650*/  VIADD R48, R53, UR4 ;  /* 0x0000000435307c36 */ /* 0x000fe20008000000 */
[C---:B------:R-:W-:Y:S01]  /*ce660*/  ISETP.LT.AND P0, PT, R60.reuse, UR12, !P0 ;  /* 0x0000000c3c007c0c */ /* 0x040fe2000c701270 */
[----:B------:R-:W-:Y:S01]  /*ce670*/  VIADD R55, R59, 0x36 ;  /* 0x000000363b377836 */ /* 0x000fe20000000000 */
[----:B------:R-:W-:Y:S01]  /*ce680*/  ISETP.LT.AND P4, PT, R60, UR16, !P4 ;  /* 0x000000103c007c0c */ /* 0x000fe2000e781270 */
[C---:B------:R-:W-:Y:S01]  /*ce690*/  IMAD.WIDE R46, R48.reuse, 0x2, R2 ;  /* 0x00000002302e7825 */ /* 0x040fe200078e0202 */
[----:B------:R-:W-:Y:S01]  /*ce6a0*/  ULDC UR10, c[0x0][0x228] ;  /* 0x00008a00000a7ab9 */ /* 0x000fe20000000800 */
[----:B------:R-:W-:Y:S01]  /*ce6b0*/  ULDC UR4, c[0x0][0x22c] ;  /* 0x00008b0000047ab9 */ /* 0x000fe20000000800 */
[----:B------:R-:W-:Y:S01]  /*ce6c0*/  ULDC UR12, c[0x0][0x228] ;  /* 0x00008a00000c7ab9 */ /* 0x000fe20000000800 */
[C---:B------:R-:W-:Y:S01]  /*ce6d0*/  VIADD R54, R48.reuse, UR8 ;  /* 0x0000000830367c36 */ /* 0x040fe20008000000 */
[----:B------:R0:W-:Y:S01]  /*ce6e0*/  @P5 STG.E.U16 desc[UR6][R46.64], R9 ;  /* 0x000000092e005986 */ /* 0x0001e2000c101506 */
[----:B------:R-:W-:Y:S01]  /*ce6f0*/  IMAD.WIDE R48, R48, 0x2, R44 ;  /* 0x0000000230307825 */ /* 0x000fe200078e022c */
[----:B------:R-:W-:Y:S01]  /*ce700*/  ULDC UR8, c[0x0][0x22c] ;  /* 0x00008b0000087ab9 */ /* 0x000fe20000000800 */
[----:B------:R-:W-:Y:S01]  /*ce710*/  ULDC UR14, c[0x0][0x228] ;  /* 0x00008a00000e7ab9 */ /* 0x000fe20000000800 */
[----:B------:R-:W-:Y:S01]  /*ce720*/  ULDC UR16, c[0x0][0x228] ;  /* 0x00008a0000107ab9 */ /* 0x000fe20000000800 */
[----:B0-----:R-:W4:Y:S01]  /*ce730*/  LDL.LU R9, [R1+0x234] ;  /* 0x0002340001097983 */ /* 0x001f220000300800 */
[----:B------:R-:W-:-:S03]  /*ce740*/  IMAD.WIDE R50, R54, 0x2, R2 ;  /* 0x0000000236327825 */ /* 0x000fc600078e0202 */
[----:B------:R0:W-:Y:S01]  /*ce750*/  @P0 STG.E.U16 desc[UR6][R48.64], R56 ;  /* 0x0000003830000986 */ /* 0x0001e2000c101506 */
[C---:B------:R-:W-:Y:S01]  /*ce760*/  IMAD.WIDE R52, R54.reuse, 0x2, R44 ;  /* 0x0000000236347825 */ /* 0x040fe200078e022c */
[----:B------:R-:W-:Y:S01]  /*ce770*/  ISETP.GE.AND P5, PT, R55, UR4, PT ;  /* 0x0000000437007c0c */ /* 0x000fe2000bfa6270 */
[----:B------:R-:W-:Y:S02]  /*ce780*/  ULDC UR4, c[0x0][0x248] ;  /* 0x0000920000047ab9 */ /* 0x000fe40000000800 */
[----:B------:R-:W-:Y:S02]  /*ce790*/  VIADD R46, R59, 0x37 ;  /* 0x000000373b2e7836 */ /* 0x000fe40000000000 */
[----:B0-----:R-:W-:-:S03]  /*ce7a0*/  VIADD R48, R54, UR4 ;  /* 0x0000000436307c36 */ /* 0x001fc60008000000 */
[----:B------:R-:W-:Y:S01]  /*ce7b0*/  ISETP.GE.AND P0, PT, R46, UR8, PT ;  /* 0x000000082e007c0c */ /* 0x000fe2000bf06270 */
[----:B------:R-:W-:Y:S01]  /*ce7c0*/  ULDC UR4, c[0x0][0x248] ;  /* 0x0000920000047ab9 */ /* 0x000fe20000000800 */
[----:B------:R-:W-:Y:S01]  /*ce7d0*/  ULDC UR8, c[0x0][0x228] ;  /* 0x00008a0000087ab9 */ /* 0x000fe20000000800 */
[----:B------:R-:W-:-:S04]  /*ce7e0*/  IMAD.WIDE R46, R48, 0x2, R2 ;  /* 0x00000002302e7825 */ /* 0x000fc800078e0202 */
[----:B------:R-:W-:Y:S01]  /*ce7f0*/  VIADD R55, R59, 0x3a ;  /* 0x0000003a3b377836 */ /* 0x000fe20000000000 */
[----:B--2---:R-:W-:Y:S01]  /*ce800*/  PRMT R57, R8, 0x7632, R57 ;  /* 0x0000763208397816 */ /* 0x004fe20000000039 */
[----:B------:R0:W-:Y:S04]  /*ce810*/  @P6 STG.E.U16 desc[UR6][R50.64], R8 ;  /* 0x0000000832006986 */ /* 0x0001e8000c101506 */
[----:B------:R1:W-:Y:S01]  /*ce820*/  @P4 STG.E.U16 desc[UR6][R52.64], R57 ;  /* 0x0000003934004986 */ /* 0x0003e2000c101506 */
[----:B------:R-:W-:Y:S01]  /*ce830*/  ISETP.LT.AND P4, PT, R61, UR10, !P2 ;  /* 0x0000000a3d007c0c */ /* 0x000fe2000d781270 */
[----:B------:R-:W-:Y:S02]  /*ce840*/  ULDC UR10, c[0x0][0x228] ;  /* 0x00008a00000a7ab9 */ /* 0x000fe40000000800 */
[----:B0-----:R-:W2:Y:S01]  /*ce850*/  LDL.LU R8, [R1+0x224] ;  /* 0x0002240001087983 */ /* 0x001ea20000300800 */
[----:B------:R-:W-:Y:S01]  /*ce860*/  ISETP.LT.AND P2, PT, R60, UR12, !P2 ;  /* 0x0000000c3c007c0c */ /* 0x000fe2000d741270 */
[----:B------:R-:W-:Y:S01]  /*ce870*/  ULDC UR12, c[0x0][0x228] ;  /* 0x00008a00000c7ab9 */ /* 0x000fe20000000800 */
[----:B---3--:R-:W-:-:S07]  /*ce880*/  PRMT R54, R7, 0x7632, R54 ;  /* 0x0000763207367816 */ /* 0x008fce0000000036 */
[----:B------:R0:W-:Y:S01]  /*ce890*/  @P4 STG.E.U16 desc[UR6][R46.64], R7 ;  /* 0x000000072e004986 */ /* 0x0001e2000c101506 */
[----:B------:R-:W-:Y:S01]  /*ce8a0*/  ISETP.LT.AND P6, PT, R61, UR14, !P1 ;  /* 0x0000000e3d007c0c */ /* 0x000fe2000cfc1270 */
[C---:B-1----:R-:W-:Y:S01]  /*ce8b0*/  VIADD R52, R48.reuse, UR4 ;  /* 0x0000000430347c36 */ /* 0x042fe20008000000 */
[----:B------:R-:W-:Y:S01]  /*ce8c0*/  ULDC UR4, c[0x0][0x22c] ;  /* 0x00008b0000047ab9 */ /* 0x000fe20000000800 */
[----:B0-----:R-:W3:Y:S01]  /*ce8d0*/  LDL.LU R7, [R1+0x238] ;  /* 0x0002380001077983 */ /* 0x001ee20000300800 */
[----:B------:R-:W-:Y:S01]  /*ce8e0*/  IMAD.WIDE R48, R48, 0x2, R44 ;  /* 0x0000000230307825 */ /* 0x000fe200078e022c */
[----:B------:R-:W-:-:S03]  /*ce8f0*/  ULDC UR14, c[0x0][0x228] ;  /* 0x00008a00000e7ab9 */ /* 0x000fc60000000800 */
[----:B------:R-:W-:Y:S01]  /*ce900*/  IMAD.WIDE R50, R52, 0x2, R2 ;  /* 0x0000000234327825 */ /* 0x000fe200078e0202 */
[----:B------:R0:W-:Y:S03]  /*ce910*/  @P2 STG.E.U16 desc[UR6][R48.64], R54 ;  /* 0x0000003630002986 */ /* 0x0001e6000c101506 */
[C---:B------:R-:W-:Y:S01]  /*ce920*/  VIADD R53, R59.reuse, 0x38 ;  /* 0x000000383b357836 */ /* 0x040fe20000000000 */
[----:B------:R1:W-:Y:S01]  /*ce930*/  @P6 STG.E.U16 desc[UR6][R50.64], R6 ;  /* 0x0000000632006986 */ /* 0x0003e2000c101506 */
[----:B0-----:R-:W-:Y:S02]  /*ce940*/  PRMT R54, R6, 0x7632, R54 ;  /* 0x0000763206367816 */ /* 0x001fe40000000036 */
[C---:B------:R-:W-:Y:S01]  /*ce950*/  ISETP.LT.AND P1, PT, R60.reuse, UR8, !P1 ;  /* 0x000000083c007c0c */ /* 0x040fe2000cf21270 */
[----:B------:R-:W-:Y:S01]  /*ce960*/  VIADD R46, R59, 0x39 ;  /* 0x000000393b2e7836 */ /* 0x000fe20000000000 */
[----:B------:R-:W-:Y:S01]  /*ce970*/  ISETP.LT.AND P6, PT, R61, UR10, !P5 ;  /* 0x0000000a3d007c0c */ /* 0x000fe2000efc1270 */
[----:B------:R-:W-:Y:S01]  /*ce980*/  ULDC UR8, c[0x0][0x22c] ;  /* 0x00008b0000087ab9 */ /* 0x000fe20000000800 */
[----:B-1----:R-:W3:Y:S01]  /*ce990*/  LDL.LU R6, [R1+0x228] ;  /* 0x0002280001067983 */ /* 0x002ee20000300800 */
[----:B------:R-:W-:Y:S01]  /*ce9a0*/  ISETP.GE.AND P4, PT, R53, UR4, PT ;  /* 0x0000000435007c0c */ /* 0x000fe2000bf86270 */
[----:B------:R-:W-:Y:S01]  /*ce9b0*/  ULDC UR4, c[0x0][0x248] ;  /* 0x0000920000047ab9 */ /* 0x000fe20000000800 */
[----:B------:R-:W-:Y:S01]  /*ce9c0*/  ISETP.LT.AND P5, PT, R60, UR12, !P5 ;  /* 0x0000000c3c007c0c */ /* 0x000fe2000efa1270 */
[----:B------:R-:W-:Y:S01]  /*ce9d0*/  VIADD R53, R52, UR4 ;  /* 0x0000000434357c36 */ /* 0x000fe20008000000 */
[----:B------:R-:W-:Y:S01]  /*ce9e0*/  ISETP.GE.AND P2, PT, R46, UR8, PT ;  /* 0x000000082e007c0c */ /* 0x000fe2000bf46270 */
[----:B------:R-:W-:Y:S01]  /*ce9f0*/  IMAD.WIDE R46, R52, 0x2, R44 ;  /* 0x00000002342e7825 */ /* 0x000fe200078e022c */
[----:B------:R-:W-:Y:S01]  /*cea00*/  ULDC UR10, c[0x0][0x228] ;  /* 0x00008a00000a7ab9 */ /* 0x000fe20000000800 */
[----:B------:R-:W-:Y:S01]  /*cea10*/  ULDC UR4, c[0x0][0x22c] ;  /* 0x00008b0000047ab9 */ /* 0x000fe20000000800 */
[----:B------:R-:W-:Y:S01]  /*cea20*/  ULDC UR12, c[0x0][0x228] ;  /* 0x00008a00000c7ab9 */ /* 0x000fe20000000800 */
[----:B------:R-:W-:Y:S01]  /*cea30*/  IMAD.WIDE R48, R53, 0x2, R2 ;  /* 0x0000000235307825 */ /* 0x000fe200078e0202 */
[----:B------:R-:W-:Y:S01]  /*cea40*/  @P1 STG.E.U16 desc[UR6][R46.64], R54 ;  /* 0x000000362e001986 */ /* 0x000fe2000c101506 */
[----:B------:R-:W-:Y:S01]  /*cea50*/  PRMT R52, R5, 0x7632, R52 ;  /* 0x0000763205347816 */ /* 0x000fe20000000034 */
[----:B------:R-:W-:Y:S01]  /*cea60*/  ULDC UR8, c[0x0][0x248] ;  /* 0x0000920000087ab9 */ /* 0x000fe20000000800 */
[----:B------:R-:W-:Y:S01]  /*cea70*/  IMAD.WIDE R50, R53, 0x2, R44 ;  /* 0x0000000235327825 */ /* 0x000fe200078e022c */
[----:B------:R0:W-:Y:S01]  /*cea80*/  @P6 STG.E.U16 desc[UR6][R48.64], R5 ;  /* 0x0000000530006986 */ /* 0x0001e2000c101506 */
[----:B------:R-:W-:Y:S01]  /*cea90*/  ISETP.GE.AND P1, PT, R55, UR4, PT ;  /* 0x0000000437007c0c */ /* 0x000fe2000bf26270 */
[----:B------:R-:W-:-:S02]  /*ceaa0*/  ULDC UR4, c[0x0][0x248] ;  /* 0x0000920000047ab9 */ /* 0x000fc40000000800 */
[----:B------:R1:W-:Y:S01]  /*ceab0*/  @P5 STG.E.U16 desc[UR6][R50.64], R52 ;  /* 0x0000003432005986 */ /* 0x0003e2000c101506 */
[----:B------:R-:W-:Y:S01]  /*ceac0*/  ISETP.LT.AND P5, PT, R61, UR10, !P0 ;  /* 0x0000000a3d007c0c */ /* 0x000fe2000c7a1270 */
[----:B------:R-:W-:Y:S02]  /*cead0*/  ULDC UR10, c[0x0][0x228] ;  /* 0x00008a00000a7ab9 */ /* 0x000fe40000000800 */
[----:B0-----:R-:W3:Y:S01]  /*ceae0*/  LDL.LU R5, [R1+0x23c] ;  /* 0x00023c0001057983 */ /* 0x001ee20000300800 */
[----:B------:R-:W-:Y:S01]  /*ceaf0*/  VIADD R48, R53, UR4 ;  /* 0x0000000435307c36 */ /* 0x000fe20008000000 */
[----:B------:R-:W-:-:S03]  /*ceb00*/  PRMT R56, R4, 0x7632, R56 ;  /* 0x0000763204387816 */ /* 0x000fc60000000038 */
[----:B------:R-:W-:Y:S01]  /*ceb10*/  IMAD.WIDE R46, R48, 0x2, R2 ;  /* 0x00000002302e7825 */ /* 0x000fe200078e0202 */
[----:B------:R-:W-:Y:S01]  /*ceb20*/  ISETP.LT.AND P0, PT, R60, UR12, !P0 ;  /* 0x0000000c3c007c0c */ /* 0x000fe2000c701270 */
[----:B------:R-:W-:Y:S01]  /*ceb30*/  ULDC UR4, c[0x0][0x22c] ;  /* 0x00008b0000047ab9 */ /* 0x000fe20000000800 */
[----:B------:R-:W-:Y:S01]  /*ceb40*/  ISETP.LT.AND P6, PT, R61, UR14, !P4 ;  /* 0x0000000e3d007c0c */ /* 0x000fe2000e7c1270 */
[----:B------:R-:W-:Y:S01]  /*ceb50*/  VIADD R54, R48, UR8 ;  /* 0x0000000830367c36 */ /* 0x000fe20008000000 */
[----:B------:R0:W-:Y:S01]  /*ceb60*/  @P5 STG.E.U16 desc[UR6][R46.64], R4 ;  /* 0x000000042e005986 */ /* 0x0001e2000c101506 */
[----:B------:R-:W-:Y:S01]  /*ceb70*/  ISETP.LT.AND P4, PT, R60, UR16, !P4 ;  /* 0x000000103c007c0c */ /* 0x000fe2000e781270 */
[----:B------:R-:W-:Y:S01]  /*ceb80*/  IMAD.WIDE R48, R48, 0x2, R44 ;  /* 0x0000000230307825 */ /* 0x000fe200078e022c */
[----:B------:R-:W-:Y:S01]  /*ceb90*/  IADD3 R55, R59, 0x3b, RZ ;  /* 0x0000003b3b377810 */ /* 0x000fe20007ffe0ff */
[----:B------:R-:W-:Y:S01]  /*ceba0*/  ULDC UR8, c[0x0][0x22c] ;  /* 0x00008b0000087ab9 */ /* 0x000fe20000000800 */
[----:B------:R-:W-:Y:S01]  /*cebb0*/  ULDC UR12, c[0x0][0x228] ;  /* 0x00008a00000c7ab9 */ /* 0x000fe20000000800 */
[C---:B-1----:R-:W-:Y:S01]  /*cebc0*/  IMAD.WIDE R50, R54.reuse, 0x2, R2 ;  /* 0x0000000236327825 */ /* 0x042fe200078e0202 */
[----:B------:R-:W-:Y:S01]  /*cebd0*/  PRMT R57, R11, 0x7632, R57 ;  /* 0x000076320b397816 */ /* 0x000fe20000000039 */
[----:B------:R-:W-:Y:S01]  /*cebe0*/  ULDC UR14, c[0x0][0x228] ;  /* 0x00008a00000e7ab9 */ /* 0x000fe20000000800 */
[----:B0-----:R-:W3:Y:S01]  /*cebf0*/  LDL.LU R4, [R1+0x22c] ;  /* 0x00022c0001047983 */ /* 0x001ee20000300800 */
[----:B------:R-:W-:Y:S01]  /*cec00*/  IMAD.WIDE R52, R54, 0x2, R44 ;  /* 0x0000000236347825 */ /* 0x000fe200078e022c */
[----:B------:R-:W-:-:S02]  /*cec10*/  ULDC UR16, c[0x0][0x228] ;  /* 0x00008a0000107ab9 */ /* 0x000fc40000000800 */
[----:B------:R-:W3:Y:S04]  /*cec20*/  LDL.LU R58, [R1+0x210] ;  /* 0x00021000013a7983 */ /* 0x000ee80000300800 */
[----:B------:R0:W-:Y:S01]  /*cec30*/  @P0 STG.E.U16 desc[UR6][R48.64], R56 ;  /* 0x0000003830000986 */ /* 0x0001e2000c101506 */
[----:B------:R-:W-:Y:S01]  /*cec40*/  ISETP.GE.AND P5, PT, R55, UR4, PT ;  /* 0x0000000437007c0c */ /* 0x000fe2000bfa6270 */
[----:B------:R-:W-:Y:S02]  /*cec50*/  ULDC UR4, c[0x0][0x248] ;  /* 0x0000920000047ab9 */ /* 0x000fe40000000800 */
[----:B------:R-:W-:Y:S01]  /*cec60*/  @P6 STG.E.U16 desc[UR6][R50.64], R11 ;  /* 0x0000000b32006986 */ /* 0x000fe2000c101506 */
[----:B------:R-:W-:-:S03]  /*cec70*/  VIADD R46, R59, 0x3c ;  /* 0x0000003c3b2e7836 */ /* 0x000fc60000000000 */
[----:B------:R1:W-:Y:S01]  /*cec80*/  @P4 STG.E.U16 desc[UR6][R52.64], R57 ;  /* 0x0000003934004986 */ /* 0x0003e2000c101506 */
[C---:B------:R-:W-:Y:S01]  /*cec90*/  ISETP.LT.AND P4, PT, R61.reuse, UR10, !P2 ;  /* 0x0000000a3d007c0c */ /* 0x040fe2000d781270 */
[----:B------:R-:W-:Y:S01]  /*ceca0*/  ULDC UR10, c[0x0][0x228] ;  /* 0x00008a00000a7ab9 */ /* 0x000fe20000000800 */
[----:B0-----:R-:W-:Y:S01]  /*cecb0*/  VIADD R48, R54, UR4 ;  /* 0x0000000436307c36 */ /* 0x001fe20008000000 */
[----:B------:R-:W-:Y:S01]  /*cecc0*/  ISETP.GE.AND P0, PT, R46, UR8, PT ;  /* 0x000000082e007c0c */ /* 0x000fe2000bf06270 */
[----:B------:R-:W-:Y:S01]  /*cecd0*/  ULDC UR4, c[0x0][0x248] ;  /* 0x0000920000047ab9 */ /* 0x000fe20000000800 */
[----:B------:R-:W-:Y:S01]  /*cece0*/  ISETP.LT.AND P2, PT, R60, UR12, !P2 ;  /* 0x0000000c3c007c0c */ /* 0x000fe2000d741270 */
[C---:B------:R-:W-:Y:S01]  /*cecf0*/  IMAD.WIDE R46, R48.reuse, 0x2, R2 ;  /* 0x00000002302e7825 */ /* 0x040fe200078e0202 */
[----:B------:R-:W-:Y:S01]  /*ced00*/  ISETP.LT.AND P6, PT, R61, UR14, !P1 ;  /* 0x0000000e3d007c0c */ /* 0x000fe2000cfc1270 */
[----:B------:R-:W-:Y:S01]  /*ced10*/  ULDC UR12, c[0x0][0x228] ;  /* 0x00008a00000c7ab9 */ /* 0x000fe20000000800 */
[----:B------:R-:W-:Y:S01]  /*ced20*/  ULDC UR8, c[0x0][0x22c] ;  /* 0x00008b0000087ab9 */ /* 0x000fe20000000800 */
[C---:B-1----:R-:W-:Y:S01]  /*ced30*/  VIADD R52, R48.reuse, UR4 ;  /* 0x0000000430347c36 */ /* 0x042fe20008000000 */
[----:B------:R-:W-:Y:S01]  /*ced40*/  ULDC UR4, c[0x0][0x22c] ;  /* 0x00008b0000047ab9 */ /* 0x000fe20000000800 */
[----:B------:R-:W-:Y:S01]  /*ced50*/  IMAD.WIDE R48, R48, 0x2, R44 ;  /* 0x0000000230307825 */ /* 0x000fe200078e022c */
[----:B------:R-:W-:-:S03]  /*ced60*/  ULDC UR14, c[0x0][0x228] ;  /* 0x00008a00000e7ab9 */ /* 0x000fc60000000800 */
[----:B------:R-:W-:Y:S01]  /*ced70*/  IMAD.WIDE R50, R52, 0x2, R2 ;  /* 0x0000000234327825 */ /* 0x000fe200078e0202 */
[----:B----4-:R-:W-:Y:S01]  /*ced80*/  PRMT R54, R10, 0x7632, R54 ;  /* 0x000076320a367816 */ /* 0x010fe20000000036 */
[----:B------:R0:W-:Y:S02]  /*ced90*/  @P4 STG.E.U16 desc[UR6][R46.64], R10 ;  /* 0x0000000a2e004986 */ /* 0x0001e4000c101506 */
[C---:B------:R-:W-:Y:S02]  /*ceda0*/  VIADD R53, R59.reuse, 0x3d ;  /* 0x0000003d3b357836 */ /* 0x040fe40000000000 */
[----:B------:R-:W-:Y:S04]  /*cedb0*/  @P2 STG.E.U16 desc[UR6][R48.64], R54 ;  /* 0x0000003630002986 */ /* 0x000fe8000c101506 */
[----:B0-----:R-:W4:Y:S01]  /*cedc0*/  LDL.LU R10, [R1+0x200] ;  /* 0x00020000010a7983 */ /* 0x001f220000300800 */
[----:B------:R-:W-:Y:S01]  /*cedd0*/  ISETP.LT.AND P1, PT, R60, UR10, !P1 ;  /* 0x0000000a3c007c0c */ /* 0x000fe2000cf21270 */
[----:B------:R-:W-:Y:S01]  /*cede0*/  VIADD R46, R59, 0x3e ;  /* 0x0000003e3b2e7836 */ /* 0x000fe20000000000 */
[----:B------:R-:W-:Y:S01]  /*cedf0*/  ISETP.GE.AND P4, PT, R53, UR4, PT ;  /* 0x0000000435007c0c */ /* 0x000fe2000bf86270 */
[----:B------:R-:W-:Y:S01]  /*cee00*/  ULDC UR4, c[0x0][0x248] ;  /* 0x0000920000047ab9 */ /* 0x000fe20000000800 */
[----:B------:R-:W-:Y:S01]  /*cee10*/  PRMT R55, R9, 0x7632, R55 ;  /* 0x0000763209377816 */ /* 0x000fe20000000037 */
[----:B------:R0:W-:Y:S01]  /*cee20*/  @P6 STG.E.U16 desc[UR6][R50.64], R9 ;  /* 0x0000000932006986 */ /* 0x0001e2000c101506 */
[----:B------:R-:W-:Y:S01]  /*cee30*/  ISETP.LT.AND P6, PT, R61, UR12, !P5 ;  /* 0x0000000c3d007c0c */ /* 0x000fe2000efc1270 */
[----:B------:R-:W-:Y:S01]  /*cee40*/  VIADD R53, R52, UR4 ;  /* 0x0000000434357c36 */ /* 0x000fe20008000000 */
[----:B------:R-:W-:Y:S01]  /*cee50*/  ULDC UR10, c[0x0][0x22c] ;  /* 0x00008b00000a7ab9 */ /* 0x000fe20000000800 */
[----:B0-----:R-:W4:Y:S01]  /*cee60*/  LDL.LU R9, [R1+0x214] ;  /* 0x0002140001097983 */ /* 0x001f220000300800 */
[----:B------:R-:W-:-:S02]  /*cee70*/  ISETP.LT.AND P5, PT, R60, UR14, !P5 ;  /* 0x0000000e3c007c0c */ /* 0x000fc4000efa1270 */
[----:B------:R-:W-:Y:S01]  /*cee80*/  ISETP.GE.AND P2, PT, R46, UR8, PT ;  /* 0x000000082e007c0c */ /* 0x000fe2000bf46270 */
[----:B------:R-:W-:Y:S01]  /*cee90*/  IMAD.WIDE R46, R52, 0x2, R44 ;  /* 0x00000002342e7825 */ /* 0x000fe200078e022c */
[----:B------:R-:W-:Y:S01]  /*ceea0*/  ULDC UR12, c[0x0][0x228] ;  /* 0x00008a00000c7ab9 */ /* 0x000fe20000000800 */
[----:B------:R-:W-:Y:S01]  /*ceeb0*/  ULDC UR4, c[0x0][0x22c] ;  /* 0x00008b0000047ab9 */ /* 0x000fe20000000800 */
[----:B------:R-:W-:Y:S01]  /*ceec0*/  ULDC UR14, c[0x0][0x228] ;  /* 0x00008a00000e7ab9 */ /* 0x000fe20000000800 */
[C---:B------:R-:W-:Y:S01]  /*ceed0*/  IMAD.WIDE R48, R53.reuse, 0x2, R2 ;  /* 0x0000000235307825 */ /* 0x040fe200078e0202 */
[----:B------:R0:W-:Y:S01]  /*ceee0*/  @P1 STG.E.U16 desc[UR6][R46.64], R55 ;  /* 0x000000372e001986 */ /* 0x0001e2000c101506 */
[----:B------:R-:W-:Y:S02]  /*ceef0*/  ULDC UR8, c[0x0][0x248] ;  /* 0x0000920000087ab9 */ /* 0x000fe40000000800 */
[----:B------:R-:W-:-:S04]  /*cef00*/  IMAD.WIDE R50, R53, 0x2, R44 ;  /* 0x0000000235327825 */ /* 0x000fc800078e022c */
[----:B------:R-:W-:-:S05]  /*cef10*/  VIADD R54, R59, 0x3f ;  /* 0x0000003f3b367836 */ /* 0x000fca0000000000 */
[----:B------:R-:W-:Y:S01]  /*cef20*/  ISETP.GE.AND P1, PT, R54, UR4, PT ;  /* 0x0000000436007c0c */ /* 0x000fe2000bf26270 */
[----:B------:R-:W-:Y:S01]  /*cef30*/  ULDC UR4, c[0x0][0x248] ;  /* 0x0000920000047ab9 */ /* 0x000fe20000000800 */
[----:B0-----:R-:W-:Y:S01]  /*cef40*/  VIADD R55, R59, 0x40 ;  /* 0x000000403b377836 */ /* 0x001fe20000000000 */
[----:B--2---:R-:W-:Y:S01]  /*cef50*/  PRMT R52, R8, 0x7632, R52 ;  /* 0x0000763208347816 */ /* 0x004fe20000000034 */
[----:B------:R0:W-:Y:S04]  /*cef60*/  @P6 STG.E.U16 desc[UR6][R48.64], R8 ;  /* 0x0000000830006986 */ /* 0x0001e8000c101506 */
[----:B------:R-:W-:Y:S01]  /*cef70*/  @P5 STG.E.U16 desc[UR6][R50.64], R52 ;  /* 0x0000003432005986 */ /* 0x000fe2000c101506 */
[----:B------:R-:W-:Y:S01]  /*cef80*/  ISETP.LT.AND P5, PT, R61, UR12, !P0 ;  /* 0x0000000c3d007c0c */ /* 0x000fe2000c7a1270 */
[----:B------:R-:W-:-:S02]  /*cef90*/  ULDC UR12, c[0x0][0x228] ;  /* 0x00008a00000c7ab9 */ /* 0x000fc40000000800 */
[----:B0-----:R-:W2:Y:S01]  /*cefa0*/  LDL.LU R8, [R1+0x204] ;  /* 0x0002040001087983 */ /* 0x001ea20000300800 */
[----:B------:R-:W-:Y:S01]  /*cefb0*/  VIADD R48, R53, UR4 ;  /* 0x0000000435307c36 */ /* 0x000fe20008000000 */
[----:B------:R-:W-:Y:S01]  /*cefc0*/  ISETP.LT.AND P0, PT, R60, UR14, !P0 ;  /* 0x0000000e3c007c0c */ /* 0x000fe2000c701270 */
[----:B------:R-:W-:Y:S01]  /*cefd0*/  ULDC UR4, c[0x0][0x248] ;  /* 0x0000920000047ab9 */ /* 0x000fe20000000800 */
[----:B---3--:R-:W-:Y:S01]  /*cefe0*/  PRMT R56, R7, 0x7632, R56 ;  /* 0x0000763207387816 */ /* 0x008fe20000000038 */
[----:B------:R-:W-:Y:S01]  /*ceff0*/  IMAD.WIDE R46, R48, 0x2, R2 ;  /* 0x00000002302e7825 */ /* 0x000fe200078e0202 */
[----:B------:R-:W-:Y:S01]  /*cf000*/  ISETP.LT.AND P6, PT, R61, UR16, !P4 ;  /* 0x000000103d007c0c */ /* 0x000fe2000e7c1270 */
[----:B------:R-:W-:-:S03]  /*cf010*/  ULDC UR14, c[0x0][0x228] ;  /* 0x00008a00000e7ab9 */ /* 0x000fc60000000800 */
[----:B------:R0:W-:Y:S01]  /*cf020*/  @P5 STG.E.U16 desc[UR6][R46.64], R7 ;  /* 0x000000072e005986 */ /* 0x0001e2000c101506 */
[----:B------:R-:W-:Y:S01]  /*cf030*/  VIADD R54, R48, UR8 ;  /* 0x0000000830367c36 */ /* 0x000fe20008000000 */
[----:B------:R-:W-:Y:S01]  /*cf040*/  ISETP.LT.AND P4, PT, R60, UR18, !P4 ;  /* 0x000000123c007c0c */ /* 0x000fe2000e781270 */
[----:B------:R-:W-:Y:S01]  /*cf050*/  ULDC UR16, c[0x0][0x228] ;  /* 0x00008a0000107ab9 */ /* 0x000fe20000000800 */
        /* <DEDUP_REMOVED lines=15> */
[----:B------:R-:W-:Y:S02]  /*cf150*/  VIADD R48, R54, UR4 ;  /* 0x0000000436307c36 */ /* 0x000fe40008000000 */
[----:B------:R-:W-:Y:S01]  /*cf160*/  ISETP.GE.AND P0, PT, R46, UR8, PT ;  /* 0x000000082e007c0c */ /* 0x000fe2000bf06270 */
[----:B------:R-:W-:Y:S01]  /*cf170*/  ULDC UR4, c[0x0][0x248] ;  /* 0x0000920000047ab9 */ /* 0x000fe20000000800 */
[----:B------:R-:W-:Y:S01]  /*cf180*/  ISETP.LT.AND P2, PT, R60, UR12, !P2 ;  /* 0x0000000c3c007c0c */ /* 0x000fe2000d741270 */
[C---:B------:R-:W-:Y:S01]  /*cf190*/  IMAD.WIDE R46, R48.reuse, 0x2, R2 ;  /* 0x00000002302e7825 */ /* 0x040fe200078e0202 */
[----:B------:R-:W-:Y:S01]  /*cf1a0*/  ISETP.LT.AND P6, PT, R61, UR14, !P1 ;  /* 0x0000000e3d007c0c */ /* 0x000fe2000cfc1270 */
        /* <DEDUP_REMOVED lines=8> */
[----:B------:R-:W-:Y:S01]  /*cf230*/  ULDC UR14, c[0x0][0x228] ;  /* 0x00008a00000e7ab9 */ /* 0x000fe20000000800 */
[----:B0-----:R-:W3:Y:S01]  /*cf240*/  LDL.LU R5, [R1+0x21c] ;  /* 0x00021c0001057983 */ /* 0x001ee20000300800 */
[----:B------:R-:W-:-:S04]  /*cf250*/  IMAD.WIDE R48, R48, 0x2, R44 ;  /* 0x0000000230307825 */ /* 0x000fc800078e022c */
[----:B------:R-:W-:Y:S02]  /*cf260*/  VIADD R47, R59, 0x43 ;  /* 0x000000433b2f7836 */ /* 0x000fe40000000000 */
[----:B------:R-:W-:Y:S01]  /*cf270*/  IMAD.WIDE R50, R52, 0x2, R2 ;  /* 0x0000000234327825 */ /* 0x000fe200078e0202 */
[----:B------:R-:W-:Y:S02]  /*cf280*/  @P2 STG.E.U16 desc[UR6][R48.64], R54 ;  /* 0x0000003630002986 */ /* 0x000fe4000c101506 */
[----:B------:R-:W-:Y:S01]  /*cf290*/  ISETP.GE.AND P2, PT, R47, UR8, PT ;  /* 0x000000082f007c0c */ /* 0x000fe2000bf46270 */
[----:B------:R-:W-:Y:S01]  /*cf2a0*/  ULDC UR8, c[0x0][0x248] ;  /* 0x0000920000087ab9 */ /* 0x000fe20000000800 */
[----:B------:R0:W-:Y:S01]  /*cf2b0*/  @P6 STG.E.U16 desc[UR6][R50.64], R4 ;  /* 0x0000000432006986 */ /* 0x0001e2000c101506 */
[----:B------:R-:W-:-:S03]  /*cf2c0*/  PRMT R47, R4, 0x7632, R47 ;  /* 0x00007632042f7816 */ /* 0x000fc6000000002f */
[----:B0-----:R-:W3:Y:S01]  /*cf2d0*/  LDL.LU R4, [R1+0x20c] ;  /* 0x00020c0001047983 */ /* 0x001ee20000300800 */
[----:B------:R-:W-:Y:S02]  /*cf2e0*/  ISETP.LT.AND P1, PT, R60, UR10, !P1 ;  /* 0x0000000a3c007c0c */ /* 0x000fe4000cf21270 */
[----:B------:R-:W-:Y:S01]  /*cf2f0*/  ISETP.GE.AND P4, PT, R53, UR4, PT ;  /* 0x0000000435007c0c */ /* 0x000fe2000bf86270 */
[----:B------:R-:W-:Y:S01]  /*cf300*/  ULDC UR4, c[0x0][0x248] ;  /* 0x0000920000047ab9 */ /* 0x000fe20000000800 */
[----:B------:R-:W-:Y:S01]  /*cf310*/  ISETP.LT.AND P6, PT, R61, UR12, !P5 ;  /* 0x0000000c3d007c0c */ /* 0x000fe2000efc1270 */
[----:B------:R-:W-:Y:S01]  /*cf320*/  VIADD R46, R52, UR4 ;  /* 0x00000004342e7c36 */ /* 0x000fe20008000000 */
[----:B------:R-:W-:Y:S01]  /*cf330*/  ISETP.LT.AND P5, PT, R60, UR14, !P5 ;  /* 0x0000000e3c007c0c */ /* 0x000fe2000efa1270 */
[----:B------:R-:W-:Y:S01]  /*cf340*/  IMAD.WIDE R48, R52, 0x2, R44 ;  /* 0x0000000234307825 */ /* 0x000fe200078e022c */
[----:B------:R-:W-:Y:S01]  /*cf350*/  PRMT R55, R58, 0x7632, R55 ;  /* 0x000076323a377816 */ /* 0x000fe20000000037 */
[----:B------:R-:W-:Y:S01]  /*cf360*/  ULDC UR4, c[0x0][0x22c] ;  /* 0x00008b0000047ab9 */ /* 0x000fe20000000800 */
[----:B------:R-:W-:Y:S01]  /*cf370*/  ULDC UR10, c[0x0][0x228] ;  /* 0x00008a00000a7ab9 */ /* 0x000fe20000000800 */
[C---:B------:R-:W-:Y:S01]  /*cf380*/  IMAD.WIDE R50, R46.reuse, 0x2, R2 ;  /* 0x000000022e327825 */ /* 0x040fe200078e0202 */
[----:B------:R-:W-:Y:S01]  /*cf390*/  ULDC UR12, c[0x0][0x228] ;  /* 0x00008a00000c7ab9 */ /* 0x000fe20000000800 */
[----:B------:R-:W3:Y:S01]  /*cf3a0*/  LDL.LU R11, [R1+0x1f0] ;  /* 0x0001f000010b7983 */ /* 0x000ee20000300800 */
[----:B------:R-:W-:Y:S01]  /*cf3b0*/  ULDC UR14, c[0x0][0x228] ;  /* 0x00008a00000e7ab9 */ /* 0x000fe20000000800 */
[----:B------:R-:W-:-:S02]  /*cf3c0*/  IMAD.WIDE R52, R46, 0x2, R44 ;  /* 0x000000022e347825 */ /* 0x000fc400078e022c */
[----:B------:R0:W-:Y:S02]  /*cf3d0*/  @P1 STG.E.U16 desc[UR6][R48.64], R47 ;  /* 0x0000002f30001986 */ /* 0x0001e4000c101506 */
[----:B------:R-:W-:Y:S02]  /*cf3e0*/  VIADD R54, R59, 0x44 ;  /* 0x000000443b367836 */ /* 0x000fe40000000000 */
[----:B------:R1:W-:Y:S03]  /*cf3f0*/  @P6 STG.E.U16 desc[UR6][R50.64], R58 ;  /* 0x0000003a32006986 */ /* 0x0003e6000c101506 */
[----:B------:R-:W-:Y:S01]  /*cf400*/  ISETP.GE.AND P1, PT, R54, UR4, PT ;  /* 0x0000000436007c0c */ /* 0x000fe2000bf26270 */
[----:B------:R-:W-:Y:S01]  /*cf410*/  @P5 STG.E.U16 desc[UR6][R52.64], R55 ;  /* 0x0000003734005986 */ /* 0x000fe2000c101506 */
[C---:B------:R-:W-:Y:S01]  /*cf420*/  ISETP.LT.AND P5, PT, R61.reuse, UR10, !P0 ;  /* 0x0000000a3d007c0c */ /* 0x040fe2000c7a1270 */
[----:B------:R-:W-:Y:S01]  /*cf430*/  ULDC UR4, c[0x0][0x248] ;  /* 0x0000920000047ab9 */ /* 0x000fe20000000800 */
[----:B------:R-:W-:Y:S01]  /*cf440*/  ISETP.LT.AND P6, PT, R61, UR14, !P4 ;  /* 0x0000000e3d007c0c */ /* 0x000fe2000e7c1270 */
[----:B------:R-:W-:Y:S01]  /*cf450*/  ULDC UR10, c[0x0][0x228] ;  /* 0x00008a00000a7ab9 */ /* 0x000fe20000000800 */
[----:B0-----:R-:W-:Y:S01]  /*cf460*/  IADD3 R48, R46, UR4, RZ ;  /* 0x000000042e307c10 */ /* 0x001fe2000fffe0ff */
[----:B------:R-:W-:Y:S01]  /*cf470*/  ULDC UR4, c[0x0][0x22c] ;  /* 0x00008b0000047ab9 */ /* 0x000fe20000000800 */
[----:B------:R-:W-:Y:S01]  /*cf480*/  ISETP.LT.AND P0, PT, R60, UR12, !P0 ;  /* 0x0000000c3c007c0c */ /* 0x000fe2000c701270 */
[----:B------:R-:W-:Y:S01]  /*cf490*/  ULDC UR12, c[0x0][0x228] ;  /* 0x00008a00000c7ab9 */ /* 0x000fe20000000800 */
[----:B------:R-:W-:Y:S01]  /*cf4a0*/  ULDC UR14, c[0x0][0x228] ;  /* 0x00008a00000e7ab9 */ /* 0x000fe20000000800 */
[----:B------:R-:W-:Y:S01]  /*cf4b0*/  IMAD.WIDE R46, R48, 0x2, R2 ;  /* 0x00000002302e7825 */ /* 0x000fe200078e0202 */
[----:B------:R-:W-:Y:S01]  /*cf4c0*/  ISETP.LT.AND P4, PT, R60, UR16, !P4 ;  /* 0x000000103c007c0c */ /* 0x000fe2000e781270 */
[----:B------:R-:W-:-:S02]  /*cf4d0*/  ULDC UR16, c[0x0][0x228] ;  /* 0x00008a0000107ab9 */ /* 0x000fc40000000800 */
[----:B------:R-:W-:Y:S01]  /*cf4e0*/  VIADD R54, R48, UR8 ;  /* 0x0000000830367c36 */ /* 0x000fe20008000000 */
[----:B----4-:R-:W-:Y:S01]  /*cf4f0*/  PRMT R56, R10, 0x7632, R56 ;  /* 0x000076320a387816 */ /* 0x010fe20000000038 */
[----:B------:R0:W-:Y:S01]  /*cf500*/  @P5 STG.E.U16 desc[UR6][R46.64], R10 ;  /* 0x0000000a2e005986 */ /* 0x0001e2000c101506 */
[----:B------:R-:W-:Y:S01]  /*cf510*/  IMAD.WIDE R48, R48, 0x2, R44 ;  /* 0x0000000230307825 */ /* 0x000fe200078e022c */
[----:B------:R-:W-:-:S03]  /*cf520*/  ULDC UR8, c[0x0][0x22c] ;  /* 0x00008b0000087ab9 */ /* 0x000fc60000000800 */
[C---:B-1----:R-:W-:Y:S01]  /*cf530*/  IMAD.WIDE R50, R54.reuse, 0x2, R2 ;  /* 0x0000000236327825 */ /* 0x042fe200078e0202 */
[----:B0-----:R-:W4:Y:S03]  /*cf540*/  LDL.LU R10, [R1+0x1e0] ;  /* 0x0001e000010a7983 */ /* 0x001f260000300800 */
        /* <DEDUP_REMOVED lines=20> */
[C---:B-1----:R-:W-:Y:S01]  /*cf690*/  VIADD R52, R48.reuse, UR4 ;  /* 0x0000000430347c36 */ /* 0x042fe20008000000 */
[----:B------:R-:W-:Y:S01]  /*cf6a0*/  ULDC UR4, c[0x0][0x22c] ;  /* 0x00008b0000047ab9 */ /* 0x000fe20000000800 */
[----:B------:R-:W-:Y:S01]  /*cf6b0*/  IMAD.WIDE R48, R48, 0x2, R44 ;  /* 0x0000000230307825 */ /* 0x000fe200078e022c */
[----:B------:R-:W-:-:S03]  /*cf6c0*/  ULDC UR8, c[0x0][0x22c] ;  /* 0x00008b0000087ab9 */ /* 0x000fc60000000800 */
[----:B------:R-:W-:Y:S01]  /*cf6d0*/  IMAD.WIDE R50, R52, 0x2, R2 ;  /* 0x0000000234327825 */ /* 0x000fe200078e0202 */
[----:B------:R-:W-:Y:S01]  /*cf6e0*/  ISETP.LT.AND P1, PT, R60, UR10, !P1 ;  /* 0x0000000a3c007c0c */ /* 0x000fe2000cf21270 */
[----:B------:R-:W-:Y:S02]  /*cf6f0*/  ULDC UR10, c[0x0][0x22c] ;  /* 0x00008b00000a7ab9 */ /* 0x000fe40000000800 */
[----:B------:R-:W-:Y:S01]  /*cf700*/  VIADD R53, R59, 0x47 ;  /* 0x000000473b357836 */ /* 0x000fe20000000000 */
[----:B--2---:R-:W-:Y:S01]  /*cf710*/  PRMT R54, R8, 0x7632, R54 ;  /* 0x0000763208367816 */ /* 0x004fe20000000036 */
[----:B------:R0:W-:Y:S04]  /*cf720*/  @P4 STG.E.U16 desc[UR6][R46.64], R8 ;  /* 0x000000082e004986 */ /* 0x0001e8000c101506 */
[----:B0-----:R-:W2:Y:S04]  /*cf730*/  LDL.LU R8, [R1+0x1e4] ;  /* 0x0001e40001087983 */ /* 0x001ea80000300800 */
[----:B------:R-:W-:Y:S01]  /*cf740*/  @P2 STG.E.U16 desc[UR6][R48.64], R54 ;  /* 0x0000003630002986 */ /* 0x000fe2000c101506 */
[----:B------:R-:W-:Y:S01]  /*cf750*/  ISETP.GE.AND P4, PT, R53, UR4, PT ;  /* 0x0000000435007c0c */ /* 0x000fe2000bf86270 */
[----:B------:R-:W-:Y:S01]  /*cf760*/  VIADD R46, R59, 0x48 ;  /* 0x000000483b2e7836 */ /* 0x000fe20000000000 */
[----:B------:R-:W-:Y:S01]  /*cf770*/  ULDC UR4, c[0x0][0x248] ;  /* 0x0000920000047ab9 */ /* 0x000fe20000000800 */
[----:B---3--:R0:W-:Y:S01]  /*cf780*/  @P6 STG.E.U16 desc[UR6][R50.64], R7 ;  /* 0x0000000732006986 */ /* 0x0081e2000c101506 */
[----:B------:R-:W-:-:S02]  /*cf790*/  PRMT R55, R7, 0x7632, R55 ;  /* 0x0000763207377816 */ /* 0x000fc40000000037 */
[----:B------:R-:W-:Y:S01]  /*cf7a0*/  ISETP.LT.AND P6, PT, R61, UR12, !P5 ;  /* 0x0000000c3d007c0c */ /* 0x000fe2000efc1270 */
[----:B------:R-:W-:Y:S01]  /*cf7b0*/  VIADD R53, R52, UR4 ;  /* 0x0000000434357c36 */ /* 0x000fe20008000000 */
[----:B0-----:R-:W3:Y:S01]  /*cf7c0*/  LDL.LU R7, [R1+0x1f8] ;  /* 0x0001f80001077983 */ /* 0x001ee20000300800 */
[----:B------:R-:W-:Y:S02]  /*cf7d0*/  ISETP.LT.AND P5, PT, R60, UR14, !P5 ;  /* 0x0000000e3c007c0c */ /* 0x000fe4000efa1270 */
[----:B------:R-:W-:Y:S01]  /*cf7e0*/  ISETP.GE.AND P2, PT, R46, UR8, PT ;  /* 0x000000082e007c0c */ /* 0x000fe2000bf46270 */
[----:B------:R-:W-:Y:S01]  /*cf7f0*/  IMAD.WIDE R46, R52, 0x2, R44 ;  /* 0x00000002342e7825 */ /* 0x000fe200078e022c */
[----:B------:R-:W-:Y:S01]  /*cf800*/  ULDC UR12, c[0x0][0x228] ;  /* 0x00008a00000c7ab9 */ /* 0x000fe20000000800 */
[----:B------:R-:W-:Y:S01]  /*cf810*/  ULDC UR4, c[0x0][0x22c] ;  /* 0x00008b0000047ab9 */ /* 0x000fe20000000800 */
[----:B------:R-:W-:Y:S01]  /*cf820*/  ULDC UR14, c[0x0][0x228] ;  /* 0x00008a00000e7ab9 */ /* 0x000fe20000000800 */
[C---:B------:R-:W-:Y:S01]  /*cf830*/  IMAD.WIDE R48, R53.reuse, 0x2, R2 ;  /* 0x0000000235307825 */ /* 0x040fe200078e0202 */
[----:B------:R-:W-:Y:S01]  /*cf840*/  @P1 STG.E.U16 desc[UR6][R46.64], R55 ;  /* 0x000000372e001986 */ /* 0x000fe2000c101506 */
[----:B------:R-:W-:Y:S01]  /*cf850*/  PRMT R52, R6, 0x7632, R52 ;  /* 0x0000763206347816 */ /* 0x000fe20000000034 */
[----:B------:R-:W-:Y:S01]  /*cf860*/  ULDC UR8, c[0x0][0x248] ;  /* 0x0000920000087ab9 */ /* 0x000fe20000000800 */
[----:B------:R-:W-:Y:S01]  /*cf870*/  IMAD.WIDE R50, R53, 0x2, R44 ;  /* 0x0000000235327825 */ /* 0x000fe200078e022c */
[----:B------:R0:W-:Y:S03]  /*cf880*/  @P6 STG.E.U16 desc[UR6][R48.64], R6 ;  /* 0x0000000630006986 */ /* 0x0001e6000c101506 */
[----:B------:R-:W-:Y:S01]  /*cf890*/  VIADD R54, R59, 0x49 ;  /* 0x000000493b367836 */ /* 0x000fe20000000000 */
[----:B------:R-:W-:Y:S01]  /*cf8a0*/  @P5 STG.E.U16 desc[UR6][R50.64], R52 ;  /* 0x0000003432005986 */ /* 0x000fe2000c101506 */
[----:B------:R-:W-:Y:S01]  /*cf8b0*/  ISETP.LT.AND P5, PT, R61, UR12, !P0 ;  /* 0x0000000c3d007c0c */ /* 0x000fe2000c7a1270 */
[----:B------:R-:W-:-:S02]  /*cf8c0*/  ULDC UR12, c[0x0][0x228] ;  /* 0x00008a00000c7ab9 */ /* 0x000fc40000000800 */
[----:B0-----:R-:W3:Y:S01]  /*cf8d0*/  LDL.LU R6, [R1+0x1e8] ;  /* 0x0001e80001067983 */ /* 0x001ee20000300800 */
[----:B------:R-:W-:Y:S01]  /*cf8e0*/  ISETP.GE.AND P1, PT, R54, UR4, PT ;  /* 0x0000000436007c0c */ /* 0x000fe2000bf26270 */
[----:B------:R-:W-:Y:S02]  /*cf8f0*/  ULDC UR4, c[0x0][0x248] ;  /* 0x0000920000047ab9 */ /* 0x000fe40000000800 */
[----:B------:R-:W-:Y:S01]  /*cf900*/  VIADD R48, R53, UR4 ;  /* 0x0000000435307c36 */ /* 0x000fe20008000000 */
[----:B------:R-:W-:Y:S02]  /*cf910*/  ISETP.LT.AND P0, PT, R60, UR14, !P0 ;  /* 0x0000000e3c007c0c */ /* 0x000fe4000c701270 */
[----:B------:R-:W-:Y:S01]  /*cf920*/  PRMT R56, R5, 0x7632, R56 ;  /* 0x0000763205387816 */ /* 0x000fe20000000038 */
[----:B------:R-:W-:Y:S01]  /*cf930*/  IMAD.WIDE R46, R48, 0x2, R2 ;  /* 0x00000002302e7825 */ /* 0x000fe200078e0202 */
[----:B------:R-:W-:Y:S01]  /*cf940*/  ISETP.LT.AND P6, PT, R61, UR16, !P4 ;  /* 0x000000103d007c0c */ /* 0x000fe2000e7c1270 */
[----:B------:R-:W-:Y:S01]  /*cf950*/  ULDC UR4, c[0x0][0x248] ;  /* 0x0000920000047ab9 */ /* 0x000fe20000000800 */
[----:B------:R-:W-:-:S02]  /*cf960*/  ULDC UR14, c[0x0][0x228] ;  /* 0x00008a00000e7ab9 */ /* 0x000fc40000000800 */
[----:B------:R0:W-:Y:S01]  /*cf970*/  @P5 STG.E.U16 desc[UR6][R46.64], R5 ;  /* 0x000000052e005986 */ /* 0x0001e2000c101506 */
[----:B------:R-:W-:Y:S01]  /*cf980*/  VIADD R54, R48, UR8 ;  /* 0x0000000830367c36 */ /* 0x000fe20008000000 */
[----:B------:R-:W-:Y:S02]  /*cf990*/  PRMT R57, R4, 0x7632, R57 ;  /* 0x0000763204397816 */ /* 0x000fe40000000039 */
[----:B0-----:R-:W3:Y:S01]  /*cf9a0*/  LDL.LU R5, [R1+0x1fc] ;  /* 0x0001fc0001057983 */ /* 0x001ee20000300800 */
[----:B------:R-:W-:Y:S01]  /*cf9b0*/  IMAD.WIDE R48, R48, 0x2, R44 ;  /* 0x0000000230307825 */ /* 0x000fe200078e022c */
[----:B------:R-:W-:Y:S01]  /*cf9c0*/  ISETP.LT.AND P4, PT, R60, UR18, !P4 ;  /* 0x000000123c007c0c */ /* 0x000fe2000e781270 */
[----:B------:R-:W-:Y:S01]  /*cf9d0*/  ULDC UR8, c[0x0][0x22c] ;  /* 0x00008b0000087ab9 */ /* 0x000fe20000000800 */
[----:B------:R-:W-:Y:S01]  /*cf9e0*/  ULDC UR16, c[0x0][0x228] ;  /* 0x00008a0000107ab9 */ /* 0x000fe20000000800 */
[----:B------:R-:W-:Y:S01]  /*cf9f0*/  IMAD.WIDE R50, R54, 0x2, R2 ;  /* 0x0000000236327825 */ /* 0x000fe200078e0202 */
[----:B------:R-:W-:Y:S01]  /*cfa00*/  @P0 STG.E.U16 desc[UR6][R48.64], R56 ;  /* 0x0000003830000986 */ /* 0x000fe2000c101506 */
[----:B------:R-:W-:-:S03]  /*cfa10*/  ULDC UR18, c[0x0][0x228] ;  /* 0x00008a0000127ab9 */ /* 0x000fc60000000800 */
[----:B------:R0:W-:Y:S04]  /*cfa20*/  @P6 STG.E.U16 desc[UR6][R50.64], R4 ;  /* 0x0000000432006986 */ /* 0x0001e8000c101506 */
[----:B0-----:R-:W3:Y:S01]  /*cfa30*/  LDL.LU R4, [R1+0x1ec] ;  /* 0x0001ec0001047983 */ /* 0x001ee20000300800 */
[----:B------:R-:W-:Y:S02]  /*cfa40*/  VIADD R55, R59, 0x4a ;  /* 0x0000004a3b377836 */ /* 0x000fe40000000000 */
[----:B------:R-:W-:-:S03]  /*cfa50*/  IMAD.WIDE R52, R54, 0x2, R44 ;  /* 0x0000000236347825 */ /* 0x000fc600078e022c */
[----:B------:R-:W-:Y:S01]  /*cfa60*/  ISETP.GE.AND P5, PT, R55, UR10, PT ;  /* 0x0000000a37007c0c */ /* 0x000fe2000bfa6270 */
[----:B------:R-:W-:Y:S01]  /*cfa70*/  ULDC UR10, c[0x0][0x228] ;  /* 0x00008a00000a7ab9 */ /* 0x000fe20000000800 */
        /* <DEDUP_REMOVED lines=8> */
[C---:B------:R-:W-:Y:S01]  /*cfb00*/  IMAD.WIDE R46, R48.reuse, 0x2, R2 ;  /* 0x00000002302e7825 */ /* 0x040fe200078e0202 */
[----:B------:R-:W-:Y:S01]  /*cfb10*/  PRMT R54, R11, 0x7632, R54 ;  /* 0x000076320b367816 */ /* 0x000fe20000000036 */
[----:B------:R-:W-:Y:S01]  /*cfb20*/  ULDC UR10, c[0x0][0x228] ;  /* 0x00008a00000a7ab9 */ /* 0x000fe20000000800 */
[----:B------:R-:W-:Y:S01]  /*cfb30*/  ULDC UR12, c[0x0][0x228] ;  /* 0x00008a00000c7ab9 */ /* 0x000fe20000000800 */
[C---:B0-----:R-:W-:Y:S01]  /*cfb40*/  VIADD R53, R48.reuse, UR4 ;  /* 0x0000000430357c36 */ /* 0x041fe20008000000 */
[----:B------:R-:W-:Y:S01]  /*cfb50*/  ULDC UR4, c[0x0][0x22c] ;  /* 0x00008b0000047ab9 */ /* 0x000fe20000000800 */
[----:B------:R-:W-:Y:S01]  /*cfb60*/  IMAD.WIDE R48, R48, 0x2, R44 ;  /* 0x0000000230307825 */ /* 0x000fe200078e022c */
[----:B------:R0:W-:Y:S01]  /*cfb70*/  @P4 STG.E.U16 desc[UR6][R46.64], R11 ;  /* 0x0000000b2e004986 */ /* 0x0001e2000c101506 */
[----:B------:R-:W-:Y:S01]  /*cfb80*/  ULDC UR14, c[0x0][0x228] ;  /* 0x00008a00000e7ab9 */ /* 0x000fe20000000800 */
[----:B------:R-:W-:Y:S01]  /*cfb90*/  ULDC UR8, c[0x0][0x22c] ;  /* 0x00008b0000087ab9 */ /* 0x000fe20000000800 */
[----:B------:R-:W-:Y:S01]  /*cfba0*/  IMAD.WIDE R50, R53, 0x2, R2 ;  /* 0x0000000235327825 */ /* 0x000fe200078e0202 */
[----:B------:R1:W-:Y:S03]  /*cfbb0*/  @P2 STG.E.U16 desc[UR6][R48.64], R54 ;  /* 0x0000003630002986 */ /* 0x0003e6000c101506 */
[----:B------:R-:W-:Y:S01]  /*cfbc0*/  VIADD R52, R59, 0x4c ;  /* 0x0000004c3b347836 */ /* 0x000fe20000000000 */
[----:B0-----:R-:W3:Y:S01]  /*cfbd0*/  LDL.LU R11, [R1+0x1d0] ;  /* 0x0001d000010b7983 */ /* 0x001ee20000300800 */
[----:B------:R-:W-:-:S02]  /*cfbe0*/  ISETP.LT.AND P1, PT, R60, UR10, !P1 ;  /* 0x0000000a3c007c0c */ /* 0x000fc4000cf21270 */
[----:B----4-:R-:W-:Y:S01]  /*cfbf0*/  PRMT R55, R10, 0x7632, R55 ;  /* 0x000076320a377816 */ /* 0x010fe20000000037 */
[----:B------:R0:W-:Y:S01]  /*cfc00*/  @P6 STG.E.U16 desc[UR6][R50.64], R10 ;  /* 0x0000000a32006986 */ /* 0x0001e2000c101506 */
[----:B------:R-:W-:Y:S01]  /*cfc10*/  ISETP.GE.AND P4, PT, R52, UR4, PT ;  /* 0x0000000434007c0c */ /* 0x000fe2000bf86270 */
[----:B------:R-:W-:Y:S01]  /*cfc20*/  ULDC UR4, c[0x0][0x248] ;  /* 0x0000920000047ab9 */ /* 0x000fe20000000800 */
[----:B------:R-:W-:Y:S01]  /*cfc30*/  ISETP.LT.AND P6, PT, R61, UR12, !P5 ;  /* 0x0000000c3d007c0c */ /* 0x000fe2000efc1270 */
[C---:B------:R-:W-:Y:S01]  /*cfc40*/  VIADD R46, R59.reuse, 0x4d ;  /* 0x0000004d3b2e7836 */ /* 0x040fe20000000000 */
[----:B------:R-:W-:Y:S01]  /*cfc50*/  ISETP.LT.AND P5, PT, R60, UR14, !P5 ;  /* 0x0000000e3c007c0c */ /* 0x000fe2000efa1270 */
[----:B-1----:R-:W-:Y:S01]  /*cfc60*/  VIADD R54, R59, 0x4e ;  /* 0x0000004e3b367836 */ /* 0x002fe20000000000 */
[C---:B------:R-:W-:Y:S01]  /*cfc70*/  IADD3 R52, R53.reuse, UR4, RZ ;  /* 0x0000000435347c10 */ /* 0x040fe2000fffe0ff */
[----:B------:R-:W-:Y:S01]  /*cfc80*/  ULDC UR10, c[0x0][0x228] ;  /* 0x00008a00000a7ab9 */ /* 0x000fe20000000800 */
[----:B0-----:R-:W4:Y:S01]  /*cfc90*/  LDL.LU R10, [R1+0x1c0] ;  /* 0x0001c000010a7983 */ /* 0x001f220000300800 */
[----:B------:R-:W-:Y:S01]  /*cfca0*/  ISETP.GE.AND P2, PT, R46, UR8, PT ;  /* 0x000000082e007c0c */ /* 0x000fe2000bf46270 */
[----:B------:R-:W-:Y:S01]  /*cfcb0*/  IMAD.WIDE R46, R53, 0x2, R44 ;  /* 0x00000002352e7825 */ /* 0x000fe200078e022c */
[----:B------:R-:W-:Y:S01]  /*cfcc0*/  ULDC UR4, c[0x0][0x22c] ;  /* 0x00008b0000047ab9 */ /* 0x000fe20000000800 */
[----:B------:R-:W-:Y:S01]  /*cfcd0*/  ULDC UR12, c[0x0][0x228] ;  /* 0x00008a00000c7ab9 */ /* 0x000fe20000000800 */
[----:B------:R-:W-:Y:S01]  /*cfce0*/  PRMT R53, R9, 0x7632, R53 ;  /* 0x0000763209357816 */ /* 0x000fe20000000035 */
[C---:B------:R-:W-:Y:S01]  /*cfcf0*/  IMAD.WIDE R48, R52.reuse, 0x2, R2 ;  /* 0x0000000234307825 */ /* 0x040fe200078e0202 */
[----:B------:R-:W-:Y:S01]  /*cfd00*/  @P1 STG.E.U16 desc[UR6][R46.64], R55 ;  /* 0x000000372e001986 */ /* 0x000fe2000c101506 */
[----:B------:R-:W-:Y:S01]  /*cfd10*/  ULDC UR14, c[0x0][0x228] ;  /* 0x00008a00000e7ab9 */ /* 0x000fe20000000800 */
[----:B------:R-:W-:Y:S01]  /*cfd20*/  ULDC UR8, c[0x0][0x248] ;  /* 0x0000920000087ab9 */ /* 0x000fe20000000800 */
[----:B------:R-:W-:Y:S01]  /*cfd30*/  IMAD.WIDE R50, R52, 0x2, R44 ;  /* 0x0000000234327825 */ /* 0x000fe200078e022c */
[----:B------:R0:W-:Y:S01]  /*cfd40*/  @P6 STG.E.U16 desc[UR6][R48.64], R9 ;  /* 0x0000000930006986 */ /* 0x0001e2000c101506 */
[----:B------:R-:W-:Y:S01]  /*cfd50*/  ISETP.GE.AND P1, PT, R54, UR4, PT ;  /* 0x0000000436007c0c */ /* 0x000fe2000bf26270 */
[----:B------:R-:W-:-:S02]  /*cfd60*/  ULDC UR4, c[0x0][0x248] ;  /* 0x0000920000047ab9 */ /* 0x000fc40000000800 */
[----:B------:R1:W-:Y:S01]  /*cfd70*/  @P5 STG.E.U16 desc[UR6][R50.64], R53 ;  /* 0x0000003532005986 */ /* 0x0003e2000c101506 */
[----:B------:R-:W-:Y:S01]  /*cfd80*/  ISETP.LT.AND P5, PT, R61, UR10, !P0 ;  /* 0x0000000a3d007c0c */ /* 0x000fe2000c7a1270 */
[----:B------:R-:W-:Y:S01]  /*cfd90*/  ULDC UR10, c[0x0][0x228] ;  /* 0x00008a00000a7ab9 */ /* 0x000fe20000000800 */
[----:B0-----:R-:W-:Y:S01]  /*cfda0*/  VIADD R48, R52, UR4 ;  /* 0x0000000434307c36 */ /* 0x001fe20008000000 */
[----:B------:R-:W4:Y:S01]  /*cfdb0*/  LDL.LU R9, [R1+0x1d4] ;  /* 0x0001d40001097983 */ /* 0x000f220000300800 */
[----:B------:R-:W-:Y:S01]  /*cfdc0*/  ISETP.LT.AND P0, PT, R60, UR12, !P0 ;  /* 0x0000000c3c007c0c */ /* 0x000fe2000c701270 */
[----:B------:R-:W-:Y:S01]  /*cfdd0*/  VIADD R55, R59, 0x4f ;  /* 0x0000004f3b377836 */ /* 0x000fe20000000000 */
[----:B------:R-:W-:Y:S01]  /*cfde0*/  ISETP.LT.AND P6, PT, R61, UR14, !P4 ;  /* 0x0000000e3d007c0c */ /* 0x000fe2000e7c1270 */
[----:B------:R-:W-:Y:S01]  /*cfdf0*/  IMAD.WIDE R46, R48, 0x2, R2 ;  /* 0x00000002302e7825 */ /* 0x000fe200078e0202 */
[----:B------:R-:W-:Y:S01]  /*cfe00*/  ISETP.LT.AND P4, PT, R60, UR16, !P4 ;  /* 0x000000103c007c0c */ /* 0x000fe2000e781270 */
[----:B------:R-:W-:Y:S01]  /*cfe10*/  ULDC UR4, c[0x0][0x22c] ;  /* 0x00008b0000047ab9 */ /* 0x000fe20000000800 */
[----:B------:R-:W-:Y:S01]  /*cfe20*/  ULDC UR12, c[0x0][0x228] ;  /* 0x00008a00000c7ab9 */ /* 0x000fe20000000800 */
[C---:B------:R-:W-:Y:S01]  /*cfe30*/  VIADD R54, R48.reuse, UR8 ;  /* 0x0000000830367c36 */ /* 0x040fe20008000000 */
[----:B------:R-:W-:Y:S01]  /*cfe40*/  ULDC UR8, c[0x0][0x22c] ;  /* 0x00008b0000087ab9 */ /* 0x000fe20000000800 */
[----:B------:R-:W-:Y:S01]  /*cfe50*/  IMAD.WIDE R48, R48, 0x2, R44 ;  /* 0x0000000230307825 */ /* 0x000fe200078e022c */
[----:B------:R-:W-:Y:S01]  /*cfe60*/  ULDC UR14, c[0x0][0x228] ;  /* 0x00008a00000e7ab9 */ /* 0x000fe20000000800 */
[----:B------:R-:W-:-:S02]  /*cfe70*/  ULDC UR16, c[0x0][0x228] ;  /* 0x00008a0000107ab9 */ /* 0x000fc40000000800 */
[----:B-1----:R-:W-:-:S04]  /*cfe80*/  IMAD.WIDE R50, R54, 0x2, R2 ;  /* 0x0000000236327825 */ /* 0x002fc800078e0202 */
[----:B------:R-:W-:Y:S01]  /*cfe90*/  IMAD.WIDE R52, R54, 0x2, R44 ;  /* 0x0000000236347825 */ /* 0x000fe200078e022c */
[----:B--2---:R-:W-:Y:S01]  /*cfea0*/  PRMT R56, R8, 0x7632, R56 ;  /* 0x0000763208387816 */ /* 0x004fe20000000038 */
[----:B------:R0:W-:Y:S04]  /*cfeb0*/  @P5 STG.E.U16 desc[UR6][R46.64], R8 ;  /* 0x000000082e005986 */ /* 0x0001e8000c101506 */
[----:B0-----:R-:W2:Y:S04]  /*cfec0*/  LDL.LU R8, [R1+0x1c4] ;  /* 0x0001c40001087983 */ /* 0x001ea80000300800 */
[----:B------:R0:W-:Y:S01]  /*cfed0*/  @P0 STG.E.U16 desc[UR6][R48.64], R56 ;  /* 0x0000003830000986 */ /* 0x0001e2000c101506 */
[----:B------:R-:W-:Y:S01]  /*cfee0*/  ISETP.GE.AND P5, PT, R55, UR4, PT ;  /* 0x0000000437007c0c */ /* 0x000fe2000bfa6270 */
[----:B------:R-:W-:Y:S01]  /*cfef0*/  ULDC UR4, c[0x0][0x248] ;  /* 0x0000920000047ab9 */ /* 0x000fe20000000800 */
[----:B---3--:R-:W-:Y:S01]  /*cff00*/  PRMT R57, R7, 0x7632, R57 ;  /* 0x0000763207397816 */ /* 0x008fe20000000039 */
[----:B------:R1:W-:Y:S01]  /*cff10*/  @P6 STG.E.U16 desc[UR6][R50.64], R7 ;  /* 0x0000000732006986 */ /* 0x0003e2000c101506 */
[----:B------:R-:W-:-:S03]  /*cff20*/  VIADD R46, R59, 0x50 ;  /* 0x000000503b2e7836 */ /* 0x000fc60000000000 */
[----:B------:R3:W-:Y:S01]  /*cff30*/  @P4 STG.E.U16 desc[UR6][R52.64], R57 ;  /* 0x0000003934004986 */ /* 0x0007e2000c101506 */
[C---:B------:R-:W-:Y:S01]  /*cff40*/  ISETP.LT.AND P4, PT, R61.reuse, UR10, !P2 ;  /* 0x0000000a3d007c0c */ /* 0x040fe2000d781270 */
[----:B0-----:R-:W-:Y:S02]  /*cff50*/  VIADD R48, R54, UR4 ;  /* 0x0000000436307c36 */ /* 0x001fe40008000000 */
[----:B-1----:R-:W2:Y:S01]  /*cff60*/  LDL.LU R7, [R1+0x1d8] ;  /* 0x0001d80001077983 */ /* 0x002ea20000300800 */
[----:B------:R-:W-:Y:S01]  /*cff70*/  ISETP.GE.AND P0, PT, R46, UR8, PT ;  /* 0x000000082e007c0c */ /* 0x000fe2000bf06270 */
[----:B------:R-:W-:Y:S01]  /*cff80*/  IMAD.WIDE R46, R48, 0x2, R2 ;  /* 0x00000002302e7825 */ /* 0x000fe200078e0202 */
[----:B------:R-:W-:Y:S01]  /*cff90*/  ISETP.LT.AND P2, PT, R60, UR12, !P2 ;  /* 0x0000000c3c007c0c */ /* 0x000fe2000d741270 */
[----:B------:R-:W-:Y:S01]  /*cffa0*/  ULDC UR4, c[0x0][0x248] ;  /* 0x0000920000047ab9 */ /* 0x000fe20000000800 */
[----:B------:R-:W-:Y:S01]  /*cffb0*/  ISETP.LT.AND P6, PT, R61, UR14, !P1 ;  /* 0x0000000e3d007c0c */ /* 0x000fe2000cfc1270 */
[----:B---3--:R-:W-:Y:S01]  /*cffc0*/  VIADD R53, R59, 0x51 ;  /* 0x000000513b357836 */ /* 0x008fe20000000000 */
[----:B------:R-:W-:Y:S01]  /*cffd0*/  ULDC UR10, c[0x0][0x228] ;  /* 0x00008a00000a7ab9 */ /* 0x000fe20000000800 */
[----:B------:R-:W-:Y:S01]  /*cffe0*/  ULDC UR8, c[0x0][0x22c] ;  /* 0x00008b0000087ab9 */ /* 0x000fe20000000800 */
[----:B------:R-:W-:Y:S01]  /*cfff0*/  PRMT R54, R6, 0x7632, R54 ;  /* 0x0000763206367816 */ /* 0x000fe20000000036 */
[----:B------:R0:W-:Y:S01]  /*d0000*/  @P4 STG.E.U16 desc[UR6][R46.64], R6 ;  /* 0x000000062e004986 */ /* 0x0001e2000c101506 */
[C---:B------:R-:W-:Y:S01]  /*d0010*/  VIADD R52, R48.reuse, UR4 ;  /* 0x0000000430347c36 */ /* 0x040fe20008000000 */
[----:B------:R-:W-:Y:S01]  /*d0020*/  ULDC UR12, c[0x0][0x228] ;  /* 0x00008a00000c7ab9 */ /* 0x000fe20000000800 */
[----:B------:R-:W-:Y:S01]  /*d0030*/  ULDC UR14, c[0x0][0x228] ;  /* 0x00008a00000e7ab9 */ /* 0x000fe20000000800 */
[----:B0-----:R-:W3:Y:S01]  /*d0040*/  LDL.LU R6, [R1+0x1c8] ;  /* 0x0001c80001067983 */ /* 0x001ee20000300800 */
[----:B------:R-:W-:Y:S01]  /*d0050*/  IMAD.WIDE R48, R48, 0x2, R44 ;  /* 0x0000000230307825 */ /* 0x000fe200078e022c */
[----:B------:R-:W-:-:S03]  /*d0060*/  ULDC UR4, c[0x0][0x22c] ;  /* 0x00008b0000047ab9 */ /* 0x000fc60000000800 */
        /* <DEDUP_REMOVED lines=10> */
[----:B------:R1:W-:Y:S01]  /*d0110*/  @P6 STG.E.U16 desc[UR6][R50.64], R5 ;  /* 0x0000000532006986 */ /* 0x0003e2000c101506 */
[----:B0-----:R-:W-:Y:S01]  /*d0120*/  PRMT R54, R5, 0x7632, R54 ;  /* 0x0000763205367816 */ /* 0x001fe20000000036 */
[----:B------:R-:W-:Y:S01]  /*d0130*/  IMAD.WIDE R46, R52, 0x2, R44 ;  /* 0x00000002342e7825 */ /* 0x000fe200078e022c */
[----:B------:R-:W-:Y:S01]  /*d0140*/  ISETP.LT.AND P6, PT, R61, UR12, !P5 ;  /* 0x0000000c3d007c0c */ /* 0x000fe2000efc1270 */
[----:B------:R-:W-:Y:S01]  /*d0150*/  ULDC UR12, c[0x0][0x228] ;  /* 0x00008a00000c7ab9 */ /* 0x000fe20000000800 */
[----:B------:R-:W-:Y:S01]  /*d0160*/  ULDC UR8, c[0x0][0x248] ;  /* 0x0000920000087ab9 */ /* 0x000fe20000000800 */
[----:B-1----:R-:W3:Y:S01]  /*d0170*/  LDL.LU R5, [R1+0x1dc] ;  /* 0x0001dc0001057983 */ /* 0x002ee20000300800 */
[----:B------:R-:W-:-:S03]  /*d0180*/  IMAD.WIDE R48, R53, 0x2, R2 ;  /* 0x0000000235307825 */ /* 0x000fc600078e0202 */
[----:B------:R-:W-:Y:S01]  /*d0190*/  @P1 STG.E.U16 desc[UR6][R46.64], R54 ;  /* 0x000000362e001986 */ /* 0x000fe2000c101506 */
[----:B------:R-:W-:-:S05]  /*d01a0*/  PRMT R52, R4, 0x7632, R52 ;  /* 0x0000763204347816 */ /* 0x000fca0000000034 */
[----:B------:R0:W-:Y:S04]  /*d01b0*/  @P6 STG.E.U16 desc[UR6][R48.64], R4 ;  /* 0x0000000430006986 */ /* 0x0001e8000c101506 */
[----:B0-----:R-:W3:Y:S01]  /*d01c0*/  LDL.LU R4, [R1+0x1cc] ;  /* 0x0001cc0001047983 */ /* 0x001ee20000300800 */
[----:B------:R-:W-:Y:S01]  /*d01d0*/  ISETP.LT.AND P5, PT, R60, UR14, !P5 ;  /* 0x0000000e3c007c0c */ /* 0x000fe2000efa1270 */
[----:B------:R-:W-:Y:S01]  /*d01e0*/  VIADD R55, R59, 0x53 ;  /* 0x000000533b377836 */ /* 0x000fe20000000000 */
[----:B------:R-:W-:Y:S01]  /*d01f0*/  ULDC UR14, c[0x0][0x228] ;  /* 0x00008a00000e7ab9 */ /* 0x000fe20000000800 */
[----:B------:R-:W-:Y:S01]  /*d0200*/  IMAD.WIDE R50, R53, 0x2, R44 ;  /* 0x0000000235327825 */ /* 0x000fe200078e022c */
[----:B------:R-:W3:Y:S02]  /*d0210*/  LDL.LU R58, [R1+0x1b0] ;  /* 0x0001b000013a7983 */ /* 0x000ee40000300800 */
[----:B------:R-:W-:Y:S01]  /*d0220*/  ISETP.GE.AND P1, PT, R55, UR4, PT ;  /* 0x0000000437007c0c */ /* 0x000fe2000bf26270 */
[----:B------:R-:W-:Y:S01]  /*d0230*/  ULDC UR4, c[0x0][0x248] ;  /* 0x0000920000047ab9 */ /* 0x000fe20000000800 */
[----:B------:R-:W-:Y:S01]  /*d0240*/  ISETP.LT.AND P6, PT, R61, UR14, !P4 ;  /* 0x0000000e3d007c0c */ /* 0x000fe2000e7c1270 */
[----:B------:R-:W-:-:S04]  /*d0250*/  VIADD R48, R53, UR4 ;  /* 0x0000000435307c36 */ /* 0x000fc80008000000 */
[----:B------:R0:W-:Y:S01]  /*d0260*/  @P5 STG.E.U16 desc[UR6][R50.64], R52 ;  /* 0x0000003432005986 */ /* 0x0001e2000c101506 */
[----:B------:R-:W-:Y:S01]  /*d0270*/  ISETP.LT.AND P5, PT, R61, UR10, !P0 ;  /* 0x0000000a3d007c0c */ /* 0x000fe2000c7a1270 */
[----:B------:R-:W-:Y:S01]  /*d0280*/  VIADD R54, R48, UR8 ;  /* 0x0000000830367c36 */ /* 0x000fe20008000000 */
[----:B------:R-:W-:Y:S01]  /*d0290*/  ISETP.LT.AND P0, PT, R60, UR12, !P0 ;  /* 0x0000000c3c007c0c */ /* 0x000fe2000c701270 */
[----:B------:R-:W-:Y:S01]  /*d02a0*/  IMAD.WIDE R46, R48, 0x2, R2 ;  /* 0x00000002302e7825 */ /* 0x000fe200078e0202 */
[----:B------:R-:W-:Y:S01]  /*d02b0*/  ISETP.LT.AND P4, PT, R60, UR16, !P4 ;  /* 0x000000103c007c0c */ /* 0x000fe2000e781270 */
[----:B------:R-:W-:Y:S01]  /*d02c0*/  ULDC UR10, c[0x0][0x228] ;  /* 0x00008a00000a7ab9 */ /* 0x000fe20000000800 */
[----:B------:R-:W-:Y:S01]  /*d02d0*/  ULDC UR4, c[0x0][0x22c] ;  /* 0x00008b0000047ab9 */ /* 0x000fe20000000800 */
[----:B------:R-:W-:Y:S01]  /*d02e0*/  IMAD.WIDE R48, R48, 0x2, R44 ;  /* 0x0000000230307825 */ /* 0x000fe200078e022c */
[----:B------:R-:W-:Y:S01]  /*d02f0*/  PRMT R56, R11, 0x7632, R56 ;  /* 0x000076320b387816 */ /* 0x000fe20000000038 */
[----:B------:R-:W-:Y:S01]  /*d0300*/  ULDC UR8, c[0x0][0x22c] ;  /* 0x00008b0000087ab9 */ /* 0x000fe20000000800 */
[----:B------:R-:W-:Y:S01]  /*d0310*/  ULDC UR12, c[0x0][0x228] ;  /* 0x00008a00000c7ab9 */ /* 0x000fe20000000800 */
[C---:B0-----:R-:W-:Y:S01]  /*d0320*/  IMAD.WIDE R50, R54.reuse, 0x2, R2 ;  /* 0x0000000236327825 */ /* 0x041fe200078e0202 */
[----:B------:R-:W-:Y:S01]  /*d0330*/  ULDC UR14, c[0x0][0x228] ;  /* 0x00008a00000e7ab9 */ /* 0x000fe20000000800 */
[----:B------:R-:W-:Y:S01]  /*d0340*/  @P5 STG.E.U16 desc[UR6][R46.64], R11 ;  /* 0x0000000b2e005986 */ /* 0x000fe2000c101506 */
[----:B------:R-:W-:Y:S01]  /*d0350*/  ULDC UR16, c[0x0][0x228] ;  /* 0x00008a0000107ab9 */ /* 0x000fe20000000800 */
[----:B------:R-:W-:-:S02]  /*d0360*/  IMAD.WIDE R52, R54, 0x2, R44 ;  /* 0x0000000236347825 */ /* 0x000fc400078e022c */
[----:B------:R-:W-:Y:S02]  /*d0370*/  @P0 STG.E.U16 desc[UR6][R48.64], R56 ;  /* 0x0000003830000986 */ /* 0x000fe4000c101506 */
[----:B------:R-:W-:Y:S01]  /*d0380*/  VIADD R55, R59, 0x54 ;  /* 0x000000543b377836 */ /* 0x000fe20000000000 */
[----:B----4-:R-:W-:Y:S01]  /*d0390*/  PRMT R57, R10, 0x7632, R57 ;  /* 0x000076320a397816 */ /* 0x010fe20000000039 */
[----:B------:R0:W-:Y:S03]  /*d03a0*/  @P6 STG.E.U16 desc[UR6][R50.64], R10 ;  /* 0x0000000a32006986 */ /* 0x0001e6000c101506 */
[----:B------:R-:W-:Y:S01]  /*d03b0*/  ISETP.GE.AND P5, PT, R55, UR4, PT ;  /* 0x0000000437007c0c */ /* 0x000fe2000bfa6270 */
[----:B------:R-:W-:Y:S01]  /*d03c0*/  ULDC UR4, c[0x0][0x248] ;  /* 0x0000920000047ab9 */ /* 0x000fe20000000800 */
[----:B------:R1:W-:Y:S01]  /*d03d0*/  @P4 STG.E.U16 desc[UR6][R52.64], R57 ;  /* 0x0000003934004986 */ /* 0x0003e2000c101506 */
[----:B------:R-:W-:-:S03]  /*d03e0*/  ISETP.LT.AND P4, PT, R61, UR10, !P2 ;  /* 0x0000000a3d007c0c */ /* 0x000fc6000d781270 */
[----:B0-----:R-:W4:Y:S01]  /*d03f0*/  LDL.LU R10, [R1+0x1a0] ;  /* 0x0001a000010a7983 */ /* 0x001f220000300800 */
[----:B------:R-:W-:Y:S02]  /*d0400*/  VIADD R46, R59, 0x55 ;  /* 0x000000553b2e7836 */ /* 0x000fe40000000000 */
[----:B------:R-:W-:Y:S01]  /*d0410*/  VIADD R48, R54, UR4 ;  /* 0x0000000436307c36 */ /* 0x000fe20008000000 */
[----:B------:R-:W-:Y:S01]  /*d0420*/  ISETP.LT.AND P2, PT, R60, UR12, !P2 ;  /* 0x0000000c3c007c0c */ /* 0x000fe2000d741270 */
[----:B------:R-:W-:Y:S01]  /*d0430*/  ULDC UR4, c[0x0][0x248] ;  /* 0x0000920000047ab9 */ /* 0x000fe20000000800 */
[----:B------:R-:W-:Y:S01]  /*d0440*/  ISETP.GE.AND P0, PT, R46, UR8, PT ;  /* 0x000000082e007c0c */ /* 0x000fe2000bf06270 */
[C---:B------:R-:W-:Y:S01]  /*d0450*/  IMAD.WIDE R46, R48.reuse, 0x2, R2 ;  /* 0x00000002302e7825 */ /* 0x040fe200078e0202 */
[----:B------:R-:W-:Y:S01]  /*d0460*/  ISETP.LT.AND P6, PT, R61, UR14, !P1 ;  /* 0x0000000e3d007c0c */ /* 0x000fe2000cfc1270 */
[----:B------:R-:W-:Y:S01]  /*d0470*/  ULDC UR10, c[0x0][0x228] ;  /* 0x00008a00000a7ab9 */ /* 0x000fe20000000800 */
[----:B-1----:R-:W-:Y:S01]  /*d0480*/  IADD3 R53, R59, 0x56, RZ ;  /* 0x000000563b357810 */ /* 0x002fe20007ffe0ff */
[C---:B------:R-:W-:Y:S01]  /*d0490*/  VIADD R52, R48.reuse, UR4 ;  /* 0x0000000430347c36 */ /* 0x040fe20008000000 */
[----:B------:R-:W-:Y:S01]  /*d04a0*/  PRMT R54, R9, 0x7632, R54 ;  /* 0x0000763209367816 */ /* 0x000fe20000000036 */
[----:B------:R0:W-:Y:S01]  /*d04b0*/  @P4 STG.E.U16 desc[UR6][R46.64], R9 ;  /* 0x000000092e004986 */ /* 0x0001e2000c101506 */
[----:B------:R-:W-:Y:S01]  /*d04c0*/  IMAD.WIDE R48, R48, 0x2, R44 ;  /* 0x0000000230307825 */ /* 0x000fe200078e022c */
[----:B------:R-:W-:Y:S01]  /*d04d0*/  ULDC UR12, c[0x0][0x228] ;  /* 0x00008a00000c7ab9 */ /* 0x000fe20000000800 */
[----:B------:R-:W-:Y:S01]  /*d04e0*/  ULDC UR4, c[0x0][0x22c] ;  /* 0x00008b0000047ab9 */ /* 0x000fe20000000800 */
[----:B------:R-:W-:Y:S01]  /*d04f0*/  ULDC UR14, c[0x0][0x228] ;  /* 0x00008a00000e7ab9 */ /* 0x000fe20000000800 */
[----:B------:R-:W-:Y:S01]  /*d0500*/  IMAD.WIDE R50, R52, 0x2, R2 ;  /* 0x0000000234327825 */ /* 0x000fe200078e0202 */
[----:B------:R-:W-:Y:S01]  /*d0510*/  ULDC UR8, c[0x0][0x22c] ;  /* 0x00008b0000087ab9 */ /* 0x000fe20000000800 */
[----:B0-----:R-:W4:Y:S04]  /*d0520*/  LDL.LU R9, [R1+0x1b4] ;  /* 0x0001b40001097983 */ /* 0x001f280000300800 */
[----:B------:R0:W-:Y:S01]  /*d0530*/  @P2 STG.E.U16 desc[UR6][R48.64], R54 ;  /* 0x0000003630002986 */ /* 0x0001e2000c101506 */
[----:B------:R-:W-:Y:S01]  /*d0540*/  ISETP.LT.AND P1, PT, R60, UR10, !P1 ;  /* 0x0000000a3c007c0c */ /* 0x000fe2000cf21270 */
[----:B------:R-:W-:Y:S01]  /*d0550*/  VIADD R46, R59, 0x57 ;  /* 0x000000573b2e7836 */ /* 0x000fe20000000000 */
[----:B------:R-:W-:Y:S01]  /*d0560*/  ISETP.GE.AND P4, PT, R53, UR4, PT ;  /* 0x0000000435007c0c */ /* 0x000fe2000bf86270 */
[----:B------:R-:W-:Y:S01]  /*d0570*/  ULDC UR4, c[0x0][0x248] ;  /* 0x0000920000047ab9 */ /* 0x000fe20000000800 */
[----:B------:R-:W-:Y:S01]  /*d0580*/  VIADD R55, R59, 0x58 ;  /* 0x000000583b377836 */ /* 0x000fe20000000000 */
[----:B------:R-:W-:Y:S01]  /*d0590*/  ULDC UR10, c[0x0][0x22c] ;  /* 0x00008b00000a7ab9 */ /* 0x000fe20000000800 */
[----:B------:R-:W-:Y:S01]  /*d05a0*/  VIADD R53, R52, UR4 ;  /* 0x0000000434357c36 */ /* 0x000fe20008000000 */
[----:B------:R-:W-:Y:S01]  /*d05b0*/  ISETP.GE.AND P2, PT, R46, UR8, PT ;  /* 0x000000082e007c0c */ /* 0x000fe2000bf46270 */
[----:B------:R-:W-:Y:S01]  /*d05c0*/  IMAD.WIDE R46, R52, 0x2, R44 ;  /* 0x00000002342e7825 */ /* 0x000fe200078e022c */
[----:B------:R-:W-:Y:S01]  /*d05d0*/  ULDC UR4, c[0x0][0x22c] ;  /* 0x00008b0000047ab9 */ /* 0x000fe20000000800 */
[----:B------:R-:W-:-:S02]  /*d05e0*/  ULDC UR8, c[0x0][0x248] ;  /* 0x0000920000087ab9 */ /* 0x000fc40000000800 */
[----:B0-----:R-:W-:Y:S01]  /*d05f0*/  IMAD.WIDE R48, R53, 0x2, R2 ;  /* 0x0000000235307825 */ /* 0x001fe200078e0202 */
        /* <DEDUP_REMOVED lines=9> */
[----:B------:R-:W-:Y:S01]  /*d0690*/  ISETP.GE.AND P1, PT, R55, UR4, PT ;  /* 0x0000000437007c0c */ /* 0x000fe2000bf26270 */
[----:B------:R-:W-:Y:S01]  /*d06a0*/  ULDC UR4, c[0x0][0x248] ;  /* 0x0000920000047ab9 */ /* 0x000fe20000000800 */
[----:B------:R-:W-:-:S04]  /*d06b0*/  PRMT R52, R7, 0x7632, R52 ;  /* 0x0000763207347816 */ /* 0x000fc80000000034 */
[----:B------:R1:W-:Y:S04]  /*d06c0*/  @P6 STG.E.U16 desc[UR6][R48.64], R7 ;  /* 0x0000000730006986 */ /* 0x0003e8000c101506 */
[----:B------:R-:W-:Y:S01]  /*d06d0*/  @P5 STG.E.U16 desc[UR6][R50.64], R52 ;  /* 0x0000003432005986 */ /* 0x000fe2000c101506 */
[----:B------:R-:W-:Y:S01]  /*d06e0*/  ISETP.LT.AND P5, PT, R61, UR12, !P0 ;  /* 0x0000000c3d007c0c */ /* 0x000fe2000c7a1270 */
[----:B0-----:R-:W-:Y:S02]  /*d06f0*/  VIADD R54, R59, 0x59 ;  /* 0x000000593b367836 */ /* 0x001fe40000000000 */
[----:B-1----:R-:W2:Y:S01]  /*d0700*/  LDL.LU R7, [R1+0x1b8] ;  /* 0x0001b80001077983 */ /* 0x002ea20000300800 */
        /* <DEDUP_REMOVED lines=8> */
[----:B---3--:R-:W-:Y:S01]  /*d0790*/  PRMT R57, R6, 0x7632, R57 ;  /* 0x0000763206397816 */ /* 0x008fe20000000039 */
        /* <DEDUP_REMOVED lines=8> */
[C---:B------:R-:W-:Y:S01]  /*d0820*/  IMAD.WIDE R50, R55.reuse, 0x2, R2 ;  /* 0x0000000237327825 */ /* 0x040fe200078e0202 */
[----:B------:R0:W-:Y:S01]  /*d0830*/  @P0 STG.E.U16 desc[UR6][R48.64], R57 ;  /* 0x0000003930000986 */ /* 0x0001e2000c101506 */
[----:B------:R-:W-:Y:S02]  /*d0840*/  ULDC UR18, c[0x0][0x228] ;  /* 0x00008a0000127ab9 */ /* 0x000fe40000000800 */
[----:B------:R-:W-:-:S04]  /*d0850*/  IMAD.WIDE R52, R55, 0x2, R44 ;  /* 0x0000000237347825 */ /* 0x000fc800078e022c */
[----:B------:R-:W-:Y:S01]  /*d0860*/  VIADD R46, R59, 0x5a ;  /* 0x0000005a3b2e7836 */ /* 0x000fe20000000000 */
[----:B------:R-:W-:Y:S01]  /*d0870*/  PRMT R56, R5, 0x7632, R56 ;  /* 0x0000763205387816 */ /* 0x000fe20000000038 */
[----:B------:R1:W-:Y:S04]  /*d0880*/  @P6 STG.E.U16 desc[UR6][R50.64], R5 ;  /* 0x0000000532006986 */ /* 0x0003e8000c101506 */
[----:B------:R1:W-:Y:S01]  /*d0890*/  @P4 STG.E.U16 desc[UR6][R52.64], R56 ;  /* 0x0000003834004986 */ /* 0x0003e2000c101506 */
[----:B------:R-:W-:Y:S01]  /*d08a0*/  ISETP.LT.AND P4, PT, R61, UR10, !P2 ;  /* 0x0000000a3d007c0c */ /* 0x000fe2000d781270 */
[----:B0-----:R-:W-:Y:S02]  /*d08b0*/  VIADD R48, R55, UR4 ;  /* 0x0000000437307c36 */ /* 0x001fe40008000000 */
[----:B-1----:R-:W3:Y:S01]  /*d08c0*/  LDL.LU R5, [R1+0x1bc] ;  /* 0x0001bc0001057983 */ /* 0x002ee20000300800 */
[----:B------:R-:W-:Y:S01]  /*d08d0*/  ISETP.GE.AND P0, PT, R46, UR8, PT ;  /* 0x000000082e007c0c */ /* 0x000fe2000bf06270 */
[----:B------:R-:W-:Y:S01]  /*d08e0*/  IMAD.WIDE R46, R48, 0x2, R2 ;  /* 0x00000002302e7825 */ /* 0x000fe200078e0202 */
[----:B------:R-:W-:-:S07]  /*d08f0*/  PRMT R54, R4, 0x7632, R54 ;  /* 0x0000763204367816 */ /* 0x000fce0000000036 */
[----:B------:R0:W-:Y:S01]  /*d0900*/  @P4 STG.E.U16 desc[UR6][R46.64], R4 ;  /* 0x000000042e004986 */ /* 0x0001e2000c101506 */
[----:B------:R-:W-:Y:S01]  /*d0910*/  ISETP.LT.AND P2, PT, R60, UR12, !P2 ;  /* 0x0000000c3c007c0c */ /* 0x000fe2000d741270 */
[----:B------:R-:W-:Y:S01]  /*d0920*/  ULDC UR4, c[0x0][0x248] ;  /* 0x0000920000047ab9 */ /* 0x000fe20000000800 */
[----:B------:R-:W-:Y:S01]  /*d0930*/  ISETP.LT.AND P6, PT, R61, UR14, !P1 ;  /* 0x0000000e3d007c0c */ /* 0x000fe2000cfc1270 */
[----:B------:R-:W-:Y:S01]  /*d0940*/  VIADD R53, R59, 0x5b ;  /* 0x0000005b3b357836 */ /* 0x000fe20000000000 */
[----:B------:R-:W-:Y:S01]  /*d0950*/  ULDC UR10, c[0x0][0x228] ;  /* 0x00008a00000a7ab9 */ /* 0x000fe20000000800 */
[----:B------:R-:W-:Y:S01]  /*d0960*/  ULDC UR8, c[0x0][0x22c] ;  /* 0x00008b0000087ab9 */ /* 0x000fe20000000800 */
[----:B0-----:R-:W3:Y:S01]  /*d0970*/  LDL.LU R4, [R1+0x1ac] ;  /* 0x0001ac0001047983 */ /* 0x001ee20000300800 */
[C---:B------:R-:W-:Y:S01]  /*d0980*/  VIADD R52, R48.reuse, UR4 ;  /* 0x0000000430347c36 */ /* 0x040fe20008000000 */
[----:B------:R-:W-:Y:S01]  /*d0990*/  ULDC UR12, c[0x0][0x228] ;  /* 0x00008a00000c7ab9 */ /* 0x000fe20000000800 */
[----:B------:R-:W-:Y:S01]  /*d09a0*/  IMAD.WIDE R48, R48, 0x2, R44 ;  /* 0x0000000230307825 */ /* 0x000fe200078e022c */
[----:B------:R-:W-:Y:S01]  /*d09b0*/  ULDC UR4, c[0x0][0x22c] ;  /* 0x00008b0000047ab9 */ /* 0x000fe20000000800 */
[----:B------:R-:W-:Y:S01]  /*d09c0*/  ULDC UR14, c[0x0][0x228] ;  /* 0x00008a00000e7ab9 */ /* 0x000fe20000000800 */
[----:B------:R-:W-:Y:S01]  /*d09d0*/  ISETP.LT.AND P1, PT, R60, UR10, !P1 ;  /* 0x0000000a3c007c0c */ /* 0x000fe2000cf21270 */
[----:B------:R-:W-:Y:S01]  /*d09e0*/  IMAD.WIDE R50, R52, 0x2, R2 ;  /* 0x0000000234327825 */ /* 0x000fe200078e0202 */
[----:B------:R0:W-:Y:S01]  /*d09f0*/  @P2 STG.E.U16 desc[UR6][R48.64], R54 ;  /* 0x0000003630002986 */ /* 0x0001e2000c101506 */
[----:B------:R-:W-:Y:S01]  /*d0a00*/  ISETP.GE.AND P4, PT, R53, UR4, PT ;  /* 0x0000000435007c0c */ /* 0x000fe2000bf86270 */
[----:B------:R-:W-:Y:S01]  /*d0a10*/  ULDC UR4, c[0x0][0x248] ;  /* 0x0000920000047ab9 */ /* 0x000fe20000000800 */
[----:B------:R-:W-:Y:S01]  /*d0a20*/  VIADD R46, R59, 0x5c ;  /* 0x0000005c3b2e7836 */ /* 0x000fe20000000000 */
        /* <DEDUP_REMOVED lines=11> */
[----:B------:R-:W-:Y:S01]  /*d0ae0*/  ULDC UR12, c[0x0][0x228] ;  /* 0x00008a00000c7ab9 */ /* 0x000fe20000000800 */
[----:B------:R-:W-:-:S02]  /*d0af0*/  ULDC UR14, c[0x0][0x228] ;  /* 0x00008a00000e7ab9 */ /* 0x000fc40000000800 */
[----:B-1----:R-:W-:Y:S01]  /*d0b00*/  IMAD.WIDE R50, R53, 0x2, R44 ;  /* 0x0000000235327825 */ /* 0x002fe200078e022c */
[----:B------:R0:W-:Y:S01]  /*d0b10*/  @P1 STG.E.U16 desc[UR6][R46.64], R55 ;  /* 0x000000372e001986 */ /* 0x0001e2000c101506 */
[----:B------:R-:W-:Y:S02]  /*d0b20*/  ULDC UR8, c[0x0][0x248] ;  /* 0x0000920000087ab9 */ /* 0x000fe40000000800 */
[----:B------:R-:W-:Y:S01]  /*d0b30*/  VIADD R54, R59, 0x5d ;  /* 0x0000005d3b367836 */ /* 0x000fe20000000000 */
[----:B----4-:R-:W-:Y:S01]  /*d0b40*/  PRMT R52, R10, 0x7632, R52 ;  /* 0x000076320a347816 */ /* 0x010fe20000000034 */
[----:B------:R1:W-:Y:S03]  /*d0b50*/  @P6 STG.E.U16 desc[UR6][R48.64], R10 ;  /* 0x0000000a30006986 */ /* 0x0003e6000c101506 */
[----:B------:R-:W-:Y:S01]  /*d0b60*/  ISETP.GE.AND P1, PT, R54, UR4, PT ;  /* 0x0000000436007c0c */ /* 0x000fe2000bf26270 */
[----:B------:R-:W-:Y:S01]  /*d0b70*/  ULDC UR4, c[0x0][0x248] ;  /* 0x0000920000047ab9 */ /* 0x000fe20000000800 */
[----:B------:R4:W-:Y:S01]  /*d0b80*/  @P5 STG.E.U16 desc[UR6][R50.64], R52 ;  /* 0x0000003432005986 */ /* 0x0009e2000c101506 */
[----:B------:R-:W-:Y:S01]  /*d0b90*/  ISETP.LT.AND P5, PT, R61, UR10, !P0 ;  /* 0x0000000a3d007c0c */ /* 0x000fe2000c7a1270 */
[----:B0-----:R-:W-:Y:S01]  /*d0ba0*/  VIADD R55, R59, 0x5e ;  /* 0x0000005e3b377836 */ /* 0x001fe20000000000 */
[----:B------:R-:W-:Y:S01]  /*d0bb0*/  ISETP.LT.AND P0, PT, R60, UR12, !P0 ;  /* 0x0000000c3c007c0c */ /* 0x000fe2000c701270 */
[----:B------:R-:W-:Y:S01]  /*d0bc0*/  ULDC UR10, c[0x0][0x228] ;  /* 0x00008a00000a7ab9 */ /* 0x000fe20000000800 */
[----:B-1----:R-:W3:Y:S01]  /*d0bd0*/  LDL.LU R10, [R1+0x180] ;  /* 0x00018000010a7983 */ /* 0x002ee20000300800 */
[----:B------:R-:W-:Y:S01]  /*d0be0*/  VIADD R48, R53, UR4 ;  /* 0x0000000435307c36 */ /* 0x000fe20008000000 */
[----:B------:R-:W-:Y:S01]  /*d0bf0*/  ISETP.LT.AND P6, PT, R61, UR14, !P4 ;  /* 0x0000000e3d007c0c */ /* 0x000fe2000e7c1270 */
[----:B------:R-:W-:Y:S01]  /*d0c00*/  ULDC UR4, c[0x0][0x22c] ;  /* 0x00008b0000047ab9 */ /* 0x000fe20000000800 */
[----:B------:R-:W-:Y:S01]  /*d0c10*/  ULDC UR12, c[0x0][0x228] ;  /* 0x00008a00000c7ab9 */ /* 0x000fe20000000800 */
[----:B------:R-:W-:Y:S01]  /*d0c20*/  IMAD.WIDE R46, R48, 0x2, R2 ;  /* 0x00000002302e7825 */ /* 0x000fe200078e0202 */
[----:B------:R-:W-:Y:S01]  /*d0c30*/  ISETP.LT.AND P4, PT, R60, UR16, !P4 ;  /* 0x000000103c007c0c */ /* 0x000fe2000e781270 */
[----:B------:R-:W-:Y:S01]  /*d0c40*/  ULDC UR14, c[0x0][0x228] ;  /* 0x00008a00000e7ab9 */ /* 0x000fe20000000800 */
[----:B------:R-:W-:Y:S01]  /*d0c50*/  ULDC UR16, c[0x0][0x228] ;  /* 0x00008a0000107ab9 */ /* 0x000fe20000000800 */
[C---:B------:R-:W-:Y:S01]  /*d0c60*/  VIADD R54, R48.reuse, UR8 ;  /* 0x0000000830367c36 */ /* 0x040fe20008000000 */
[----:B------:R-:W-:Y:S01]  /*d0c70*/  ULDC UR8, c[0x0][0x22c] ;  /* 0x00008b0000087ab9 */ /* 0x000fe20000000800 */
[----:B------:R-:W-:Y:S01]  /*d0c80*/  PRMT R56, R9, 0x7632, R56 ;  /* 0x0000763209387816 */ /* 0x000fe20000000038 */
[----:B------:R0:W-:Y:S01]  /*d0c90*/  @P5 STG.E.U16 desc[UR6][R46.64], R9 ;  /* 0x000000092e005986 */ /* 0x0001e2000c101506 */
[----:B------:R-:W-:-:S04]  /*d0ca0*/  IMAD.WIDE R48, R48, 0x2, R44 ;  /* 0x0000000230307825 */ /* 0x000fc800078e022c */
[C---:B----4-:R-:W-:Y:S01]  /*d0cb0*/  IMAD.WIDE R50, R54.reuse, 0x2, R2 ;  /* 0x0000000236327825 */ /* 0x050fe200078e0202 */
[----:B0-----:R-:W4:Y:S03]  /*d0cc0*/  LDL.LU R9, [R1+0x194] ;  /* 0x0001940001097983 */ /* 0x001f260000300800 */
[----:B------:R-:W-:Y:S01]  /*d0cd0*/  IMAD.WIDE R52, R54, 0x2, R44 ;  /* 0x0000000236347825 */ /* 0x000fe200078e022c */
[----:B------:R0:W-:Y:S01]  /*d0ce0*/  @P0 STG.E.U16 desc[UR6][R48.64], R56 ;  /* 0x0000003830000986 */ /* 0x0001e2000c101506 */
[----:B------:R-:W-:Y:S01]  /*d0cf0*/  ISETP.GE.AND P5, PT, R55, UR4, PT ;  /* 0x0000000437007c0c */ /* 0x000fe2000bfa6270 */
[----:B------:R-:W-:Y:S01]  /*d0d00*/  ULDC UR4, c[0x0][0x248] ;  /* 0x0000920000047ab9 */ /* 0x000fe20000000800 */
[----:B------:R-:W-:-:S05]  /*d0d10*/  VIADD R46, R59, 0x5f ;  /* 0x0000005f3b2e7836 */ /* 0x000fca0000000000 */
[----:B------:R-:W-:Y:S01]  /*d0d20*/  ISETP.GE.AND P0, PT, R46, UR8, PT ;  /* 0x000000082e007c0c */ /* 0x000fe2000bf06270 */
[----:B------:R-:W-:Y:S01]  /*d0d30*/  ULDC UR8, c[0x0][0x228] ;  /* 0x00008a0000087ab9 */ /* 0x000fe20000000800 */
[----:B0-----:R-:W-:Y:S01]  /*d0d40*/  IADD3 R48, R54, UR4, RZ ;  /* 0x0000000436307c10 */ /* 0x001fe2000fffe0ff */
[----:B------:R-:W-:-:S04]  /*d0d50*/  ULDC UR4, c[0x0][0x248] ;  /* 0x0000920000047ab9 */ /* 0x000fc80000000800 */
[----:B------:R-:W-:-:S04]  /*d0d60*/  IMAD.WIDE R46, R48, 0x2, R2 ;  /* 0x00000002302e7825 */ /* 0x000fc800078e0202 */
[----:B------:R-:W-:Y:S01]  /*d0d70*/  VIADD R55, R59, 0x62 ;  /* 0x000000623b377836 */ /* 0x000fe20000000000 */
[----:B--2---:R-:W-:Y:S01]  /*d0d80*/  PRMT R57, R8, 0x7632, R57 ;  /* 0x0000763208397816 */ /* 0x004fe20000000039 */
[----:B------:R0:W-:Y:S04]  /*d0d90*/  @P6 STG.E.U16 desc[UR6][R50.64], R8 ;  /* 0x0000000832006986 */ /* 0x0001e8000c101506 */
[----:B------:R1:W-:Y:S01]  /*d0da0*/  @P4 STG.E.U16 desc[UR6][R52.64], R57 ;  /* 0x0000003934004986 */ /* 0x0003e2000c101506 */
[C---:B------:R-:W-:Y:S01]  /*d0db0*/  ISETP.LT.AND P4, PT, R61.reuse, UR10, !P2 ;  /* 0x0000000a3d007c0c */ /* 0x040fe2000d781270 */
[----:B------:R-:W-:Y:S02]  /*d0dc0*/  ULDC UR10, c[0x0][0x228] ;  /* 0x00008a00000a7ab9 */ /* 0x000fe40000000800 */
[----:B0-----:R-:W2:Y:S01]  /*d0dd0*/  LDL.LU R8, [R1+0x184] ;  /* 0x0001840001087983 */ /* 0x001ea20000300800 */
[----:B------:R-:W-:Y:S01]  /*d0de0*/  ISETP.LT.AND P2, PT, R60, UR12, !P2 ;  /* 0x0000000c3c007c0c */ /* 0x000fe2000d741270 */
[----:B------:R-:W-:Y:S01]  /*d0df0*/  ULDC UR12, c[0x0][0x228] ;  /* 0x00008a00000c7ab9 */ /* 0x000fe20000000800 */
[----:B------:R-:W-:-:S02]  /*d0e00*/  ISETP.LT.AND P6, PT, R61, UR14, !P1 ;  /* 0x0000000e3d007c0c */ /* 0x000fc4000cfc1270 */
[----:B------:R-:W-:-:S05]  /*d0e10*/  PRMT R54, R7, 0x7632, R54 ;  /* 0x0000763207367816 */ /* 0x000fca0000000036 */
[----:B------:R0:W-:Y:S01]  /*d0e20*/  @P4 STG.E.U16 desc[UR6][R46.64], R7 ;  /* 0x000000072e004986 */ /* 0x0001e2000c101506 */
[C---:B-1----:R-:W-:Y:S01]  /*d0e30*/  VIADD R52, R48.reuse, UR4 ;  /* 0x0000000430347c36 */ /* 0x042fe20008000000 */
[----:B------:R-:W-:Y:S01]  /*d0e40*/  ULDC UR4, c[0x0][0x22c] ;  /* 0x00008b0000047ab9 */ /* 0x000fe20000000800 */
[----:B------:R-:W-:Y:S01]  /*d0e50*/  VIADD R53, R59, 0x60 ;  /* 0x000000603b357836 */ /* 0x000fe20000000000 */
[----:B------:R-:W-:Y:S01]  /*d0e60*/  ULDC UR14, c[0x0][0x228] ;  /* 0x00008a00000e7ab9 */ /* 0x000fe20000000800 */
[----:B0-----:R-:W2:Y:S01]  /*d0e70*/  LDL.LU R7, [R1+0x198] ;  /* 0x0001980001077983 */ /* 0x001ea20000300800 */
[----:B------:R-:W-:-:S04]  /*d0e80*/  IMAD.WIDE R48, R48, 0x2, R44 ;  /* 0x0000000230307825 */ /* 0x000fc800078e022c */
[----:B------:R-:W-:Y:S01]  /*d0e90*/  IMAD.WIDE R50, R52, 0x2, R2 ;  /* 0x0000000234327825 */ /* 0x000fe200078e0202 */
[----:B------:R0:W-:Y:S01]  /*d0ea0*/  @P2 STG.E.U16 desc[UR6][R48.64], R54 ;  /* 0x0000003630002986 */ /* 0x0001e2000c101506 */
[----:B------:R-:W-:Y:S01]  /*d0eb0*/  ISETP.LT.AND P1, PT, R60, UR8, !P1 ;  /* 0x000000083c007c0c */ /* 0x000fe2000cf21270 */
[----:B------:R-:W-:Y:S02]  /*d0ec0*/  ULDC UR8, c[0x0][0x22c] ;  /* 0x00008b0000087ab9 */ /* 0x000fe40000000800 */
[----:B---3--:R1:W-:Y:S01]  /*d0ed0*/  @P6 STG.E.U16 desc[UR6][R50.64], R6 ;  /* 0x0000000632006986 */ /* 0x0083e2000c101506 */
[----:B0-----:R-:W-:-:S03]  /*d0ee0*/  PRMT R54, R6, 0x7632, R54 ;  /* 0x0000763206367816 */ /* 0x001fc60000000036 */
[----:B-1----:R-:W3:Y:S01]  /*d0ef0*/  LDL.LU R6, [R1+0x188] ;  /* 0x0001880001067983 */ /* 0x002ee20000300800 */
[----:B------:R-:W-:Y:S01]  /*d0f00*/  ISETP.LT.AND P6, PT, R61, UR10, !P5 ;  /* 0x0000000a3d007c0c */ /* 0x000fe2000efc1270 */
[----:B------:R-:W-:Y:S01]  /*d0f10*/  VIADD R46, R59, 0x61 ;  /* 0x000000613b2e7836 */ /* 0x000fe20000000000 */
        /* <DEDUP_REMOVED lines=9> */
[C---:B------:R-:W-:Y:S01]  /*d0fb0*/  IMAD.WIDE R48, R53.reuse, 0x2, R2 ;  /* 0x0000000235307825 */ /* 0x040fe200078e0202 */
[----:B------:R-:W-:Y:S03]  /*d0fc0*/  @P1 STG.E.U16 desc[UR6][R46.64], R54 ;  /* 0x000000362e001986 */ /* 0x000fe6000c101506 */
[----:B------:R-:W-:Y:S01]  /*d0fd0*/  IMAD.WIDE R50, R53, 0x2, R44 ;  /* 0x0000000235327825 */ /* 0x000fe200078e022c */
[----:B------:R-:W-:Y:S01]  /*d0fe0*/  ISETP.GE.AND P1, PT, R55, UR4, PT ;  /* 0x0000000437007c0c */ /* 0x000fe2000bf26270 */
[----:B------:R-:W-:Y:S01]  /*d0ff0*/  ULDC UR4, c[0x0][0x248] ;  /* 0x0000920000047ab9 */ /* 0x000fe20000000800 */
[----:B------:R-:W-:Y:S01]  /*d1000*/  ULDC UR8, c[0x0][0x248] ;  /* 0x0000920000087ab9 */ /* 0x000fe20000000800 */
[----:B------:R-:W-:Y:S01]  /*d1010*/  PRMT R52, R5, 0x7632, R52 ;  /* 0x0000763205347816 */ /* 0x000fe20000000034 */
[----:B------:R0:W-:Y:S04]  /*d1020*/  @P6 STG.E.U16 desc[UR6][R48.64], R5 ;  /* 0x0000000530006986 */ /* 0x0001e8000c101506 */
[----:B------:R-:W-:Y:S01]  /*d1030*/  @P5 STG.E.U16 desc[UR6][R50.64], R52 ;  /* 0x0000003432005986 */ /* 0x000fe2000c101506 */
[----:B------:R-:W-:-:S02]  /*d1040*/  ISETP.LT.AND P5, PT, R61, UR10, !P0 ;  /* 0x0000000a3d007c0c */ /* 0x000fc4000c7a1270 */
[----:B------:R-:W-:Y:S01]  /*d1050*/  PRMT R56, R4, 0x7632, R56 ;  /* 0x0000763204387816 */ /* 0x000fe20000000038 */
[----:B0-----:R-:W3:Y:S01]  /*d1060*/  LDL.LU R5, [R1+0x19c] ;  /* 0x00019c0001057983 */ /* 0x001ee20000300800 */
[----:B------:R-:W-:Y:S01]  /*d1070*/  VIADD R48, R53, UR4 ;  /* 0x0000000435307c36 */ /* 0x000fe20008000000 */
[----:B------:R-:W-:Y:S01]  /*d1080*/  ISETP.LT.AND P0, PT, R60, UR12, !P0 ;  /* 0x0000000c3c007c0c */ /* 0x000fe2000c701270 */
[----:B------:R-:W-:Y:S01]  /*d1090*/  VIADD R55, R59, 0x63 ;  /* 0x000000633b377836 */ /* 0x000fe20000000000 */
[----:B------:R-:W-:Y:S01]  /*d10a0*/  ISETP.LT.AND P6, PT, R61, UR14, !P4 ;  /* 0x0000000e3d007c0c */ /* 0x000fe2000e7c1270 */
[C---:B------:R-:W-:Y:S01]  /*d10b0*/  IMAD.WIDE R46, R48.reuse, 0x2, R2 ;  /* 0x00000002302e7825 */ /* 0x040fe200078e0202 */
[----:B------:R-:W-:Y:S01]  /*d10c0*/  ULDC UR10, c[0x0][0x228] ;  /* 0x00008a00000a7ab9 */ /* 0x000fe20000000800 */
[----:B------:R-:W-:Y:S01]  /*d10d0*/  ULDC UR4, c[0x0][0x22c] ;  /* 0x00008b0000047ab9 */ /* 0x000fe20000000800 */
[----:B------:R-:W-:Y:S01]  /*d10e0*/  ULDC UR12, c[0x0][0x228] ;  /* 0x00008a00000c7ab9 */ /* 0x000fe20000000800 */
[----:B------:R-:W-:Y:S01]  /*d10f0*/  VIADD R54, R48, UR8 ;  /* 0x0000000830367c36 */ /* 0x000fe20008000000 */
[----:B------:R0:W-:Y:S01]  /*d1100*/  @P5 STG.E.U16 desc[UR6][R46.64], R4 ;  /* 0x000000042e005986 */ /* 0x0001e2000c101506 */
[----:B------:R-:W-:Y:S01]  /*d1110*/  ISETP.LT.AND P4, PT, R60, UR16, !P4 ;  /* 0x000000103c007c0c */ /* 0x000fe2000e781270 */
[----:B------:R-:W-:Y:S01]  /*d1120*/  IMAD.WIDE R48, R48, 0x2, R44 ;  /* 0x0000000230307825 */ /* 0x000fe200078e022c */
[----:B------:R-:W-:Y:S01]  /*d1130*/  ULDC UR8, c[0x0][0x22c] ;  /* 0x00008b0000087ab9 */ /* 0x000fe20000000800 */
[----:B------:R-:W-:Y:S01]  /*d1140*/  ULDC UR14, c[0x0][0x228] ;  /* 0x00008a00000e7ab9 */ /* 0x000fe20000000800 */
[----:B0-----:R-:W3:Y:S01]  /*d1150*/  LDL.LU R4, [R1+0x18c] ;  /* 0x00018c0001047983 */ /* 0x001ee20000300800 */
[C---:B------:R-:W-:Y:S01]  /*d1160*/  IMAD.WIDE R50, R54.reuse, 0x2, R2 ;  /* 0x0000000236327825 */ /* 0x040fe200078e0202 */
[----:B------:R-:W-:Y:S01]  /*d1170*/  PRMT R57, R11, 0x7632, R57 ;  /* 0x000076320b397816 */ /* 0x000fe20000000039 */
[----:B------:R-:W-:Y:S01]  /*d1180*/  ULDC UR16, c[0x0][0x228] ;  /* 0x00008a0000107ab9 */ /* 0x000fe20000000800 */
[----:B------:R-:W3:Y:S01]  /*d1190*/  LDL.LU R58, [R1+0x170] ;  /* 0x00017000013a7983 */ /* 0x000ee20000300800 */
[----:B------:R-:W-:-:S03]  /*d11a0*/  IMAD.WIDE R52, R54, 0x2, R44 ;  /* 0x0000000236347825 */ /* 0x000fc600078e022c */
        /* <DEDUP_REMOVED lines=12> */
[----:B------:R-:W-:Y:S01]  /*d1270*/  IMAD.WIDE R46, R48, 0x2, R2 ;  /* 0x00000002302e7825 */ /* 0x000fe200078e0202 */
[----:B------:R-:W-:Y:S01]  /*d1280*/  ISETP.LT.AND P6, PT, R61, UR14, !P1 ;  /* 0x0000000e3d007c0c */ /* 0x000fe2000cfc1270 */
[----:B------:R-:W-:Y:S01]  /*d1290*/  ULDC UR12, c[0x0][0x228] ;  /* 0x00008a00000c7ab9 */ /* 0x000fe20000000800 */
[----:B------:R-:W-:Y:S01]  /*d12a0*/  ULDC UR14, c[0x0][0x228] ;  /* 0x00008a00000e7ab9 */ /* 0x000fe20000000800 */
[----:B------:R-:W-:Y:S01]  /*d12b0*/  PRMT R54, R10, 0x7632, R54 ;  /* 0x000076320a367816 */ /* 0x000fe20000000036 */
[----:B-1----:R-:W-:-:S02]  /*d12c0*/  VIADD R52, R48, UR4 ;  /* 0x0000000430347c36 */ /* 0x002fc40008000000 */
[----:B------:R0:W-:Y:S01]  /*d12d0*/  @P4 STG.E.U16 desc[UR6][R46.64], R10 ;  /* 0x0000000a2e004986 */ /* 0x0001e2000c101506 */
[----:B------:R-:W-:Y:S01]  /*d12e0*/  IMAD.WIDE R48, R48, 0x2, R44 ;  /* 0x0000000230307825 */ /* 0x000fe200078e022c */
[----:B------:R-:W-:Y:S01]  /*d12f0*/  ULDC UR4, c[0x0][0x22c] ;  /* 0x00008b0000047ab9 */ /* 0x000fe20000000800 */
[----:B------:R-:W-:Y:S02]  /*d1300*/  ULDC UR8, c[0x0][0x22c] ;  /* 0x00008b0000087ab9 */ /* 0x000fe40000000800 */
[----:B------:R-:W-:Y:S01]  /*d1310*/  IMAD.WIDE R50, R52, 0x2, R2 ;  /* 0x0000000234327825 */ /* 0x000fe200078e0202 */
[----:B0-----:R-:W3:Y:S03]  /*d1320*/  LDL.LU R10, [R1+0x160] ;  /* 0x00016000010a7983 */ /* 0x001ee60000300800 */
[C---:B------:R-:W-:Y:S01]  /*d1330*/  VIADD R53, R59.reuse, 0x65 ;  /* 0x000000653b357836 */ /* 0x040fe20000000000 */
[----:B------:R-:W-:Y:S01]  /*d1340*/  ISETP.LT.AND P1, PT, R60, UR10, !P1 ;  /* 0x0000000a3c007c0c */ /* 0x000fe2000cf21270 */
[----:B------:R-:W-:Y:S01]  /*d1350*/  VIADD R46, R59, 0x66 ;  /* 0x000000663b2e7836 */ /* 0x000fe20000000000 */
[----:B------:R0:W-:Y:S01]  /*d1360*/  @P2 STG.E.U16 desc[UR6][R48.64], R54 ;  /* 0x0000003630002986 */ /* 0x0001e2000c101506 */
[----:B------:R-:W-:Y:S01]  /*d1370*/  ULDC UR10, c[0x0][0x22c] ;  /* 0x00008b00000a7ab9 */ /* 0x000fe20000000800 */
[----:B------:R-:W-:Y:S01]  /*d1380*/  ISETP.GE.AND P4, PT, R53, UR4, PT ;  /* 0x0000000435007c0c */ /* 0x000fe2000bf86270 */
[----:B------:R-:W-:Y:S01]  /*d1390*/  ULDC UR4, c[0x0][0x248] ;  /* 0x0000920000047ab9 */ /* 0x000fe20000000800 */
[----:B----4-:R1:W-:Y:S01]  /*d13a0*/  @P6 STG.E.U16 desc[UR6][R50.64], R9 ;  /* 0x0000000932006986 */ /* 0x0103e2000c101506 */
[----:B------:R-:W-:-:S02]  /*d13b0*/  PRMT R55, R9, 0x7632, R55 ;  /* 0x0000763209377816 */ /* 0x000fc40000000037 */
[----:B------:R-:W-:Y:S01]  /*d13c0*/  ISETP.LT.AND P6, PT, R61, UR12, !P5 ;  /* 0x0000000c3d007c0c */ /* 0x000fe2000efc1270 */
[----:B------:R-:W-:Y:S01]  /*d13d0*/  VIADD R53, R52, UR4 ;  /* 0x0000000434357c36 */ /* 0x000fe20008000000 */
[----:B------:R-:W-:Y:S01]  /*d13e0*/  ISETP.LT.AND P5, PT, R60, UR14, !P5 ;  /* 0x0000000e3c007c0c */ /* 0x000fe2000efa1270 */
[----:B0-----:R-:W-:Y:S01]  /*d13f0*/  VIADD R54, R59, 0x67 ;  /* 0x000000673b367836 */ /* 0x001fe20000000000 */
[----:B------:R-:W-:Y:S01]  /*d1400*/  ISETP.GE.AND P2, PT, R46, UR8, PT ;  /* 0x000000082e007c0c */ /* 0x000fe2000bf46270 */
[----:B-1----:R-:W4:Y:S01]  /*d1410*/  LDL.LU R9, [R1+0x174] ;  /* 0x0001740001097983 */ /* 0x002f220000300800 */
[----:B------:R-:W-:Y:S01]  /*d1420*/  IMAD.WIDE R46, R52, 0x2, R44 ;  /* 0x00000002342e7825 */ /* 0x000fe200078e022c */
[----:B------:R-:W-:Y:S01]  /*d1430*/  ULDC UR12, c[0x0][0x228] ;  /* 0x00008a00000c7ab9 */ /* 0x000fe20000000800 */
[----:B------:R-:W-:Y:S01]  /*d1440*/  ULDC UR4, c[0x0][0x22c] ;  /* 0x00008b0000047ab9 */ /* 0x000fe20000000800 */
[----:B------:R-:W-:Y:S01]  /*d1450*/  ULDC UR14, c[0x0][0x228] ;  /* 0x00008a00000e7ab9 */ /* 0x000fe20000000800 */
[C---:B------:R-:W-:Y:S01]  /*d1460*/  IMAD.WIDE R48, R53.reuse, 0x2, R2 ;  /* 0x0000000235307825 */ /* 0x040fe200078e0202 */
[----:B------:R0:W-:Y:S03]  /*d1470*/  @P1 STG.E.U16 desc[UR6][R46.64], R55 ;  /* 0x000000372e001986 */ /* 0x0001e6000c101506 */
[----:B------:R-:W-:Y:S01]  /*d1480*/  IMAD.WIDE R50, R53, 0x2, R44 ;  /* 0x0000000235327825 */ /* 0x000fe200078e022c */
[----:B------:R-:W-:Y:S01]  /*d1490*/  ISETP.GE.AND P1, PT, R54, UR4, PT ;  /* 0x0000000436007c0c */ /* 0x000fe2000bf26270 */
[----:B------:R-:W-:Y:S01]  /*d14a0*/  ULDC UR4, c[0x0][0x248] ;  /* 0x0000920000047ab9 */ /* 0x000fe20000000800 */
[----:B------:R-:W-:Y:S01]  /*d14b0*/  ULDC UR8, c[0x0][0x248] ;  /* 0x0000920000087ab9 */ /* 0x000fe20000000800 */
[----:B0-----:R-:W-:-:S02]  /*d14c0*/  IADD3 R55, R59, 0x68, RZ ;  /* 0x000000683b377810 */ /* 0x001fc40007ffe0ff */
[----:B--2---:R-:W-:Y:S01]  /*d14d0*/  PRMT R52, R8, 0x7632, R52 ;  /* 0x0000763208347816 */ /* 0x004fe20000000034 */
[----:B------:R0:W-:Y:S04]  /*d14e0*/  @P6 STG.E.U16 desc[UR6][R48.64], R8 ;  /* 0x0000000830006986 */ /* 0x0001e8000c101506 */
[----:B------:R-:W-:Y:S01]  /*d14f0*/  @P5 STG.E.U16 desc[UR6][R50.64], R52 ;  /* 0x0000003432005986 */ /* 0x000fe2000c101506 */
[----:B------:R-:W-:Y:S01]  /*d1500*/  ISETP.LT.AND P5, PT, R61, UR12, !P0 ;  /* 0x0000000c3d007c0c */ /* 0x000fe2000c7a1270 */
[----:B------:R-:W-:Y:S01]  /*d1510*/  ULDC UR12, c[0x0][0x228] ;  /* 0x00008a00000c7ab9 */ /* 0x000fe20000000800 */
[----:B0-----:R-:W-:Y:S01]  /*d1520*/  VIADD R48, R53, UR4 ;  /* 0x0000000435307c36 */ /* 0x001fe20008000000 */
[----:B------:R-:W2:Y:S01]  /*d1530*/  LDL.LU R8, [R1+0x164] ;  /* 0x0001640001087983 */ /* 0x000ea20000300800 */
[----:B------:R-:W-:Y:S01]  /*d1540*/  ISETP.LT.AND P0, PT, R60, UR14, !P0 ;  /* 0x0000000e3c007c0c */ /* 0x000fe2000c701270 */
[----:B------:R-:W-:Y:S01]  /*d1550*/  ULDC UR4, c[0x0][0x248] ;  /* 0x0000920000047ab9 */ /* 0x000fe20000000800 */
[----:B------:R-:W-:Y:S01]  /*d1560*/  IMAD.WIDE R46, R48, 0x2, R2 ;  /* 0x00000002302e7825 */ /* 0x000fe200078e0202 */
[----:B------:R-:W-:Y:S01]  /*d1570*/  ISETP.LT.AND P6, PT, R61, UR16, !P4 ;  /* 0x000000103d007c0c */ /* 0x000fe2000e7c1270 */
[----:B------:R-:W-:Y:S01]  /*d1580*/  ULDC UR14, c[0x0][0x228] ;  /* 0x00008a00000e7ab9 */ /* 0x000fe20000000800 */
[----:B------:R-:W-:-:S04]  /*d1590*/  PRMT R56, R7, 0x7632, R56 ;  /* 0x0000763207387816 */ /* 0x000fc80000000038 */
[----:B------:R0:W-:Y:S01]  /*d15a0*/  @P5 STG.E.U16 desc[UR6][R46.64], R7 ;  /* 0x000000072e005986 */ /* 0x0001e2000c101506 */
[----:B------:R-:W-:Y:S01]  /*d15b0*/  VIADD R54, R48, UR8 ;  /* 0x0000000830367c36 */ /* 0x000fe20008000000 */
[----:B------:R-:W-:Y:S01]  /*d15c0*/  ISETP.LT.AND P4, PT, R60, UR18, !P4 ;  /* 0x000000123c007c0c */ /* 0x000fe2000e781270 */
[----:B------:R-:W-:Y:S01]  /*d15d0*/  ULDC UR16, c[0x0][0x228] ;  /* 0x00008a0000107ab9 */ /* 0x000fe20000000800 */
[----:B0-----:R-:W2:Y:S01]  /*d15e0*/  LDL.LU R7, [R1+0x178] ;  /* 0x0001780001077983 */ /* 0x001ea20000300800 */
[----:B------:R-:W-:Y:S01]  /*d15f0*/  IMAD.WIDE R48, R48, 0x2, R44 ;  /* 0x0000000230307825 */ /* 0x000fe200078e022c */
[----:B------:R-:W-:Y:S01]  /*d1600*/  ISETP.GE.AND P5, PT, R55, UR10, PT ;  /* 0x0000000a37007c0c */ /* 0x000fe2000bfa6270 */
[----:B------:R-:W-:Y:S01]  /*d1610*/  ULDC UR10, c[0x0][0x228] ;  /* 0x00008a00000a7ab9 */ /* 0x000fe20000000800 */
[----:B------:R-:W-:Y:S01]  /*d1620*/  ULDC UR8, c[0x0][0x22c] ;  /* 0x00008b0000087ab9 */ /* 0x000fe20000000800 */
[----:B------:R-:W-:Y:S01]  /*d1630*/  IMAD.WIDE R50, R54, 0x2, R2 ;  /* 0x0000000236327825 */ /* 0x000fe200078e0202 */
[----:B------:R0:W-:Y:S01]  /*d1640*/  @P0 STG.E.U16 desc[UR6][R48.64], R56 ;  /* 0x0000003830000986 */ /* 0x0001e2000c101506 */
[----:B------:R-:W-:-:S02]  /*d1650*/  ULDC UR18, c[0x0][0x228] ;  /* 0x00008a0000127ab9 */ /* 0x000fc40000000800 */
[----:B------:R-:W-:Y:S01]  /*d1660*/  IMAD.WIDE R52, R54, 0x2, R44 ;  /* 0x0000000236347825 */ /* 0x000fe200078e022c */
[----:B---3--:R-:W-:Y:S01]  /*d1670*/  PRMT R57, R6, 0x7632, R57 ;  /* 0x0000763206397816 */ /* 0x008fe20000000039 */
[----:B------:R1:W-:Y:S02]  /*d1680*/  @P6 STG.E.U16 desc[UR6][R50.64], R6 ;  /* 0x0000000632006986 */ /* 0x0003e4000c101506 */
[----:B------:R-:W-:Y:S02]  /*d1690*/  VIADD R46, R59, 0x69 ;  /* 0x000000693b2e7836 */ /* 0x000fe40000000000 */
        /* <DEDUP_REMOVED lines=9> */
[C---:B---3--:R-:W-:Y:S01]  /*d1730*/  VIADD R52, R48.reuse, UR4 ;  /* 0x0000000430347c36 */ /* 0x048fe20008000000 */
[----:B------:R-:W-:Y:S01]  /*d1740*/  ULDC UR8, c[0x0][0x22c] ;  /* 0x00008b0000087ab9 */ /* 0x000fe20000000800 */
[----:B------:R-:W-:Y:S01]  /*d1750*/  IMAD.WIDE R48, R48, 0x2, R44 ;  /* 0x0000000230307825 */ /* 0x000fe200078e022c */
[----:B------:R-:W-:Y:S01]  /*d1760*/  ULDC UR10, c[0x0][0x228] ;  /* 0x00008a00000a7ab9 */ /* 0x000fe20000000800 */
[----:B------:R-:W-:Y:S01]  /*d1770*/  ULDC UR12, c[0x0][0x228] ;  /* 0x00008a00000c7ab9 */ /* 0x000fe20000000800 */
[----:B------:R-:W-:Y:S01]  /*d1780*/  ULDC UR4, c[0x0][0x22c] ;  /* 0x00008b0000047ab9 */ /* 0x000fe20000000800 */
[----:B------:R-:W-:Y:S01]  /*d1790*/  IMAD.WIDE R50, R52, 0x2, R2 ;  /* 0x0000000234327825 */ /* 0x000fe200078e0202 */
[----:B------:R-:W-:Y:S01]  /*d17a0*/  ULDC UR14, c[0x0][0x228] ;  /* 0x00008a00000e7ab9 */ /* 0x000fe20000000800 */
[----:B------:R-:W-:Y:S01]  /*d17b0*/  PRMT R54, R5, 0x7632, R54 ;  /* 0x0000763205367816 */ /* 0x000fe20000000036 */
[----:B------:R0:W-:Y:S04]  /*d17c0*/  @P4 STG.E.U16 desc[UR6][R46.64], R5 ;  /* 0x000000052e004986 */ /* 0x0001e8000c101506 */
[----:B0-----:R-:W3:Y:S01]  /*d17d0*/  LDL.LU R5, [R1+0x17c] ;  /* 0x00017c0001057983 */ /* 0x001ee20000300800 */
[----:B------:R-:W-:-:S03]  /*d17e0*/  VIADD R47, R59, 0x6b ;  /* 0x0000006b3b2f7836 */ /* 0x000fc60000000000 */
[----:B------:R-:W-:Y:S02]  /*d17f0*/  @P2 STG.E.U16 desc[UR6][R48.64], R54 ;  /* 0x0000003630002986 */ /* 0x000fe4000c101506 */
[----:B------:R-:W-:Y:S01]  /*d1800*/  ISETP.GE.AND P2, PT, R47, UR8, PT ;  /* 0x000000082f007c0c */ /* 0x000fe2000bf46270 */
[----:B------:R-:W-:Y:S01]  /*d1810*/  VIADD R53, R59, 0x6a ;  /* 0x0000006a3b357836 */ /* 0x000fe20000000000 */
[----:B------:R-:W-:Y:S01]  /*d1820*/  ISETP.LT.AND P1, PT, R60, UR10, !P1 ;  /* 0x0000000a3c007c0c */ /* 0x000fe2000cf21270 */
[----:B------:R0:W-:Y:S01]  /*d1830*/  @P6 STG.E.U16 desc[UR6][R50.64], R4 ;  /* 0x0000000432006986 */ /* 0x0001e2000c101506 */
[----:B------:R-:W-:Y:S01]  /*d1840*/  PRMT R47, R4, 0x7632, R47 ;  /* 0x00007632042f7816 */ /* 0x000fe2000000002f */
[----:B------:R-:W-:Y:S01]  /*d1850*/  ULDC UR10, c[0x0][0x228] ;  /* 0x00008a00000a7ab9 */ /* 0x000fe20000000800 */
[----:B------:R-:W-:Y:S01]  /*d1860*/  ULDC UR8, c[0x0][0x248] ;  /* 0x0000920000087ab9 */ /* 0x000fe20000000800 */
[----:B0-----:R-:W3:Y:S01]  /*d1870*/  LDL.LU R4, [R1+0x16c] ;  /* 0x00016c0001047983 */ /* 0x001ee20000300800 */
[----:B------:R-:W-:Y:S01]  /*d1880*/  ISETP.LT.AND P6, PT, R61, UR12, !P5 ;  /* 0x0000000c3d007c0c */ /* 0x000fe2000efc1270 */
[----:B------:R-:W-:Y:S01]  /*d1890*/  IMAD.WIDE R48, R52, 0x2, R44 ;  /* 0x0000000234307825 */ /* 0x000fe200078e022c */
[----:B------:R-:W-:Y:S01]  /*d18a0*/  ISETP.GE.AND P4, PT, R53, UR4, PT ;  /* 0x0000000435007c0c */ /* 0x000fe2000bf86270 */
[----:B------:R-:W-:Y:S01]  /*d18b0*/  ULDC UR4, c[0x0][0x248] ;  /* 0x0000920000047ab9 */ /* 0x000fe20000000800 */
[----:B------:R-:W-:Y:S01]  /*d18c0*/  ISETP.LT.AND P5, PT, R60, UR14, !P5 ;  /* 0x0000000e3c007c0c */ /* 0x000fe2000efa1270 */
[----:B------:R-:W-:Y:S01]  /*d18d0*/  VIADD R46, R52, UR4 ;  /* 0x00000004342e7c36 */ /* 0x000fe20008000000 */
[----:B------:R-:W-:Y:S01]  /*d18e0*/  PRMT R55, R58, 0x7632, R55 ;  /* 0x000076323a377816 */ /* 0x000fe20000000037 */
[----:B------:R-:W-:Y:S01]  /*d18f0*/  VIADD R54, R59, 0x6c ;  /* 0x0000006c3b367836 */ /* 0x000fe20000000000 */
[----:B------:R0:W-:Y:S01]  /*d1900*/  @P1 STG.E.U16 desc[UR6][R48.64], R47 ;  /* 0x0000002f30001986 */ /* 0x0001e2000c101506 */
[C---:B------:R-:W-:Y:S01]  /*d1910*/  IMAD.WIDE R50, R46.reuse, 0x2, R2 ;  /* 0x000000022e327825 */ /* 0x040fe200078e0202 */
[----:B------:R-:W-:Y:S01]  /*d1920*/  ULDC UR4, c[0x0][0x22c] ;  /* 0x00008b0000047ab9 */ /* 0x000fe20000000800 */
[----:B------:R-:W-:Y:S01]  /*d1930*/  ULDC UR12, c[0x0][0x228] ;  /* 0x00008a00000c7ab9 */ /* 0x000fe20000000800 */
[----:B------:R-:W3:Y:S01]  /*d1940*/  LDL.LU R11, [R1+0x150] ;  /* 0x00015000010b7983 */ /* 0x000ee20000300800 */
[----:B------:R-:W-:Y:S01]  /*d1950*/  IMAD.WIDE R52, R46, 0x2, R44 ;  /* 0x000000022e347825 */ /* 0x000fe200078e022c */
[----:B------:R-:W-:-:S02]  /*d1960*/  ULDC UR14, c[0x0][0x228] ;  /* 0x00008a00000e7ab9 */ /* 0x000fc40000000800 */
[----:B------:R-:W-:Y:S01]  /*d1970*/  @P6 STG.E.U16 desc[UR6][R50.64], R58 ;  /* 0x0000003a32006986 */ /* 0x000fe2000c101506 */
[----:B------:R-:W-:Y:S01]  /*d1980*/  ISETP.GE.AND P1, PT, R54, UR4, PT ;  /* 0x0000000436007c0c */ /* 0x000fe2000bf26270 */
[----:B------:R-:W-:Y:S02]  /*d1990*/  ULDC UR4, c[0x0][0x248] ;  /* 0x0000920000047ab9 */ /* 0x000fe40000000800 */
[----:B------:R1:W-:Y:S01]  /*d19a0*/  @P5 STG.E.U16 desc[UR6][R52.64], R55 ;  /* 0x0000003734005986 */ /* 0x0003e2000c101506 */
[C---:B------:R-:W-:Y:S01]  /*d19b0*/  ISETP.LT.AND P5, PT, R61.reuse, UR10, !P0 ;  /* 0x0000000a3d007c0c */ /* 0x040fe2000c7a1270 */
[----:B0-----:R-:W-:Y:S01]  /*d19c0*/  VIADD R48, R46, UR4 ;  /* 0x000000042e307c36 */ /* 0x001fe20008000000 */
[----:B------:R-:W-:Y:S01]  /*d19d0*/  ISETP.LT.AND P0, PT, R60, UR12, !P0 ;  /* 0x0000000c3c007c0c */ /* 0x000fe2000c701270 */
[----:B------:R-:W-:Y:S01]  /*d19e0*/  ULDC UR10, c[0x0][0x228] ;  /* 0x00008a00000a7ab9 */ /* 0x000fe20000000800 */
[----:B------:R-:W-:Y:S01]  /*d19f0*/  ISETP.LT.AND P6, PT, R61, UR14, !P4 ;  /* 0x0000000e3d007c0c */ /* 0x000fe2000e7c1270 */
[----:B------:R-:W-:Y:S01]  /*d1a00*/  IMAD.WIDE R46, R48, 0x2, R2 ;  /* 0x00000002302e7825 */ /* 0x000fe200078e0202 */
[----:B------:R-:W-:Y:S01]  /*d1a10*/  ISETP.LT.AND P4, PT, R60, UR16, !P4 ;  /* 0x000000103c007c0c */ /* 0x000fe2000e781270 */
[----:B------:R-:W-:Y:S01]  /*d1a20*/  ULDC UR4, c[0x0][0x22c] ;  /* 0x00008b0000047ab9 */ /* 0x000fe20000000800 */
[----:B------:R-:W-:Y:S01]  /*d1a30*/  PRMT R56, R10, 0x7632, R56 ;  /* 0x000076320a387816 */ /* 0x000fe20000000038 */
[C---:B------:R-:W-:Y:S01]  /*d1a40*/  VIADD R54, R48.reuse, UR8 ;  /* 0x0000000830367c36 */ /* 0x040fe20008000000 */
[----:B------:R-:W-:Y:S01]  /*d1a50*/  ULDC UR8, c[0x0][0x22c] ;  /* 0x00008b0000087ab9 */ /* 0x000fe20000000800 */
[----:B-1----:R-:W-:Y:S01]  /*d1a60*/  VIADD R55, R59, 0x6d ;  /* 0x0000006d3b377836 */ /* 0x002fe20000000000 */
[----:B------:R-:W-:Y:S01]  /*d1a70*/  ULDC UR12, c[0x0][0x228] ;  /* 0x00008a00000c7ab9 */ /* 0x000fe20000000800 */
[----:B------:R0:W-:Y:S01]  /*d1a80*/  @P5 STG.E.U16 desc[UR6][R46.64], R10 ;  /* 0x0000000a2e005986 */ /* 0x0001e2000c101506 */
[----:B------:R-:W-:Y:S01]  /*d1a90*/  IMAD.WIDE R48, R48, 0x2, R44 ;  /* 0x0000000230307825 */ /* 0x000fe200078e022c */
[----:B------:R-:W-:Y:S01]  /*d1aa0*/  ULDC UR14, c[0x0][0x228] ;  /* 0x00008a00000e7ab9 */ /* 0x000fe20000000800 */
[----:B------:R-:W-:-:S02]  /*d1ab0*/  ULDC UR16, c[0x0][0x228] ;  /* 0x00008a0000107ab9 */ /* 0x000fc40000000800 */
[C---:B------:R-:W-:Y:S01]  /*d1ac0*/  IMAD.WIDE R50, R54.reuse, 0x2, R2 ;  /* 0x0000000236327825 */ /* 0x040fe200078e0202 */
[----:B0-----:R-:W3:Y:S03]  /*d1ad0*/  LDL.LU R10, [R1+0x140] ;  /* 0x00014000010a7983 */ /* 0x001ee60000300800 */
[----:B------:R-:W-:Y:S01]  /*d1ae0*/  IMAD.WIDE R52, R54, 0x2, R44 ;  /* 0x0000000236347825 */ /* 0x000fe200078e022c */
[----:B------:R-:W-:Y:S01]  /*d1af0*/  @P0 STG.E.U16 desc[UR6][R48.64], R56 ;  /* 0x0000003830000986 */ /* 0x000fe2000c101506 */
[----:B----4-:R-:W-:-:S03]  /*d1b00*/  PRMT R57, R9, 0x7632, R57 ;  /* 0x0000763209397816 */ /* 0x010fc60000000039 */
[----:B------:R0:W-:Y:S01]  /*d1b10*/  @P6 STG.E.U16 desc[UR6][R50.64], R9 ;  /* 0x0000000932006986 */ /* 0x0001e2000c101506 */
[----:B------:R-:W-:Y:S01]  /*d1b20*/  ISETP.GE.AND P5, PT, R55, UR4, PT ;  /* 0x0000000437007c0c */ /* 0x000fe2000bfa6270 */
[----:B------:R-:W-:Y:S02]  /*d1b30*/  ULDC UR4, c[0x0][0x248] ;  /* 0x0000920000047ab9 */ /* 0x000fe40000000800 */
[----:B------:R1:W-:Y:S01]  /*d1b40*/  @P4 STG.E.U16 desc[UR6][R52.64], R57 ;  /* 0x0000003934004986 */ /* 0x0003e2000c101506 */
[----:B------:R-:W-:Y:S01]  /*d1b50*/  ISETP.LT.AND P4, PT, R61, UR10, !P2 ;  /* 0x0000000a3d007c0c */ /* 0x000fe2000d781270 */
[----:B------:R-:W-:Y:S02]  /*d1b60*/  VIADD R46, R59, 0x6e ;  /* 0x0000006e3b2e7836 */ /* 0x000fe40000000000 */
[----:B0-----:R-:W4:Y:S01]  /*d1b70*/  LDL.LU R9, [R1+0x154] ;  /* 0x0001540001097983 */ /* 0x001f220000300800 */
        /* <DEDUP_REMOVED lines=13> */
[----:B------:R-:W-:Y:S01]  /*d1c50*/  IMAD.WIDE R50, R52, 0x2, R2 ;  /* 0x0000000234327825 */ /* 0x000fe200078e0202 */
[----:B------:R-:W-:Y:S01]  /*d1c60*/  ISETP.LT.AND P1, PT, R60, UR10, !P1 ;  /* 0x0000000a3c007c0c */ /* 0x000fe2000cf21270 */
[----:B------:R-:W-:Y:S02]  /*d1c70*/  ULDC UR10, c[0x0][0x22c] ;  /* 0x00008b00000a7ab9 */ /* 0x000fe40000000800 */
[----:B------:R-:W-:Y:S01]  /*d1c80*/  VIADD R53, R59, 0x6f ;  /* 0x0000006f3b357836 */ /* 0x000fe20000000000 */
[----:B--2---:R-:W-:Y:S01]  /*d1c90*/  PRMT R54, R8, 0x7632, R54 ;  /* 0x0000763208367816 */ /* 0x004fe20000000036 */
[----:B------:R0:W-:Y:S04]  /*d1ca0*/  @P4 STG.E.U16 desc[UR6][R46.64], R8 ;  /* 0x000000082e004986 */ /* 0x0001e8000c101506 */
[----:B------:R-:W-:Y:S04]  /*d1cb0*/  @P2 STG.E.U16 desc[UR6][R48.64], R54 ;  /* 0x0000003630002986 */ /* 0x000fe8000c101506 */
[----:B0-----:R-:W2:Y:S01]  /*d1cc0*/  LDL.LU R8, [R1+0x144] ;  /* 0x0001440001087983 */ /* 0x001ea20000300800 */
[----:B------:R-:W-:Y:S01]  /*d1cd0*/  ISETP.GE.AND P4, PT, R53, UR4, PT ;  /* 0x0000000435007c0c */ /* 0x000fe2000bf86270 */
[----:B------:R-:W-:Y:S01]  /*d1ce0*/  VIADD R46, R59, 0x70 ;  /* 0x000000703b2e7836 */ /* 0x000fe20000000000 */
[----:B------:R-:W-:Y:S01]  /*d1cf0*/  ULDC UR4, c[0x0][0x248] ;  /* 0x0000920000047ab9 */ /* 0x000fe20000000800 */
[----:B------:R0:W-:Y:S01]  /*d1d00*/  @P6 STG.E.U16 desc[UR6][R50.64], R7 ;  /* 0x0000000732006986 */ /* 0x0001e2000c101506 */
[----:B------:R-:W-:-:S02]  /*d1d10*/  PRMT R55, R7, 0x7632, R55 ;  /* 0x0000763207377816 */ /* 0x000fc40000000037 */
[----:B------:R-:W-:Y:S01]  /*d1d20*/  ISETP.LT.AND P6, PT, R61, UR12, !P5 ;  /* 0x0000000c3d007c0c */ /* 0x000fe2000efc1270 */
[----:B------:R-:W-:Y:S01]  /*d1d30*/  VIADD R53, R52, UR4 ;  /* 0x0000000434357c36 */ /* 0x000fe20008000000 */
[----:B0-----:R-:W2:Y:S01]  /*d1d40*/  LDL.LU R7, [R1+0x158] ;  /* 0x0001580001077983 */ /* 0x001ea20000300800 */
[----:B------:R-:W-:Y:S02]  /*d1d50*/  ISETP.LT.AND P5, PT, R60, UR14, !P5 ;  /* 0x0000000e3c007c0c */ /* 0x000fe4000efa1270 */
[----:B------:R-:W-:Y:S01]  /*d1d60*/  ISETP.GE.AND P2, PT, R46, UR8, PT ;  /* 0x000000082e007c0c */ /* 0x000fe2000bf46270 */
[----:B------:R-:W-:Y:S01]  /*d1d70*/  IMAD.WIDE R46, R52, 0x2, R44 ;  /* 0x00000002342e7825 */ /* 0x000fe200078e022c */
[----:B------:R-:W-:Y:S01]  /*d1d80*/  ULDC UR4, c[0x0][0x22c] ;  /* 0x00008b0000047ab9 */ /* 0x000fe20000000800 */
[----:B------:R-:W-:Y:S01]  /*d1d90*/  ULDC UR12, c[0x0][0x228] ;  /* 0x00008a00000c7ab9 */ /* 0x000fe20000000800 */
[----:B------:R-:W-:Y:S01]  /*d1da0*/  ULDC UR14, c[0x0][0x228] ;  /* 0x00008a00000e7ab9 */ /* 0x000fe20000000800 */
[----:B------:R-:W-:Y:S01]  /*d1db0*/  IMAD.WIDE R48, R53, 0x2, R2 ;  /* 0x0000000235307825 */ /* 0x000fe200078e0202 */
[----:B------:R-:W-:Y:S01]  /*d1dc0*/  @P1 STG.E.U16 desc[UR6][R46.64], R55 ;  /* 0x000000372e001986 */ /* 0x000fe2000c101506 */
[----:B------:R-:W-:-:S02]  /*d1dd0*/  ULDC UR8, c[0x0][0x248] ;  /* 0x0000920000087ab9 */ /* 0x000fc40000000800 */
[----:B------:R-:W-:Y:S01]  /*d1de0*/  IMAD.WIDE R50, R53, 0x2, R44 ;  /* 0x0000000235327825 */ /* 0x000fe200078e022c */
[----:B------:R-:W-:Y:S01]  /*d1df0*/  PRMT R52, R6, 0x7632, R52 ;  /* 0x0000763206347816 */ /* 0x000fe20000000034 */
[----:B------:R0:W-:Y:S02]  /*d1e00*/  @P6 STG.E.U16 desc[UR6][R48.64], R6 ;  /* 0x0000000630006986 */ /* 0x0001e4000c101506 */
[----:B------:R-:W-:Y:S02]  /*d1e10*/  VIADD R54, R59, 0x71 ;  /* 0x000000713b367836 */ /* 0x000fe40000000000 */
[----:B------:R-:W-:Y:S01]  /*d1e20*/  @P5 STG.E.U16 desc[UR6][R50.64], R52 ;  /* 0x0000003432005986 */ /* 0x000fe2000c101506 */
[----:B------:R-:W-:Y:S01]  /*d1e30*/  ISETP.LT.AND P5, PT, R61, UR12, !P0 ;  /* 0x0000000c3d007c0c */ /* 0x000fe2000c7a1270 */
[----:B------:R-:W-:Y:S01]  /*d1e40*/  ULDC UR12, c[0x0][0x228] ;  /* 0x00008a00000c7ab9 */ /* 0x000fe20000000800 */
[----:B------:R-:W-:Y:S01]  /*d1e50*/  ISETP.GE.AND P1, PT, R54, UR4, PT ;  /* 0x0000000436007c0c */ /* 0x000fe2000bf26270 */
[----:B------:R-:W-:Y:S01]  /*d1e60*/  ULDC UR4, c[0x0][0x248] ;  /* 0x0000920000047ab9 */ /* 0x000fe20000000800 */
[----:B0-----:R-:W2:Y:S01]  /*d1e70*/  LDL.LU R6, [R1+0x148] ;  /* 0x0001480001067983 */ /* 0x001ea20000300800 */
[----:B------:R-:W-:-:S02]  /*d1e80*/  IADD3 R48, R53, UR4, RZ ;  /* 0x0000000435307c10 */ /* 0x000fc4000fffe0ff */
[----:B---3--:R-:W-:-:S03]  /*d1e90*/  PRMT R56, R5, 0x7632, R56 ;  /* 0x0000763205387816 */ /* 0x008fc60000000038 */
[----:B------:R-:W-:Y:S01]  /*d1ea0*/  IMAD.WIDE R46, R48, 0x2, R2 ;  /* 0x00000002302e7825 */ /* 0x000fe200078e0202 */
[----:B------:R-:W-:Y:S01]  /*d1eb0*/  ISETP.LT.AND P0, PT, R60, UR14, !P0 ;  /* 0x0000000e3c007c0c */ /* 0x000fe2000c701270 */
[----:B------:R-:W-:Y:S01]  /*d1ec0*/  ULDC UR4, c[0x0][0x248] ;  /* 0x0000920000047ab9 */ /* 0x000fe20000000800 */
[----:B------:R-:W-:Y:S01]  /*d1ed0*/  ISETP.LT.AND P6, PT, R61, UR16, !P4 ;  /* 0x000000103d007c0c */ /* 0x000fe2000e7c1270 */
[C---:B------:R-:W-:Y:S01]  /*d1ee0*/  VIADD R54, R48.reuse, UR8 ;  /* 0x0000000830367c36 */ /* 0x040fe20008000000 */
[----:B------:R0:W-:Y:S01]  /*d1ef0*/  @P5 STG.E.U16 desc[UR6][R46.64], R5 ;  /* 0x000000052e005986 */ /* 0x0001e2000c101506 */
[----:B------:R-:W-:Y:S01]  /*d1f00*/  IMAD.WIDE R48, R48, 0x2, R44 ;  /* 0x0000000230307825 */ /* 0x000fe200078e022c */
[----:B------:R-:W-:Y:S02]  /*d1f10*/  PRMT R57, R4, 0x7632, R57 ;  /* 0x0000763204397816 */ /* 0x000fe40000000039 */
[----:B0-----:R-:W3:Y:S01]  /*d1f20*/  LDL.LU R5, [R1+0x15c] ;  /* 0x00015c0001057983 */ /* 0x001ee20000300800 */
[----:B------:R-:W-:Y:S01]  /*d1f30*/  IMAD.WIDE R50, R54, 0x2, R2 ;  /* 0x0000000236327825 */ /* 0x000fe200078e0202 */
[----:B------:R-:W-:Y:S01]  /*d1f40*/  ISETP.LT.AND P4, PT, R60, UR18, !P4 ;  /* 0x000000123c007c0c */ /* 0x000fe2000e781270 */
[----:B------:R-:W-:-:S02]  /*d1f50*/  ULDC UR14, c[0x0][0x228] ;  /* 0x00008a00000e7ab9 */ /* 0x000fc40000000800 */
[----:B------:R-:W-:Y:S01]  /*d1f60*/  @P0 STG.E.U16 desc[UR6][R48.64], R56 ;  /* 0x0000003830000986 */ /* 0x000fe2000c101506 */
[----:B------:R-:W-:Y:S01]  /*d1f70*/  VIADD R55, R59, 0x72 ;  /* 0x000000723b377836 */ /* 0x000fe20000000000 */
[----:B------:R-:W-:Y:S01]  /*d1f80*/  ULDC UR8, c[0x0][0x22c] ;  /* 0x00008b0000087ab9 */ /* 0x000fe20000000800 */
[----:B------:R-:W-:Y:S01]  /*d1f90*/  IMAD.WIDE R52, R54, 0x2, R44 ;  /* 0x0000000236347825 */ /* 0x000fe200078e022c */
[----:B------:R0:W-:Y:S01]  /*d1fa0*/  @P6 STG.E.U16 desc[UR6][R50.64], R4 ;  /* 0x0000000432006986 */ /* 0x0001e2000c101506 */
[----:B------:R-:W-:Y:S01]  /*d1fb0*/  ULDC UR16, c[0x0][0x228] ;  /* 0x00008a0000107ab9 */ /* 0x000fe20000000800 */
[----:B------:R-:W-:Y:S02]  /*d1fc0*/  ULDC UR18, c[0x0][0x228] ;  /* 0x00008a0000127ab9 */ /* 0x000fe40000000800 */
[----:B0-----:R-:W3:Y:S01]  /*d1fd0*/  LDL.LU R4, [R1+0x14c] ;  /* 0x00014c0001047983 */ /* 0x001ee20000300800 */
[----:B------:R-:W-:Y:S01]  /*d1fe0*/  ISETP.GE.AND P5, PT, R55, UR10, PT ;  /* 0x0000000a37007c0c */ /* 0x000fe2000bfa6270 */
[----:B------:R-:W-:-:S02]  /*d1ff0*/  ULDC UR10, c[0x0][0x228] ;  /* 0x00008a00000a7ab9 */ /* 0x000fc40000000800 */
        /* <DEDUP_REMOVED lines=19> */
[----:B------:R-:W-:Y:S03]  /*d2130*/  @P2 STG.E.U16 desc[UR6][R48.64], R54 ;  /* 0x0000003630002986 */ /* 0x000fe6000c101506 */
[----:B------:R-:W-:Y:S01]  /*d2140*/  VIADD R52, R59, 0x74 ;  /* 0x000000743b347836 */ /* 0x000fe20000000000 */
[----:B0-----:R-:W3:Y:S01]  /*d2150*/  LDL.LU R11, [R1+0x130] ;  /* 0x00013000010b7983 */ /* 0x001ee20000300800 */
[----:B------:R-:W-:-:S02]  /*d2160*/  ISETP.LT.AND P1, PT, R60, UR10, !P1 ;  /* 0x0000000a3c007c0c */ /* 0x000fc4000cf21270 */
[----:B------:R-:W-:Y:S01]  /*d2170*/  PRMT R55, R10, 0x7632, R55 ;  /* 0x000076320a377816 */ /* 0x000fe20000000037 */
[----:B------:R0:W-:Y:S01]  /*d2180*/  @P6 STG.E.U16 desc[UR6][R50.64], R10 ;  /* 0x0000000a32006986 */ /* 0x0001e2000c101506 */
[----:B------:R-:W-:Y:S01]  /*d2190*/  ISETP.LT.AND P6, PT, R61, UR12, !P5 ;  /* 0x0000000c3d007c0c */ /* 0x000fe2000efc1270 */
[----:B------:R-:W-:Y:S01]  /*d21a0*/  VIADD R46, R59, 0x75 ;  /* 0x000000753b2e7836 */ /* 0x000fe20000000000 */
[----:B------:R-:W-:Y:S01]  /*d21b0*/  ISETP.GE.AND P4, PT, R52, UR4, PT ;  /* 0x0000000434007c0c */ /* 0x000fe2000bf86270 */
[----:B------:R-:W-:Y:S01]  /*d21c0*/  ULDC UR4, c[0x0][0x248] ;  /* 0x0000920000047ab9 */ /* 0x000fe20000000800 */
[----:B------:R-:W-:Y:S01]  /*d21d0*/  ISETP.LT.AND P5, PT, R60, UR14, !P5 ;  /* 0x0000000e3c007c0c */ /* 0x000fe2000efa1270 */
[C---:B------:R-:W-:Y:S01]  /*d21e0*/  VIADD R52, R53.reuse, UR4 ;  /* 0x0000000435347c36 */ /* 0x040fe20008000000 */
[----:B------:R-:W-:Y:S01]  /*d21f0*/  ULDC UR10, c[0x0][0x228] ;  /* 0x00008a00000a7ab9 */ /* 0x000fe20000000800 */
[----:B0-----:R-:W3:Y:S01]  /*d2200*/  LDL.LU R10, [R1+0x120] ;  /* 0x00012000010a7983 */ /* 0x001ee20000300800 */
[----:B------:R-:W-:Y:S01]  /*d2210*/  ISETP.GE.AND P2, PT, R46, UR8, PT ;  /* 0x000000082e007c0c */ /* 0x000fe2000bf46270 */
[----:B------:R-:W-:Y:S01]  /*d2220*/  IMAD.WIDE R46, R53, 0x2, R44 ;  /* 0x00000002352e7825 */ /* 0x000fe200078e022c */
[----:B----4-:R-:W-:Y:S01]  /*d2230*/  PRMT R53, R9, 0x7632, R53 ;  /* 0x0000763209357816 */ /* 0x010fe20000000035 */
[----:B------:R-:W-:Y:S01]  /*d2240*/  ULDC UR4, c[0x0][0x22c] ;  /* 0x00008b0000047ab9 */ /* 0x000fe20000000800 */
[----:B------:R-:W-:Y:S01]  /*d2250*/  ULDC UR12, c[0x0][0x228] ;  /* 0x00008a00000c7ab9 */ /* 0x000fe20000000800 */
[C---:B------:R-:W-:Y:S01]  /*d2260*/  IMAD.WIDE R48, R52.reuse, 0x2, R2 ;  /* 0x0000000234307825 */ /* 0x040fe200078e0202 */
[----:B------:R-:W-:Y:S01]  /*d2270*/  @P1 STG.E.U16 desc[UR6][R46.64], R55 ;  /* 0x000000372e001986 */ /* 0x000fe2000c101506 */
[----:B------:R-:W-:Y:S01]  /*d2280*/  ULDC UR14, c[0x0][0x228] ;  /* 0x00008a00000e7ab9 */ /* 0x000fe20000000800 */
[----:B------:R-:W-:Y:S01]  /*d2290*/  ULDC UR8, c[0x0][0x248] ;  /* 0x0000920000087ab9 */ /* 0x000fe20000000800 */
[----:B------:R-:W-:Y:S01]  /*d22a0*/  IMAD.WIDE R50, R52, 0x2, R44 ;  /* 0x0000000234327825 */ /* 0x000fe200078e022c */
[----:B------:R0:W-:Y:S03]  /*d22b0*/  @P6 STG.E.U16 desc[UR6][R48.64], R9 ;  /* 0x0000000930006986 */ /* 0x0001e6000c101506 */
[----:B------:R-:W-:Y:S01]  /*d22c0*/  VIADD R54, R59, 0x76 ;  /* 0x000000763b367836 */ /* 0x000fe20000000000 */
[----:B------:R1:W-:Y:S01]  /*d22d0*/  @P5 STG.E.U16 desc[UR6][R50.64], R53 ;  /* 0x0000003532005986 */ /* 0x0003e2000c101506 */
[----:B------:R-:W-:Y:S01]  /*d22e0*/  ISETP.LT.AND P5, PT, R61, UR10, !P0 ;  /* 0x0000000a3d007c0c */ /* 0x000fe2000c7a1270 */
[----:B------:R-:W-:-:S02]  /*d22f0*/  ULDC UR10, c[0x0][0x228] ;  /* 0x00008a00000a7ab9 */ /* 0x000fc40000000800 */
[----:B------:R-:W-:Y:S01]  /*d2300*/  ISETP.GE.AND P1, PT, R54, UR4, PT ;  /* 0x0000000436007c0c */ /* 0x000fe2000bf26270 */
[----:B------:R-:W-:Y:S02]  /*d2310*/  ULDC UR4, c[0x0][0x248] ;  /* 0x0000920000047ab9 */ /* 0x000fe40000000800 */
        /* <DEDUP_REMOVED lines=18> */
[----:B------:R1:W-:Y:S04]  /*d2440*/  @P0 STG.E.U16 desc[UR6][R48.64], R56 ;  /* 0x0000003830000986 */ /* 0x0003e8000c101506 */
[----:B0-----:R-:W2:Y:S01]  /*d2450*/  LDL.LU R8, [R1+0x124] ;  /* 0x0001240001087983 */ /* 0x001ea20000300800 */
[----:B------:R-:W-:Y:S01]  /*d2460*/  ISETP.GE.AND P5, PT, R55, UR4, PT ;  /* 0x0000000437007c0c */ /* 0x000fe2000bfa6270 */
[----:B------:R-:W-:Y:S01]  /*d2470*/  ULDC UR4, c[0x0][0x248] ;  /* 0x0000920000047ab9 */ /* 0x000fe20000000800 */
[----:B------:R-:W-:Y:S01]  /*d2480*/  VIADD R46, R59, 0x78 ;  /* 0x000000783b2e7836 */ /* 0x000fe20000000000 */
[----:B------:R-:W-:Y:S01]  /*d2490*/  PRMT R57, R7, 0x7632, R57 ;  /* 0x0000763207397816 */ /* 0x000fe20000000039 */
[----:B------:R0:W-:Y:S04]  /*d24a0*/  @P6 STG.E.U16 desc[UR6][R50.64], R7 ;  /* 0x0000000732006986 */ /* 0x0001e8000c101506 */
[----:B------:R0:W-:Y:S01]  /*d24b0*/  @P4 STG.E.U16 desc[UR6][R52.64], R57 ;  /* 0x0000003934004986 */ /* 0x0001e2000c101506 */
[----:B------:R-:W-:Y:S01]  /*d24c0*/  ISETP.LT.AND P4, PT, R61, UR10, !P2 ;  /* 0x0000000a3d007c0c */ /* 0x000fe2000d781270 */
[----:B-1----:R-:W-:-:S02]  /*d24d0*/  VIADD R48, R54, UR4 ;  /* 0x0000000436307c36 */ /* 0x002fc40008000000 */
[----:B0-----:R-:W2:Y:S01]  /*d24e0*/  LDL.LU R7, [R1+0x138] ;  /* 0x0001380001077983 */ /* 0x001ea20000300800 */
[----:B------:R-:W-:Y:S01]  /*d24f0*/  ISETP.GE.AND P0, PT, R46, UR8, PT ;  /* 0x000000082e007c0c */ /* 0x000fe2000bf06270 */
[----:B------:R-:W-:Y:S01]  /*d2500*/  IMAD.WIDE R46, R48, 0x2, R2 ;  /* 0x00000002302e7825 */ /* 0x000fe200078e0202 */
[----:B------:R-:W-:Y:S01]  /*d2510*/  ISETP.LT.AND P2, PT, R60, UR12, !P2 ;  /* 0x0000000c3c007c0c */ /* 0x000fe2000d741270 */
[----:B------:R-:W-:Y:S01]  /*d2520*/  ULDC UR4, c[0x0][0x248] ;  /* 0x0000920000047ab9 */ /* 0x000fe20000000800 */
[----:B------:R-:W-:Y:S01]  /*d2530*/  ISETP.LT.AND P6, PT, R61, UR14, !P1 ;  /* 0x0000000e3d007c0c */ /* 0x000fe2000cfc1270 */
[----:B------:R-:W-:Y:S01]  /*d2540*/  VIADD R53, R59, 0x79 ;  /* 0x000000793b357836 */ /* 0x000fe20000000000 */
[----:B------:R-:W-:Y:S01]  /*d2550*/  ULDC UR10, c[0x0][0x228] ;  /* 0x00008a00000a7ab9 */ /* 0x000fe20000000800 */
[----:B------:R-:W-:Y:S01]  /*d2560*/  ULDC UR8, c[0x0][0x22c] ;  /* 0x00008b0000087ab9 */ /* 0x000fe20000000800 */
[----:B------:R-:W-:Y:S01]  /*d2570*/  PRMT R54, R6, 0x7632, R54 ;  /* 0x0000763206367816 */ /* 0x000fe20000000036 */
[----:B------:R0:W-:Y:S01]  /*d2580*/  @P4 STG.E.U16 desc[UR6][R46.64], R6 ;  /* 0x000000062e004986 */ /* 0x0001e2000c101506 */
[C---:B------:R-:W-:Y:S01]  /*d2590*/  VIADD R52, R48.reuse, UR4 ;  /* 0x0000000430347c36 */ /* 0x040fe20008000000 */
[----:B------:R-:W-:Y:S01]  /*d25a0*/  ULDC UR4, c[0x0][0x22c] ;  /* 0x00008b0000047ab9 */ /* 0x000fe20000000800 */
[----:B------:R-:W-:Y:S01]  /*d25b0*/  ULDC UR12, c[0x0][0x228] ;  /* 0x00008a00000c7ab9 */ /* 0x000fe20000000800 */
[----:B------:R-:W-:Y:S01]  /*d25c0*/  ULDC UR14, c[0x0][0x228] ;  /* 0x00008a00000e7ab9 */ /* 0x000fe20000000800 */
[----:B0-----:R-:W2:Y:S01]  /*d25d0*/  LDL.LU R6, [R1+0x128] ;  /* 0x0001280001067983 */ /* 0x001ea20000300800 */
[----:B------:R-:W-:-:S04]  /*d25e0*/  IMAD.WIDE R48, R48, 0x2, R44 ;  /* 0x0000000230307825 */ /* 0x000fc800078e022c */
[----:B------:R-:W-:Y:S01]  /*d25f0*/  IMAD.WIDE R50, R52, 0x2, R2 ;  /* 0x0000000234327825 */ /* 0x000fe200078e0202 */
[----:B------:R0:W-:Y:S01]  /*d2600*/  @P2 STG.E.U16 desc[UR6][R48.64], R54 ;  /* 0x0000003630002986 */ /* 0x0001e2000c101506 */
[----:B------:R-:W-:Y:S01]  /*d2610*/  ISETP.LT.AND P1, PT, R60, UR10, !P1 ;  /* 0x0000000a3c007c0c */ /* 0x000fe2000cf21270 */
[----:B------:R-:W-:Y:S01]  /*d2620*/  ULDC UR10, c[0x0][0x228] ;  /* 0x00008a00000a7ab9 */ /* 0x000fe20000000800 */
[----:B------:R-:W-:Y:S01]  /*d2630*/  ISETP.GE.AND P4, PT, R53, UR4, PT ;  /* 0x0000000435007c0c */ /* 0x000fe2000bf86270 */
[----:B------:R-:W-:Y:S01]  /*d2640*/  ULDC UR4, c[0x0][0x248] ;  /* 0x0000920000047ab9 */ /* 0x000fe20000000800 */
[C---:B------:R-:W-:Y:S01]  /*d2650*/  VIADD R46, R59.reuse, 0x7a ;  /* 0x0000007a3b2e7836 */ /* 0x040fe20000000000 */
[----:B------:R-:W-:Y:S01]  /*d2660*/  IADD3 R53, R52, UR4, RZ ;  /* 0x0000000434357c10 */ /* 0x000fe2000fffe0ff */
[----:B------:R-:W-:Y:S01]  /*d2670*/  VIADD R55, R59, 0x7b ;  /* 0x0000007b3b377836 */ /* 0x000fe20000000000 */
[----:B------:R-:W-:Y:S02]  /*d2680*/  ULDC UR4, c[0x0][0x22c] ;  /* 0x00008b0000047ab9 */ /* 0x000fe40000000800 */
[----:B------:R-:W-:Y:S01]  /*d2690*/  ISETP.GE.AND P2, PT, R46, UR8, PT ;  /* 0x000000082e007c0c */ /* 0x000fe2000bf46270 */
[----:B------:R-:W-:Y:S01]  /*d26a0*/  IMAD.WIDE R46, R52, 0x2, R44 ;  /* 0x00000002342e7825 */ /* 0x000fe200078e022c */
[----:B------:R-:W-:-:S03]  /*d26b0*/  ULDC UR8, c[0x0][0x248] ;  /* 0x0000920000087ab9 */ /* 0x000fc60000000800 */
[----:B0-----:R-:W-:Y:S01]  /*d26c0*/  IMAD.WIDE R48, R53, 0x2, R2 ;  /* 0x0000000235307825 */ /* 0x001fe200078e0202 */
[----:B---3--:R0:W-:Y:S01]  /*d26d0*/  @P6 STG.E.U16 desc[UR6][R50.64], R5 ;  /* 0x0000000532006986 */ /* 0x0081e2000c101506 */
[----:B------:R-:W-:Y:S02]  /*d26e0*/  PRMT R54, R5, 0x7632, R54 ;  /* 0x0000763205367816 */ /* 0x000fe40000000036 */
[----:B------:R-:W-:Y:S01]  /*d26f0*/  ISETP.LT.AND P6, PT, R61, UR12, !P5 ;  /* 0x0000000c3d007c0c */ /* 0x000fe2000efc1270 */
[----:B------:R-:W-:Y:S01]  /*d2700*/  ULDC UR12, c[0x0][0x228] ;  /* 0x00008a00000c7ab9 */ /* 0x000fe20000000800 */
[----:B0-----:R-:W3:Y:S04]  /*d2710*/  LDL.LU R5, [R1+0x13c] ;  /* 0x00013c0001057983 */ /* 0x001ee80000300800 */
[----:B------:R-:W-:Y:S01]  /*d2720*/  @P1 STG.E.U16 desc[UR6][R46.64], R54 ;  /* 0x000000362e001986 */ /* 0x000fe2000c101506 */
[----:B------:R-:W-:-:S06]  /*d2730*/  PRMT R52, R4, 0x7632, R52 ;  /* 0x0000763204347816 */ /* 0x000fcc0000000034 */
[----:B------:R0:W-:Y:S04]  /*d2740*/  @P6 STG.E.U16 desc[UR6][R48.64], R4 ;  /* 0x0000000430006986 */ /* 0x0001e8000c101506 */
[----:B0-----:R-:W3:Y:S01]  /*d2750*/  LDL.LU R4, [R1+0x12c] ;  /* 0x00012c0001047983 */ /* 0x001ee20000300800 */
[----:B------:R-:W-:Y:S01]  /*d2760*/  ISETP.LT.AND P5, PT, R60, UR14, !P5 ;  /* 0x0000000e3c007c0c */ /* 0x000fe2000efa1270 */
[----:B------:R-:W-:Y:S01]  /*d2770*/  IMAD.WIDE R50, R53, 0x2, R44 ;  /* 0x0000000235327825 */ /* 0x000fe200078e022c */
[----:B------:R-:W-:Y:S01]  /*d2780*/  ISETP.GE.AND P1, PT, R55, UR4, PT ;  /* 0x0000000437007c0c */ /* 0x000fe2000bf26270 */
[----:B------:R-:W-:Y:S01]  /*d2790*/  ULDC UR4, c[0x0][0x248] ;  /* 0x0000920000047ab9 */ /* 0x000fe20000000800 */
[----:B------:R-:W-:Y:S01]  /*d27a0*/  ULDC UR14, c[0x0][0x228] ;  /* 0x00008a00000e7ab9 */ /* 0x000fe20000000800 */
[----:B------:R-:W-:Y:S01]  /*d27b0*/  VIADD R48, R53, UR4 ;  /* 0x0000000435307c36 */ /* 0x000fe20008000000 */
[C---:B------:R-:W-:Y:S01]  /*d27c0*/  ISETP.LT.AND P6, PT, R61.reuse, UR14, !P4 ;  /* 0x0000000e3d007c0c */ /* 0x040fe2000e7c1270 */
[----:B------:R-:W3:Y:S06]  /*d27d0*/  LDL.LU R58, [R1+0x110] ;  /* 0x00011000013a7983 */ /* 0x000eec0000300800 */
[----:B------:R0:W-:Y:S01]  /*d27e0*/  @P5 STG.E.U16 desc[UR6][R50.64], R52 ;  /* 0x0000003432005986 */ /* 0x0001e2000c101506 */
[----:B------:R-:W-:Y:S01]  /*d27f0*/  ISETP.LT.AND P5, PT, R61, UR10, !P0 ;  /* 0x0000000a3d007c0c */ /* 0x000fe2000c7a1270 */
[----:B------:R-:W-:Y:S01]  /*d2800*/  VIADD R54, R48, UR8 ;  /* 0x0000000830367c36 */ /* 0x000fe20008000000 */
[----:B------:R-:W-:Y:S01]  /*d2810*/  ISETP.LT.AND P0, PT, R60, UR12, !P0 ;  /* 0x0000000c3c007c0c */ /* 0x000fe2000c701270 */
[----:B------:R-:W-:Y:S01]  /*d2820*/  IMAD.WIDE R46, R48, 0x2, R2 ;  /* 0x00000002302e7825 */ /* 0x000fe200078e0202 */
[----:B------:R-:W-:Y:S01]  /*d2830*/  ISETP.LT.AND P4, PT, R60, UR16, !P4 ;  /* 0x000000103c007c0c */ /* 0x000fe2000e781270 */
[----:B------:R-:W-:Y:S01]  /*d2840*/  ULDC UR10, c[0x0][0x228] ;  /* 0x00008a00000a7ab9 */ /* 0x000fe20000000800 */
[----:B------:R-:W-:Y:S01]  /*d2850*/  PRMT R56, R11, 0x7632, R56 ;  /* 0x000076320b387816 */ /* 0x000fe20000000038 */
[----:B------:R-:W-:Y:S01]  /*d2860*/  IMAD.WIDE R48, R48, 0x2, R44 ;  /* 0x0000000230307825 */ /* 0x000fe200078e022c */
[----:B------:R-:W-:Y:S01]  /*d2870*/  ULDC UR4, c[0x0][0x22c] ;  /* 0x00008b0000047ab9 */ /* 0x000fe20000000800 */
[----:B------:R-:W-:Y:S01]  /*d2880*/  ULDC UR8, c[0x0][0x22c] ;  /* 0x00008b0000087ab9 */ /* 0x000fe20000000800 */
[----:B------:R-:W-:Y:S01]  /*d2890*/  ULDC UR12, c[0x0][0x228] ;  /* 0x00008a00000c7ab9 */ /* 0x000fe20000000800 */
[C---:B0-----:R-:W-:Y:S01]  /*d28a0*/  IMAD.WIDE R50, R54.reuse, 0x2, R2 ;  /* 0x0000000236327825 */ /* 0x041fe200078e0202 */
[----:B------:R-:W-:Y:S01]  /*d28b0*/  ULDC UR14, c[0x0][0x228] ;  /* 0x00008a00000e7ab9 */ /* 0x000fe20000000800 */
[----:B------:R0:W-:Y:S01]  /*d28c0*/  @P5 STG.E.U16 desc[UR6][R46.64], R11 ;  /* 0x0000000b2e005986 */ /* 0x0001e2000c101506 */
[----:B------:R-:W-:Y:S01]  /*d28d0*/  ULDC UR16, c[0x0][0x228] ;  /* 0x00008a0000107ab9 */ /* 0x000fe20000000800 */
[----:B------:R-:W-:-:S02]  /*d28e0*/  IMAD.WIDE R52, R54, 0x2, R44 ;  /* 0x0000000236347825 */ /* 0x000fc400078e022c */
[----:B------:R-:W-:Y:S01]  /*d28f0*/  @P0 STG.E.U16 desc[UR6][R48.64], R56 ;  /* 0x0000003830000986 */ /* 0x000fe2000c101506 */
[----:B------:R-:W-:-:S03]  /*d2900*/  PRMT R57, R10, 0x7632, R57 ;  /* 0x000076320a397816 */ /* 0x000fc60000000039 */
[----:B------:R1:W-:Y:S01]  /*d2910*/  @P6 STG.E.U16 desc[UR6][R50.64], R10 ;  /* 0x0000000a32006986 */ /* 0x0003e2000c101506 */
[----:B------:R-:W-:-:S03]  /*d2920*/  VIADD R55, R59, 0x7c ;  /* 0x0000007c3b377836 */ /* 0x000fc60000000000 */
[----:B------:R4:W-:Y:S01]  /*d2930*/  @P4 STG.E.U16 desc[UR6][R52.64], R57 ;  /* 0x0000003934004986 */ /* 0x0009e2000c101506 */
[----:B------:R-:W-:Y:S01]  /*d2940*/  ISETP.LT.AND P4, PT, R61, UR10, !P2 ;  /* 0x0000000a3d007c0c */ /* 0x000fe2000d781270 */
[----:B0-----:R-:W-:Y:S02]  /*d2950*/  VIADD R46, R59, 0x7d ;  /* 0x0000007d3b2e7836 */ /* 0x001fe40000000000 */
[----:B-1----:R-:W3:Y:S01]  /*d2960*/  LDL.LU R10, [R1+0x100] ;  /* 0x00010000010a7983 */ /* 0x002ee20000300800 */
[----:B------:R-:W-:Y:S01]  /*d2970*/  ISETP.GE.AND P5, PT, R55, UR4, PT ;  /* 0x0000000437007c0c */ /* 0x000fe2000bfa6270 */
[----:B------:R-:W-:Y:S01]  /*d2980*/  ULDC UR4, c[0x0][0x248] ;  /* 0x0000920000047ab9 */ /* 0x000fe20000000800 */
[----:B------:R-:W-:Y:S01]  /*d2990*/  ISETP.LT.AND P6, PT, R61, UR14, !P1 ;  /* 0x0000000e3d007c0c */ /* 0x000fe2000cfc1270 */
[----:B------:R-:W-:Y:S01]  /*d29a0*/  VIADD R48, R54, UR4 ;  /* 0x0000000436307c36 */ /* 0x000fe20008000000 */
[----:B------:R-:W-:Y:S01]  /*d29b0*/  ISETP.GE.AND P0, PT, R46, UR8, PT ;  /* 0x000000082e007c0c */ /* 0x000fe2000bf06270 */
[----:B------:R-:W-:Y:S01]  /*d29c0*/  ULDC UR4, c[0x0][0x248] ;  /* 0x0000920000047ab9 */ /* 0x000fe20000000800 */
[----:B------:R-:W-:Y:S01]  /*d29d0*/  ISETP.LT.AND P2, PT, R60, UR12, !P2 ;  /* 0x0000000c3c007c0c */ /* 0x000fe2000d741270 */
[C---:B------:R-:W-:Y:S01]  /*d29e0*/  IMAD.WIDE R46, R48.reuse, 0x2, R2 ;  /* 0x00000002302e7825 */ /* 0x040fe200078e0202 */
[----:B------:R-:W-:Y:S01]  /*d29f0*/  ULDC UR10, c[0x0][0x228] ;  /* 0x00008a00000a7ab9 */ /* 0x000fe20000000800 */
[----:B----4-:R-:W-:Y:S01]  /*d2a00*/  PRMT R54, R9, 0x7632, R54 ;  /* 0x0000763209367816 */ /* 0x010fe20000000036 */
[----:B------:R-:W-:Y:S01]  /*d2a10*/  ULDC UR12, c[0x0][0x228] ;  /* 0x00008a00000c7ab9 */ /* 0x000fe20000000800 */
[C---:B------:R-:W-:Y:S01]  /*d2a20*/  VIADD R52, R48.reuse, UR4 ;  /* 0x0000000430347c36 */ /* 0x040fe20008000000 */
[----:B------:R0:W-:Y:S01]  /*d2a30*/  @P4 STG.E.U16 desc[UR6][R46.64], R9 ;  /* 0x000000092e004986 */ /* 0x0001e2000c101506 */
[----:B------:R-:W-:Y:S01]  /*d2a40*/  IMAD.WIDE R48, R48, 0x2, R44 ;  /* 0x0000000230307825 */ /* 0x000fe200078e022c */
[----:B------:R-:W-:Y:S01]  /*d2a50*/  ULDC UR4, c[0x0][0x22c] ;  /* 0x00008b0000047ab9 */ /* 0x000fe20000000800 */
[----:B------:R-:W-:Y:S01]  /*d2a60*/  ULDC UR14, c[0x0][0x228] ;  /* 0x00008a00000e7ab9 */ /* 0x000fe20000000800 */
[----:B------:R-:W-:Y:S01]  /*d2a70*/  ULDC UR8, c[0x0][0x22c] ;  /* 0x00008b0000087ab9 */ /* 0x000fe20000000800 */
[----:B------:R-:W-:Y:S01]  /*d2a80*/  IMAD.WIDE R50, R52, 0x2, R2 ;  /* 0x0000000234327825 */ /* 0x000fe200078e0202 */
[----:B0-----:R-:W4:Y:S03]  /*d2a90*/  LDL.LU R9, [R1+0x114] ;  /* 0x0001140001097983 */ /* 0x001f260000300800 */
[C---:B------:R-:W-:Y:S01]  /*d2aa0*/  VIADD R53, R59.reuse, 0x7e ;  /* 0x0000007e3b357836 */ /* 0x040fe20000000000 */
[----:B------:R-:W-:Y:S01]  /*d2ab0*/  ISETP.LT.AND P1, PT, R60, UR10, !P1 ;  /* 0x0000000a3c007c0c */ /* 0x000fe2000cf21270 */
[C---:B------:R-:W-:Y:S01]  /*d2ac0*/  VIADD R46, R59.reuse, 0x7f ;  /* 0x0000007f3b2e7836 */ /* 0x040fe20000000000 */
[----:B------:R0:W-:Y:S01]  /*d2ad0*/  @P2 STG.E.U16 desc[UR6][R48.64], R54 ;  /* 0x0000003630002986 */ /* 0x0001e2000c101506 */
[----:B------:R-:W-:Y:S01]  /*d2ae0*/  VIADD R55, R59, 0x80 ;  /* 0x000000803b377836 */ /* 0x000fe20000000000 */
[----:B------:R-:W-:Y:S01]  /*d2af0*/  ISETP.GE.AND P4, PT, R53, UR4, PT ;  /* 0x0000000435007c0c */ /* 0x000fe2000bf86270 */
[----:B------:R-:W-:Y:S01]  /*d2b00*/  ULDC UR4, c[0x0][0x248] ;  /* 0x0000920000047ab9 */ /* 0x000fe20000000800 */
        /* <DEDUP_REMOVED lines=11> */
[----:B------:R-:W-:Y:S01]  /*d2bc0*/  ISETP.LT.AND P5, PT, R60, UR14, !P5 ;  /* 0x0000000e3c007c0c */ /* 0x000fe2000efa1270 */
[----:B0-----:R-:W2:Y:S01]  /*d2bd0*/  LDL.LU R8, [R1+0x104] ;  /* 0x0001040001087983 */ /* 0x001ea20000300800 */
[----:B------:R-:W-:Y:S01]  /*d2be0*/  IMAD.WIDE R50, R53, 0x2, R44 ;  /* 0x0000000235327825 */ /* 0x000fe200078e022c */
[----:B------:R-:W-:Y:S02]  /*d2bf0*/  ULDC UR14, c[0x0][0x228] ;  /* 0x00008a00000e7ab9 */ /* 0x000fe40000000800 */
[----:B------:R0:W-:Y:S01]  /*d2c00*/  @P1 STG.E.U16 desc[UR6][R46.64], R54 ;  /* 0x000000362e001986 */ /* 0x0001e2000c101506 */
[----:B------:R-:W-:Y:S01]  /*d2c10*/  ISETP.GE.AND P1, PT, R55, UR4, PT ;  /* 0x0000000437007c0c */ /* 0x000fe2000bf26270 */
[----:B------:R-:W-:Y:S01]  /*d2c20*/  ULDC UR4, c[0x0][0x248] ;  /* 0x0000920000047ab9 */ /* 0x000fe20000000800 */
[----:B------:R-:W-:-:S03]  /*d2c30*/  PRMT R52, R7, 0x7632, R52 ;  /* 0x0000763207347816 */ /* 0x000fc60000000034 */
[----:B------:R1:W-:Y:S04]  /*d2c40*/  @P6 STG.E.U16 desc[UR6][R48.64], R7 ;  /* 0x0000000730006986 */ /* 0x0003e8000c101506 */
[----:B------:R-:W-:Y:S01]  /*d2c50*/  @P5 STG.E.U16 desc[UR6][R50.64], R52 ;  /* 0x0000003432005986 */ /* 0x000fe2000c101506 */
[----:B------:R-:W-:Y:S01]  /*d2c60*/  ISETP.LT.AND P5, PT, R61, UR12, !P0 ;  /* 0x0000000c3d007c0c */ /* 0x000fe2000c7a1270 */
[----:B0-----:R-:W-:Y:S02]  /*d2c70*/  VIADD R54, R59, 0x81 ;  /* 0x000000813b367836 */ /* 0x001fe40000000000 */
[----:B-1----:R-:W-:Y:S01]  /*d2c80*/  VIADD R48, R53, UR4 ;  /* 0x0000000435307c36 */ /* 0x002fe20008000000 */
[----:B------:R-:W2:Y:S01]  /*d2c90*/  LDL.LU R7, [R1+0x118] ;  /* 0x0001180001077983 */ /* 0x000ea20000300800 */
[----:B------:R-:W-:Y:S01]  /*d2ca0*/  ISETP.LT.AND P0, PT, R60, UR14, !P0 ;  /* 0x0000000e3c007c0c */ /* 0x000fe2000c701270 */
[----:B------:R-:W-:Y:S01]  /*d2cb0*/  ULDC UR4, c[0x0][0x248] ;  /* 0x0000920000047ab9 */ /* 0x000fe20000000800 */
[----:B------:R-:W-:Y:S01]  /*d2cc0*/  IMAD.WIDE R46, R48, 0x2, R2 ;  /* 0x00000002302e7825 */ /* 0x000fe200078e0202 */
[----:B------:R-:W-:Y:S01]  /*d2cd0*/  ISETP.LT.AND P6, PT, R61, UR16, !P4 ;  /* 0x000000103d007c0c */ /* 0x000fe2000e7c1270 */
[----:B------:R-:W-:Y:S01]  /*d2ce0*/  ULDC UR12, c[0x0][0x228] ;  /* 0x00008a00000c7ab9 */ /* 0x000fe20000000800 */
[----:B------:R-:W-:Y:S01]  /*d2cf0*/  ULDC UR14, c[0x0][0x228] ;  /* 0x00008a00000e7ab9 */ /* 0x000fe20000000800 */
[----:B------:R-:W-:-:S02]  /*d2d00*/  PRMT R57, R6, 0x7632, R57 ;  /* 0x0000763206397816 */ /* 0x000fc40000000039 */
        /* <DEDUP_REMOVED lines=12> */
[----:B------:R-:W-:-:S04]  /*d2dd0*/  IMAD.WIDE R52, R55, 0x2, R44 ;  /* 0x0000000237347825 */ /* 0x000fc800078e022c */
[----:B------:R-:W-:Y:S02]  /*d2de0*/  VIADD R46, R59, 0x82 ;  /* 0x000000823b2e7836 */ /* 0x000fe40000000000 */
[----:B0-----:R-:W-:-:S03]  /*d2df0*/  VIADD R48, R55, UR4 ;  /* 0x0000000437307c36 */ /* 0x001fc60008000000 */
[----:B------:R-:W-:Y:S01]  /*d2e00*/  ISETP.GE.AND P0, PT, R46, UR8, PT ;  /* 0x000000082e007c0c */ /* 0x000fe2000bf06270 */
[----:B------:R-:W-:Y:S01]  /*d2e10*/  ULDC UR4, c[0x0][0x248] ;  /* 0x0000920000047ab9 */ /* 0x000fe20000000800 */
[----:B------:R-:W-:Y:S01]  /*d2e20*/  ULDC UR8, c[0x0][0x22c] ;  /* 0x00008b0000087ab9 */ /* 0x000fe20000000800 */
[----:B------:R-:W-:Y:S01]  /*d2e30*/  IMAD.WIDE R46, R48, 0x2, R2 ;  /* 0x00000002302e7825 */ /* 0x000fe200078e0202 */
[----:B---3--:R-:W-:Y:S01]  /*d2e40*/  PRMT R56, R5, 0x7632, R56 ;  /* 0x0000763205387816 */ /* 0x008fe20000000038 */
[----:B------:R0:W-:Y:S04]  /*d2e50*/  @P6 STG.E.U16 desc[UR6][R50.64], R5 ;  /* 0x0000000532006986 */ /* 0x0001e8000c101506 */
[----:B------:R-:W-:Y:S01]  /*d2e60*/  @P4 STG.E.U16 desc[UR6][R52.64], R56 ;  /* 0x0000003834004986 */ /* 0x000fe2000c101506 */
[----:B------:R-:W-:Y:S01]  /*d2e70*/  ISETP.LT.AND P4, PT, R61, UR10, !P2 ;  /* 0x0000000a3d007c0c */ /* 0x000fe2000d781270 */
[----:B------:R-:W-:-:S02]  /*d2e80*/  ULDC UR10, c[0x0][0x228] ;  /* 0x00008a00000a7ab9 */ /* 0x000fc40000000800 */
[----:B0-----:R-:W3:Y:S01]  /*d2e90*/  LDL.LU R5, [R1+0x11c] ;  /* 0x00011c0001057983 */ /* 0x001ee20000300800 */
[----:B------:R-:W-:-:S09]  /*d2ea0*/  PRMT R54, R4, 0x7632, R54 ;  /* 0x0000763204367816 */ /* 0x000fd20000000036 */
[----:B------:R0:W-:Y:S04]  /*d2eb0*/  @P4 STG.E.U16 desc[UR6][R46.64], R4 ;  /* 0x000000042e004986 */ /* 0x0001e8000c101506 */
[----:B0-----:R-:W3:Y:S01]  /*d2ec0*/  LDL.LU R4, [R1+0x10c] ;  /* 0x00010c0001047983 */ /* 0x001ee20000300800 */
[----:B------:R-:W-:Y:S02]  /*d2ed0*/  ISETP.LT.AND P2, PT, R60, UR12, !P2 ;  /* 0x0000000c3c007c0c */ /* 0x000fe4000d741270 */
[----:B------:R-:W-:Y:S01]  /*d2ee0*/  ISETP.LT.AND P6, PT, R61, UR14, !P1 ;  /* 0x0000000e3d007c0c */ /* 0x000fe2000cfc1270 */
[C---:B------:R-:W-:Y:S01]  /*d2ef0*/  VIADD R52, R48.reuse, UR4 ;  /* 0x0000000430347c36 */ /* 0x040fe20008000000 */
[----:B------:R-:W-:Y:S01]  /*d2f00*/  IADD3 R53, R59, 0x83, RZ ;  /* 0x000000833b357810 */ /* 0x000fe20007ffe0ff */
[----:B------:R-:W-:Y:S01]  /*d2f10*/  IMAD.WIDE R48, R48, 0x2, R44 ;  /* 0x0000000230307825 */ /* 0x000fe200078e022c */
[----:B------:R-:W-:Y:S01]  /*d2f20*/  ULDC UR12, c[0x0][0x228] ;  /* 0x00008a00000c7ab9 */ /* 0x000fe20000000800 */
[----:B------:R-:W-:Y:S01]  /*d2f30*/  ULDC UR4, c[0x0][0x22c] ;  /* 0x00008b0000047ab9 */ /* 0x000fe20000000800 */
[----:B------:R-:W-:Y:S01]  /*d2f40*/  ULDC UR14, c[0x0][0x228] ;  /* 0x00008a00000e7ab9 */ /* 0x000fe20000000800 */
[----:B------:R-:W-:Y:S01]  /*d2f50*/  IMAD.WIDE R50, R52, 0x2, R2 ;  /* 0x0000000234327825 */ /* 0x000fe200078e0202 */
[----:B------:R-:W-:Y:S01]  /*d2f60*/  ISETP.LT.AND P1, PT, R60, UR10, !P1 ;  /* 0x0000000a3c007c0c */ /* 0x000fe2000cf21270 */
[----:B------:R-:W3:Y:S01]  /*d2f70*/  LDL.LU R11, [R1+0xf0] ;  /* 0x0000f000010b7983 */ /* 0x000ee20000300800 */
[----:B------:R-:W-:Y:S01]  /*d2f80*/  ISETP.GE.AND P4, PT, R53, UR4, PT ;  /* 0x0000000435007c0c */ /* 0x000fe2000bf86270 */
[----:B------:R-:W-:Y:S01]  /*d2f90*/  VIADD R46, R59, 0x84 ;  /* 0x000000843b2e7836 */ /* 0x000fe20000000000 */
[----:B------:R-:W-:Y:S01]  /*d2fa0*/  ULDC UR4, c[0x0][0x248] ;  /* 0x0000920000047ab9 */ /* 0x000fe20000000800 */
[----:B------:R0:W-:Y:S01]  /*d2fb0*/  @P2 STG.E.U16 desc[UR6][R48.64], R54 ;  /* 0x0000003630002986 */ /* 0x0001e2000c101506 */
[----:B------:R-:W-:Y:S01]  /*d2fc0*/  PRMT R55, R58, 0x7632, R55 ;  /* 0x000076323a377816 */ /* 0x000fe20000000037 */
[----:B------:R-:W-:-:S02]  /*d2fd0*/  ULDC UR10, c[0x0][0x228] ;  /* 0x00008a00000a7ab9 */ /* 0x000fc40000000800 */
[----:B------:R1:W-:Y:S01]  /*d2fe0*/  @P6 STG.E.U16 desc[UR6][R50.64], R58 ;  /* 0x0000003a32006986 */ /* 0x0003e2000c101506 */
[----:B------:R-:W-:Y:S01]  /*d2ff0*/  ISETP.LT.AND P6, PT, R61, UR12, !P5 ;  /* 0x0000000c3d007c0c */ /* 0x000fe2000efc1270 */
[----:B------:R-:W-:Y:S01]  /*d3000*/  VIADD R53, R52, UR4 ;  /* 0x0000000434357c36 */ /* 0x000fe20008000000 */
[----:B------:R-:W-:Y:S01]  /*d3010*/  ISETP.LT.AND P5, PT, R60, UR14, !P5 ;  /* 0x0000000e3c007c0c */ /* 0x000fe2000efa1270 */
[----:B------:R-:W-:Y:S01]  /*d3020*/  ULDC UR4, c[0x0][0x22c] ;  /* 0x00008b0000047ab9 */ /* 0x000fe20000000800 */
[----:B------:R-:W-:Y:S01]  /*d3030*/  ISETP.GE.AND P2, PT, R46, UR8, PT ;  /* 0x000000082e007c0c */ /* 0x000fe2000bf46270 */
[----:B------:R-:W-:Y:S01]  /*d3040*/  IMAD.WIDE R46, R52, 0x2, R44 ;  /* 0x00000002342e7825 */ /* 0x000fe200078e022c */
[----:B------:R-:W-:Y:S01]  /*d3050*/  ULDC UR12, c[0x0][0x228] ;  /* 0x00008a00000c7ab9 */ /* 0x000fe20000000800 */
[----:B------:R-:W-:Y:S01]  /*d3060*/  ULDC UR14, c[0x0][0x228] ;  /* 0x00008a00000e7ab9 */ /* 0x000fe20000000800 */
[----:B------:R-:W-:Y:S01]  /*d3070*/  ULDC UR8, c[0x0][0x248] ;  /* 0x0000920000087ab9 */ /* 0x000fe20000000800 */
[C---:B0-----:R-:W-:Y:S01]  /*d3080*/  IMAD.WIDE R48, R53.reuse, 0x2, R2 ;  /* 0x0000000235307825 */ /* 0x041fe200078e0202 */
[----:B------:R-:W-:Y:S03]  /*d3090*/  @P1 STG.E.U16 desc[UR6][R46.64], R55 ;  /* 0x000000372e001986 */ /* 0x000fe6000c101506 */
[----:B-1----:R-:W-:Y:S01]  /*d30a0*/  IMAD.WIDE R50, R53, 0x2, R44 ;  /* 0x0000000235327825 */ /* 0x002fe200078e022c */
[----:B------:R-:W-:Y:S01]  /*d30b0*/  PRMT R52, R10, 0x7632, R52 ;  /* 0x000076320a347816 */ /* 0x000fe20000000034 */
[----:B------:R0:W-:Y:S02]  /*d30c0*/  @P6 STG.E.U16 desc[UR6][R48.64], R10 ;  /* 0x0000000a30006986 */ /* 0x0001e4000c101506 */
[----:B------:R-:W-:-:S02]  /*d30d0*/  VIADD R54, R59, 0x85 ;  /* 0x000000853b367836 */ /* 0x000fc40000000000 */
[----:B------:R1:W-:Y:S01]  /*d30e0*/  @P5 STG.E.U16 desc[UR6][R50.64], R52 ;  /* 0x0000003432005986 */ /* 0x0003e2000c101506 */
[----:B------:R-:W-:Y:S01]  /*d30f0*/  ISETP.LT.AND P5, PT, R61, UR10, !P0 ;  /* 0x0000000a3d007c0c */ /* 0x000fe2000c7a1270 */
[----:B------:R-:W-:Y:S01]  /*d3100*/  ULDC UR10, c[0x0][0x228] ;  /* 0x00008a00000a7ab9 */ /* 0x000fe20000000800 */
[----:B------:R-:W-:Y:S01]  /*d3110*/  ISETP.GE.AND P1, PT, R54, UR4, PT ;  /* 0x0000000436007c0c */ /* 0x000fe2000bf26270 */
[----:B------:R-:W-:Y:S02]  /*d3120*/  ULDC UR4, c[0x0][0x248] ;  /* 0x0000920000047ab9 */ /* 0x000fe40000000800 */
[----:B0-----:R-:W-:Y:S01]  /*d3130*/  VIADD R48, R53, UR4 ;  /* 0x0000000435307c36 */ /* 0x001fe20008000000 */
[----:B------:R-:W3:Y:S01]  /*d3140*/  LDL.LU R10, [R1+0xe0] ;  /* 0x0000e000010a7983 */ /* 0x000ee20000300800 */
[----:B------:R-:W-:Y:S02]  /*d3150*/  ISETP.LT.AND P0, PT, R60, UR12, !P0 ;  /* 0x0000000c3c007c0c */ /* 0x000fe4000c701270 */
[----:B----4-:R-:W-:Y:S01]  /*d3160*/  PRMT R56, R9, 0x7632, R56 ;  /* 0x0000763209387816 */ /* 0x010fe20000000038 */
[----:B------:R-:W-:Y:S01]  /*d3170*/  IMAD.WIDE R46, R48, 0x2, R2 ;  /* 0x00000002302e7825 */ /* 0x000fe200078e0202 */
[----:B------:R-:W-:Y:S01]  /*d3180*/  ISETP.LT.AND P6, PT, R61, UR14, !P4 ;  /* 0x0000000e3d007c0c */ /* 0x000fe2000e7c1270 */
[----:B------:R-:W-:Y:S01]  /*d3190*/  ULDC UR4, c[0x0][0x22c] ;  /* 0x00008b0000047ab9 */ /* 0x000fe20000000800 */
[----:B------:R-:W-:Y:S01]  /*d31a0*/  ISETP.LT.AND P4, PT, R60, UR16, !P4 ;  /* 0x000000103c007c0c */ /* 0x000fe2000e781270 */
[C---:B------:R-:W-:Y:S01]  /*d31b0*/  VIADD R54, R48.reuse, UR8 ;  /* 0x0000000830367c36 */ /* 0x040fe20008000000 */
[----:B------:R0:W-:Y:S01]  /*d31c0*/  @P5 STG.E.U16 desc[UR6][R46.64], R9 ;  /* 0x000000092e005986 */ /* 0x0001e2000c101506 */
[----:B------:R-:W-:Y:S01]  /*d31d0*/  IMAD.WIDE R48, R48, 0x2, R44 ;  /* 0x0000000230307825 */ /* 0x000fe200078e022c */
[----:B------:R-:W-:Y:S01]  /*d31e0*/  ULDC UR8, c[0x0][0x22c] ;  /* 0x00008b0000087ab9 */ /* 0x000fe20000000800 */
[----:B------:R-:W-:Y:S01]  /*d31f0*/  ULDC UR12, c[0x0][0x228] ;  /* 0x00008a00000c7ab9 */ /* 0x000fe20000000800 */
[----:B------:R-:W-:Y:S01]  /*d3200*/  ULDC UR14, c[0x0][0x228] ;  /* 0x00008a00000e7ab9 */ /* 0x000fe20000000800 */
[C---:B-1----:R-:W-:Y:S01]  /*d3210*/  IMAD.WIDE R50, R54.reuse, 0x2, R2 ;  /* 0x0000000236327825 */ /* 0x042fe200078e0202 */
[----:B------:R-:W-:Y:S01]  /*d3220*/  ULDC UR16, c[0x0][0x228] ;  /* 0x00008a0000107ab9 */ /* 0x000fe20000000800 */
[----:B0-----:R-:W4:Y:S02]  /*d3230*/  LDL.LU R9, [R1+0xf4] ;  /* 0x0000f40001097983 */ /* 0x001f240000300800 */
[----:B------:R-:W-:-:S02]  /*d3240*/  IMAD.WIDE R52, R54, 0x2, R44 ;  /* 0x0000000236347825 */ /* 0x000fc400078e022c */
[----:B------:R0:W-:Y:S02]  /*d3250*/  @P0 STG.E.U16 desc[UR6][R48.64], R56 ;  /* 0x0000003830000986 */ /* 0x0001e4000c101506 */
[C---:B------:R-:W-:Y:S02]  /*d3260*/  VIADD R55, R59.reuse, 0x86 ;  /* 0x000000863b377836 */ /* 0x040fe40000000000 */
[----:B------:R-:W-:-:S03]  /*d3270*/  VIADD R46, R59, 0x87 ;  /* 0x000000873b2e7836 */ /* 0x000fc60000000000 */
[----:B------:R-:W-:Y:S01]  /*d3280*/  ISETP.GE.AND P5, PT, R55, UR4, PT ;  /* 0x0000000437007c0c */ /* 0x000fe2000bfa6270 */
[----:B------:R-:W-:Y:S01]  /*d3290*/  ULDC UR4, c[0x0][0x248] ;  /* 0x0000920000047ab9 */ /* 0x000fe20000000800 */
[----:B------:R-:W-:Y:S01]  /*d32a0*/  ISETP.GE.AND P0, PT, R46, UR8, PT ;  /* 0x000000082e007c0c */ /* 0x000fe2000bf06270 */
[----:B------:R-:W-:Y:S01]  /*d32b0*/  ULDC UR8, c[0x0][0x228] ;  /* 0x00008a0000087ab9 */ /* 0x000fe20000000800 */
[----:B0-----:R-:W-:Y:S01]  /*d32c0*/  VIADD R48, R54, UR4 ;  /* 0x0000000436307c36 */ /* 0x001fe20008000000 */
[----:B------:R-:W-:-:S03]  /*d32d0*/  ULDC UR4, c[0x0][0x248] ;  /* 0x0000920000047ab9 */ /* 0x000fc60000000800 */
        /* <DEDUP_REMOVED lines=10> */
[----:B------:R-:W-:Y:S01]  /*d3380*/  ISETP.LT.AND P6, PT, R61, UR14, !P1 ;  /* 0x0000000e3d007c0c */ /* 0x000fe2000cfc1270 */
[C---:B-1----:R-:W-:Y:S01]  /*d3390*/  VIADD R52, R48.reuse, UR4 ;  /* 0x0000000430347c36 */ /* 0x042fe20008000000 */
[----:B------:R-:W-:Y:S01]  /*d33a0*/  ULDC UR4, c[0x0][0x22c] ;  /* 0x00008b0000047ab9 */ /* 0x000fe20000000800 */
[----:B------:R-:W-:Y:S01]  /*d33b0*/  IMAD.WIDE R48, R48, 0x2, R44 ;  /* 0x0000000230307825 */ /* 0x000fe200078e022c */
[----:B------:R-:W-:Y:S01]  /*d33c0*/  ULDC UR14, c[0x0][0x228] ;  /* 0x00008a00000e7ab9 */ /* 0x000fe20000000800 */
[----:B------:R-:W-:-:S02]  /*d33d0*/  PRMT R54, R7, 0x7632, R54 ;  /* 0x0000763207367816 */ /* 0x000fc40000000036 */
[----:B------:R0:W-:Y:S01]  /*d33e0*/  @P4 STG.E.U16 desc[UR6][R46.64], R7 ;  /* 0x000000072e004986 */ /* 0x0001e2000c101506 */
[----:B------:R-:W-:-:S03]  /*d33f0*/  IMAD.WIDE R50, R52, 0x2, R2 ;  /* 0x0000000234327825 */ /* 0x000fc600078e0202 */
[----:B------:R1:W-:Y:S04]  /*d3400*/  @P2 STG.E.U16 desc[UR6][R48.64], R54 ;  /* 0x0000003630002986 */ /* 0x0003e8000c101506 */
[----:B0-----:R-:W2:Y:S01]  /*d3410*/  LDL.LU R7, [R1+0xf8] ;  /* 0x0000f80001077983 */ /* 0x001ea20000300800 */
[C---:B------:R-:W-:Y:S01]  /*d3420*/  VIADD R53, R59.reuse, 0x88 ;  /* 0x000000883b357836 */ /* 0x040fe20000000000 */
[----:B------:R-:W-:Y:S01]  /*d3430*/  ISETP.LT.AND P1, PT, R60, UR8, !P1 ;  /* 0x000000083c007c0c */ /* 0x000fe2000cf21270 */
[----:B------:R-:W-:Y:S01]  /*d3440*/  VIADD R46, R59, 0x89 ;  /* 0x000000893b2e7836 */ /* 0x000fe20000000000 */
[----:B------:R-:W-:Y:S01]  /*d3450*/  ULDC UR8, c[0x0][0x22c] ;  /* 0x00008b0000087ab9 */ /* 0x000fe20000000800 */
[----:B------:R0:W-:Y:S01]  /*d3460*/  @P6 STG.E.U16 desc[UR6][R50.64], R6 ;  /* 0x0000000632006986 */ /* 0x0001e2000c101506 */
[----:B-1----:R-:W-:-:S02]  /*d3470*/  PRMT R54, R6, 0x7632, R54 ;  /* 0x0000763206367816 */ /* 0x002fc40000000036 */
[----:B------:R-:W-:Y:S01]  /*d3480*/  ISETP.LT.AND P6, PT, R61, UR10, !P5 ;  /* 0x0000000a3d007c0c */ /* 0x000fe2000efc1270 */
[----:B------:R-:W-:Y:S01]  /*d3490*/  ULDC UR10, c[0x0][0x228] ;  /* 0x00008a00000a7ab9 */ /* 0x000fe20000000800 */
[----:B------:R-:W-:Y:S01]  /*d34a0*/  ISETP.GE.AND P4, PT, R53, UR4, PT ;  /* 0x0000000435007c0c */ /* 0x000fe2000bf86270 */
[----:B------:R-:W-:Y:S01]  /*d34b0*/  ULDC UR4, c[0x0][0x248] ;  /* 0x0000920000047ab9 */ /* 0x000fe20000000800 */
[----:B0-----:R-:W2:Y:S01]  /*d34c0*/  LDL.LU R6, [R1+0xe8] ;  /* 0x0000e80001067983 */ /* 0x001ea20000300800 */
[----:B------:R-:W-:Y:S01]  /*d34d0*/  VIADD R53, R52, UR4 ;  /* 0x0000000434357c36 */ /* 0x000fe20008000000 */
[----:B------:R-:W-:Y:S01]  /*d34e0*/  ISETP.LT.AND P5, PT, R60, UR12, !P5 ;  /* 0x0000000c3c007c0c */ /* 0x000fe2000efa1270 */
[----:B------:R-:W-:Y:S01]  /*d34f0*/  ULDC UR4, c[0x0][0x22c] ;  /* 0x00008b0000047ab9 */ /* 0x000fe20000000800 */
[----:B------:R-:W-:Y:S01]  /*d3500*/  ISETP.GE.AND P2, PT, R46, UR8, PT ;  /* 0x000000082e007c0c */ /* 0x000fe2000bf46270 */
[----:B------:R-:W-:Y:S01]  /*d3510*/  IMAD.WIDE R46, R52, 0x2, R44 ;  /* 0x00000002342e7825 */ /* 0x000fe200078e022c */
[----:B------:R-:W-:Y:S01]  /*d3520*/  ULDC UR12, c[0x0][0x228] ;  /* 0x00008a00000c7ab9 */ /* 0x000fe20000000800 */
[----:B------:R-:W-:-:S02]  /*d3530*/  ULDC UR8, c[0x0][0x248] ;  /* 0x0000920000087ab9 */ /* 0x000fc40000000800 */
[C---:B------:R-:W-:Y:S01]  /*d3540*/  IMAD.WIDE R48, R53.reuse, 0x2, R2 ;  /* 0x0000000235307825 */ /* 0x040fe200078e0202 */
[----:B------:R-:W-:Y:S03]  /*d3550*/  @P1 STG.E.U16 desc[UR6][R46.64], R54 ;  /* 0x000000362e001986 */ /* 0x000fe6000c101506 */
[----:B------:R-:W-:Y:S01]  /*d3560*/  IMAD.WIDE R50, R53, 0x2, R44 ;  /* 0x0000000235327825 */ /* 0x000fe200078e022c */
[----:B------:R-:W-:Y:S01]  /*d3570*/  ISETP.GE.AND P1, PT, R55, UR4, PT ;  /* 0x0000000437007c0c */ /* 0x000fe2000bf26270 */
[----:B------:R-:W-:Y:S01]  /*d3580*/  ULDC UR4, c[0x0][0x248] ;  /* 0x0000920000047ab9 */ /* 0x000fe20000000800 */
[----:B---3--:R-:W-:Y:S01]  /*d3590*/  PRMT R52, R5, 0x7632, R52 ;  /* 0x0000763205347816 */ /* 0x008fe20000000034 */
        /* <DEDUP_REMOVED lines=17> */
[----:B------:R-:W-:Y:S01]  /*d36b0*/  PRMT R57, R11, 0x7632, R57 ;  /* 0x000076320b397816 */ /* 0x000fe20000000039 */
[----:B------:R-:W-:Y:S01]  /*d36c0*/  ULDC UR8, c[0x0][0x22c] ;  /* 0x00008b0000087ab9 */ /* 0x000fe20000000800 */
[----:B------:R-:W-:Y:S01]  /*d36d0*/  ULDC UR14, c[0x0][0x228] ;  /* 0x00008a00000e7ab9 */ /* 0x000fe20000000800 */
[----:B0-----:R-:W3:Y:S01]  /*d36e0*/  LDL.LU R4, [R1+0xec] ;  /* 0x0000ec0001047983 */ /* 0x001ee20000300800 */
[----:B------:R-:W-:-:S04]  /*d36f0*/  IMAD.WIDE R50, R54, 0x2, R2 ;  /* 0x0000000236327825 */ /* 0x000fc800078e0202 */
[----:B------:R-:W-:Y:S01]  /*d3700*/  IMAD.WIDE R52, R54, 0x2, R44 ;  /* 0x0000000236347825 */ /* 0x000fe200078e022c */
[----:B------:R-:W3:Y:S01]  /*d3710*/  LDL.LU R58, [R1+0xd0] ;  /* 0x0000d000013a7983 */ /* 0x000ee20000300800 */
[----:B------:R-:W-:Y:S01]  /*d3720*/  ISETP.GE.AND P5, PT, R55, UR4, PT ;  /* 0x0000000437007c0c */ /* 0x000fe2000bfa6270 */
[----:B------:R-:W-:Y:S01]  /*d3730*/  ULDC UR4, c[0x0][0x248] ;  /* 0x0000920000047ab9 */ /* 0x000fe20000000800 */
[----:B------:R-:W-:Y:S01]  /*d3740*/  VIADD R46, R59, 0x8c ;  /* 0x0000008c3b2e7836 */ /* 0x000fe20000000000 */
[----:B------:R0:W-:Y:S01]  /*d3750*/  @P0 STG.E.U16 desc[UR6][R48.64], R56 ;  /* 0x0000003830000986 */ /* 0x0001e2000c101506 */
[----:B------:R-:W-:-:S03]  /*d3760*/  ULDC UR16, c[0x0][0x228] ;  /* 0x00008a0000107ab9 */ /* 0x000fc60000000800 */
[----:B------:R-:W-:Y:S04]  /*d3770*/  @P6 STG.E.U16 desc[UR6][R50.64], R11 ;  /* 0x0000000b32006986 */ /* 0x000fe8000c101506 */
[----:B------:R1:W-:Y:S01]  /*d3780*/  @P4 STG.E.U16 desc[UR6][R52.64], R57 ;  /* 0x0000003934004986 */ /* 0x0003e2000c101506 */
[C---:B------:R-:W-:Y:S01]  /*d3790*/  ISETP.LT.AND P4, PT, R61.reuse, UR10, !P2 ;  /* 0x0000000a3d007c0c */ /* 0x040fe2000d781270 */
[----:B------:R-:W-:Y:S01]  /*d37a0*/  ULDC UR10, c[0x0][0x228] ;  /* 0x00008a00000a7ab9 */ /* 0x000fe20000000800 */
[----:B0-----:R-:W-:Y:S01]  /*d37b0*/  IADD3 R48, R54, UR4, RZ ;  /* 0x0000000436307c10 */ /* 0x001fe2000fffe0ff */
[----:B------:R-:W-:Y:S01]  /*d37c0*/  ULDC UR4, c[0x0][0x248] ;  /* 0x0000920000047ab9 */ /* 0x000fe20000000800 */
[----:B------:R-:W-:Y:S01]  /*d37d0*/  ISETP.GE.AND P0, PT, R46, UR8, PT ;  /* 0x000000082e007c0c */ /* 0x000fe2000bf06270 */
[----:B------:R-:W-:Y:S01]  /*d37e0*/  ULDC UR8, c[0x0][0x22c] ;  /* 0x00008b0000087ab9 */ /* 0x000fe20000000800 */
[----:B------:R-:W-:Y:S01]  /*d37f0*/  ISETP.LT.AND P2, PT, R60, UR12, !P2 ;  /* 0x0000000c3c007c0c */ /* 0x000fe2000d741270 */
[----:B------:R-:W-:Y:S01]  /*d3800*/  IMAD.WIDE R46, R48, 0x2, R2 ;  /* 0x00000002302e7825 */ /* 0x000fe200078e0202 */
[----:B------:R-:W-:Y:S01]  /*d3810*/  ISETP.LT.AND P6, PT, R61, UR14, !P1 ;  /* 0x0000000e3d007c0c */ /* 0x000fe2000cfc1270 */
        /* <DEDUP_REMOVED lines=34> */
[----:B0-----:R-:W-:Y:S01]  /*d3a40*/  VIADD R55, R59, 0x90 ;  /* 0x000000903b377836 */ /* 0x001fe20000000000 */
[----:B--2---:R-:W-:Y:S01]  /*d3a50*/  PRMT R52, R8, 0x7632, R52 ;  /* 0x0000763208347816 */ /* 0x004fe20000000034 */
[----:B------:R0:W-:Y:S04]  /*d3a60*/  @P6 STG.E.U16 desc[UR6][R48.64], R8 ;  /* 0x0000000830006986 */ /* 0x0001e8000c101506 */
[----:B------:R1:W-:Y:S01]  /*d3a70*/  @P5 STG.E.U16 desc[UR6][R50.64], R52 ;  /* 0x0000003432005986 */ /* 0x0003e2000c101506 */
[----:B------:R-:W-:Y:S01]  /*d3a80*/  ISETP.LT.AND P5, PT, R61, UR12, !P0 ;  /* 0x0000000c3d007c0c */ /* 0x000fe2000c7a1270 */
[----:B------:R-:W-:Y:S01]  /*d3a90*/  ULDC UR12, c[0x0][0x228] ;  /* 0x00008a00000c7ab9 */ /* 0x000fe20000000800 */
        /* <DEDUP_REMOVED lines=15> */
[C---:B-1----:R-:W-:Y:S01]  /*d3b90*/  IMAD.WIDE R50, R54.reuse, 0x2, R2 ;  /* 0x0000000236327825 */ /* 0x042fe200078e0202 */
[----:B0-----:R-:W2:Y:S03]  /*d3ba0*/  LDL.LU R7, [R1+0xd8] ;  /* 0x0000d80001077983 */ /* 0x001ea60000300800 */
[----:B------:R-:W-:Y:S01]  /*d3bb0*/  IMAD.WIDE R52, R54, 0x2, R44 ;  /* 0x0000000236347825 */ /* 0x000fe200078e022c */
[----:B------:R0:W-:Y:S01]  /*d3bc0*/  @P0 STG.E.U16 desc[UR6][R48.64], R56 ;  /* 0x0000003830000986 */ /* 0x0001e2000c101506 */
[----:B------:R-:W-:Y:S01]  /*d3bd0*/  ISETP.GE.AND P5, PT, R55, UR10, PT ;  /* 0x0000000a37007c0c */ /* 0x000fe2000bfa6270 */
[----:B------:R-:W-:Y:S01]  /*d3be0*/  ULDC UR10, c[0x0][0x228] ;  /* 0x00008a00000a7ab9 */ /* 0x000fe20000000800 */
[----:B------:R-:W-:Y:S01]  /*d3bf0*/  PRMT R57, R6, 0x7632, R57 ;  /* 0x0000763206397816 */ /* 0x000fe20000000039 */
        /* <DEDUP_REMOVED lines=11> */
[C---:B------:R-:W-:Y:S01]  /*d3cb0*/  VIADD R52, R48.reuse, UR4 ;  /* 0x0000000430347c36 */ /* 0x040fe20008000000 */
[----:B------:R-:W-:Y:S01]  /*d3cc0*/  ULDC UR8, c[0x0][0x22c] ;  /* 0x00008b0000087ab9 */ /* 0x000fe20000000800 */
[----:B------:R-:W-:Y:S01]  /*d3cd0*/  IMAD.WIDE R48, R48, 0x2, R44 ;  /* 0x0000000230307825 */ /* 0x000fe200078e022c */
[----:B------:R-:W-:Y:S01]  /*d3ce0*/  ULDC UR10, c[0x0][0x228] ;  /* 0x00008a00000a7ab9 */ /* 0x000fe20000000800 */
[----:B------:R-:W-:Y:S01]  /*d3cf0*/  ULDC UR12, c[0x0][0x228] ;  /* 0x00008a00000c7ab9 */ /* 0x000fe20000000800 */
[----:B------:R-:W-:Y:S01]  /*d3d00*/  ULDC UR4, c[0x0][0x22c] ;  /* 0x00008b0000047ab9 */ /* 0x000fe20000000800 */
[----:B------:R-:W-:Y:S01]  /*d3d10*/  IMAD.WIDE R50, R52, 0x2, R2 ;  /* 0x0000000234327825 */ /* 0x000fe200078e0202 */
[----:B------:R-:W-:Y:S01]  /*d3d20*/  ULDC UR14, c[0x0][0x228] ;  /* 0x00008a00000e7ab9 */ /* 0x000fe20000000800 */
[----:B---3--:R-:W-:Y:S01]  /*d3d30*/  PRMT R54, R5, 0x7632, R54 ;  /* 0x0000763205367816 */ /* 0x008fe20000000036 */
        /* <DEDUP_REMOVED lines=39> */
[----:B------:R-:W-:Y:S01]  /*d3fb0*/  ULDC UR12, c[0x0][0x228] ;  /* 0x00008a00000c7ab9 */ /* 0x000fe20000000800 */
[----:B------:R-:W-:Y:S01]  /*d3fc0*/  PRMT R56, R10, 0x7632, R56 ;  /* 0x000076320a387816 */ /* 0x000fe20000000038 */
[----:B------:R-:W-:Y:S01]  /*d3fd0*/  VIADD R54, R48, UR8 ;  /* 0x0000000830367c36 */ /* 0x000fe20008000000 */
[----:B-1----:R-:W-:-:S02]  /*d3fe0*/  IADD3 R55, R59, 0x95, RZ ;  /* 0x000000953b377810 */ /* 0x002fc40007ffe0ff */
[----:B------:R0:W-:Y:S01]  /*d3ff0*/  @P5 STG.E.U16 desc[UR6][R46.64], R10 ;  /* 0x0000000a2e005986 */ /* 0x0001e2000c101506 */
[----:B------:R-:W-:Y:S01]  /*d4000*/  IMAD.WIDE R48, R48, 0x2, R44 ;  /* 0x0000000230307825 */ /* 0x000fe200078e022c */
[----:B------:R-:W-:Y:S01]  /*d4010*/  ULDC UR8, c[0x0][0x22c] ;  /* 0x00008b0000087ab9 */ /* 0x000fe20000000800 */
[----:B------:R-:W-:Y:S01]  /*d4020*/  ULDC UR14, c[0x0][0x228] ;  /* 0x00008a00000e7ab9 */ /* 0x000fe20000000800 */
[----:B------:R-:W-:Y:S01]  /*d4030*/  ULDC UR16, c[0x0][0x228] ;  /* 0x00008a0000107ab9 */ /* 0x000fe20000000800 */
[C---:B------:R-:W-:Y:S01]  /*d4040*/  IMAD.WIDE R50, R54.reuse, 0x2, R2 ;  /* 0x0000000236327825 */ /* 0x040fe200078e0202 */
[----:B0-----:R-:W3:Y:S03]  /*d4050*/  LDL.LU R10, [R1+0xa0] ;  /* 0x0000a000010a7983 */ /* 0x001ee60000300800 */
[----:B------:R-:W-:Y:S01]  /*d4060*/  IMAD.WIDE R52, R54, 0x2, R44 ;  /* 0x0000000236347825 */ /* 0x000fe200078e022c */
[----:B------:R0:W-:Y:S01]  /*d4070*/  @P0 STG.E.U16 desc[UR6][R48.64], R56 ;  /* 0x0000003830000986 */ /* 0x0001e2000c101506 */
[----:B----4-:R-:W-:-:S03]  /*d4080*/  PRMT R57, R9, 0x7632, R57 ;  /* 0x0000763209397816 */ /* 0x010fc60000000039 */
[----:B------:R1:W-:Y:S01]  /*d4090*/  @P6 STG.E.U16 desc[UR6][R50.64], R9 ;  /* 0x0000000932006986 */ /* 0x0003e2000c101506 */
[----:B------:R-:W-:Y:S01]  /*d40a0*/  ISETP.GE.AND P5, PT, R55, UR4, PT ;  /* 0x0000000437007c0c */ /* 0x000fe2000bfa6270 */
[----:B------:R-:W-:Y:S02]  /*d40b0*/  ULDC UR4, c[0x0][0x248] ;  /* 0x0000920000047ab9 */ /* 0x000fe40000000800 */
[----:B------:R4:W-:Y:S01]  /*d40c0*/  @P4 STG.E.U16 desc[UR6][R52.64], R57 ;  /* 0x0000003934004986 */ /* 0x0009e2000c101506 */
[----:B------:R-:W-:Y:S01]  /*d40d0*/  ISETP.LT.AND P4, PT, R61, UR10, !P2 ;  /* 0x0000000a3d007c0c */ /* 0x000fe2000d781270 */
[----:B------:R-:W-:Y:S02]  /*d40e0*/  VIADD R46, R59, 0x96 ;  /* 0x000000963b2e7836 */ /* 0x000fe40000000000 */
[----:B0-----:R-:W-:Y:S01]  /*d40f0*/  VIADD R48, R54, UR4 ;  /* 0x0000000436307c36 */ /* 0x001fe20008000000 */
[----:B-1----:R-:W3:Y:S02]  /*d4100*/  LDL.LU R9, [R1+0xb4] ;  /* 0x0000b40001097983 */ /* 0x002ee40000300800 */
[----:B------:R-:W-:Y:S01]  /*d4110*/  ISETP.GE.AND P0, PT, R46, UR8, PT ;  /* 0x000000082e007c0c */ /* 0x000fe2000bf06270 */
[----:B------:R-:W-:Y:S01]  /*d4120*/  IMAD.WIDE R46, R48, 0x2, R2 ;  /* 0x00000002302e7825 */ /* 0x000fe200078e0202 */
[----:B------:R-:W-:Y:S01]  /*d4130*/  ISETP.LT.AND P2, PT, R60, UR12, !P2 ;  /* 0x0000000c3c007c0c */ /* 0x000fe2000d741270 */
[----:B------:R-:W-:Y:S01]  /*d4140*/  ULDC UR4, c[0x0][0x248] ;  /* 0x0000920000047ab9 */ /* 0x000fe20000000800 */
[----:B------:R-:W-:Y:S01]  /*d4150*/  ISETP.LT.AND P6, PT, R61, UR14, !P1 ;  /* 0x0000000e3d007c0c */ /* 0x000fe2000cfc1270 */
[C---:B----4-:R-:W-:Y:S01]  /*d4160*/  VIADD R52, R48.reuse, UR4 ;  /* 0x0000000430347c36 */ /* 0x050fe20008000000 */
[----:B------:R-:W-:Y:S01]  /*d4170*/  ULDC UR10, c[0x0][0x228] ;  /* 0x00008a00000a7ab9 */ /* 0x000fe20000000800 */
[----:B------:R-:W-:Y:S01]  /*d4180*/  IMAD.WIDE R48, R48, 0x2, R44 ;  /* 0x0000000230307825 */ /* 0x000fe200078e022c */
[----:B------:R-:W-:Y:S01]  /*d4190*/  ULDC UR12, c[0x0][0x228] ;  /* 0x00008a00000c7ab9 */ /* 0x000fe20000000800 */
[----:B------:R-:W-:Y:S01]  /*d41a0*/  ULDC UR4, c[0x0][0x22c] ;  /* 0x00008b0000047ab9 */ /* 0x000fe20000000800 */
[----:B------:R-:W-:Y:S01]  /*d41b0*/  ULDC UR14, c[0x0][0x228] ;  /* 0x00008a00000e7ab9 */ /* 0x000fe20000000800 */
[----:B------:R-:W-:Y:S01]  /*d41c0*/  IMAD.WIDE R50, R52, 0x2, R2 ;  /* 0x0000000234327825 */ /* 0x000fe200078e0202 */
[----:B------:R-:W-:Y:S01]  /*d41d0*/  ISETP.LT.AND P1, PT, R60, UR10, !P1 ;  /* 0x0000000a3c007c0c */ /* 0x000fe2000cf21270 */
[----:B------:R-:W-:Y:S01]  /*d41e0*/  ULDC UR8, c[0x0][0x22c] ;  /* 0x00008b0000087ab9 */ /* 0x000fe20000000800 */
[----:B------:R-:W-:Y:S01]  /*d41f0*/  ULDC UR10, c[0x0][0x22c] ;  /* 0x00008b00000a7ab9 */ /* 0x000fe20000000800 */
[----:B------:R-:W-:Y:S01]  /*d4200*/  VIADD R53, R59, 0x97 ;  /* 0x000000973b357836 */ /* 0x000fe20000000000 */
[----:B--2---:R-:W-:Y:S01]  /*d4210*/  PRMT R54, R8, 0x7632, R54 ;  /* 0x0000763208367816 */ /* 0x004fe20000000036 */
[----:B------:R0:W-:Y:S03]  /*d4220*/  @P4 STG.E.U16 desc[UR6][R46.64], R8 ;  /* 0x000000082e004986 */ /* 0x0001e6000c101506 */
[----:B------:R-:W-:Y:S01]  /*d4230*/  ISETP.GE.AND P4, PT, R53, UR4, PT ;  /* 0x0000000435007c0c */ /* 0x000fe2000bf86270 */
[----:B------:R-:W-:Y:S01]  /*d4240*/  ULDC UR4, c[0x0][0x248] ;  /* 0x0000920000047ab9 */ /* 0x000fe20000000800 */
[----:B------:R1:W-:Y:S04]  /*d4250*/  @P2 STG.E.U16 desc[UR6][R48.64], R54 ;  /* 0x0000003630002986 */ /* 0x0003e8000c101506 */
[----:B0-----:R-:W2:Y:S01]  /*d4260*/  LDL.LU R8, [R1+0xa4] ;  /* 0x0000a40001087983 */ /* 0x001ea20000300800 */
[----:B------:R-:W-:-:S02]  /*d4270*/  VIADD R46, R59, 0x98 ;  /* 0x000000983b2e7836 */ /* 0x000fc40000000000 */
[----:B------:R-:W-:Y:S01]  /*d4280*/  VIADD R53, R52, UR4 ;  /* 0x0000000434357c36 */ /* 0x000fe20008000000 */
[----:B------:R-:W-:Y:S01]  /*d4290*/  ULDC UR4, c[0x0][0x22c] ;  /* 0x00008b0000047ab9 */ /* 0x000fe20000000800 */
[----:B------:R0:W-:Y:S01]  /*d42a0*/  @P6 STG.E.U16 desc[UR6][R50.64], R7 ;  /* 0x0000000732006986 */ /* 0x0001e2000c101506 */
[----:B------:R-:W-:Y:S02]  /*d42b0*/  PRMT R55, R7, 0x7632, R55 ;  /* 0x0000763207377816 */ /* 0x000fe40000000037 */
[----:B------:R-:W-:Y:S02]  /*d42c0*/  ISETP.LT.AND P6, PT, R61, UR12, !P5 ;  /* 0x0000000c3d007c0c */ /* 0x000fe4000efc1270 */
[----:B------:R-:W-:Y:S01]  /*d42d0*/  ISETP.GE.AND P2, PT, R46, UR8, PT ;  /* 0x000000082e007c0c */ /* 0x000fe2000bf46270 */
[----:B-1----:R-:W-:Y:S01]  /*d42e0*/  IMAD.WIDE R48, R53, 0x2, R2 ;  /* 0x0000000235307825 */ /* 0x002fe200078e0202 */
[----:B------:R-:W-:Y:S01]  /*d42f0*/  ISETP.LT.AND P5, PT, R60, UR14, !P5 ;  /* 0x0000000e3c007c0c */ /* 0x000fe2000efa1270 */
[----:B------:R-:W-:Y:S01]  /*d4300*/  ULDC UR12, c[0x0][0x228] ;  /* 0x00008a00000c7ab9 */ /* 0x000fe20000000800 */
[----:B------:R-:W-:Y:S01]  /*d4310*/  ULDC UR14, c[0x0][0x228] ;  /* 0x00008a00000e7ab9 */ /* 0x000fe20000000800 */
[----:B0-----:R-:W4:Y:S01]  /*d4320*/  LDL.LU R7, [R1+0xb8] ;  /* 0x0000b80001077983 */ /* 0x001f220000300800 */
[----:B------:R-:W-:Y:S01]  /*d4330*/  IMAD.WIDE R46, R52, 0x2, R44 ;  /* 0x00000002342e7825 */ /* 0x000fe200078e022c */
[----:B------:R-:W-:-:S03]  /*d4340*/  ULDC UR8, c[0x0][0x248] ;  /* 0x0000920000087ab9 */ /* 0x000fc60000000800 */
        /* <DEDUP_REMOVED lines=8> */
[----:B------:R-:W-:-:S02]  /*d43d0*/  ISETP.LT.AND P5, PT, R61, UR12, !P0 ;  /* 0x0000000c3d007c0c */ /* 0x000fc4000c7a1270 */
[----:B---3--:R-:W-:Y:S01]  /*d43e0*/  PRMT R56, R5, 0x7632, R56 ;  /* 0x0000763205387816 */ /* 0x008fe20000000038 */
[----:B0-----:R-:W-:Y:S01]  /*d43f0*/  VIADD R48, R53, UR4 ;  /* 0x0000000435307c36 */ /* 0x001fe20008000000 */
[----:B------:R-:W3:Y:S01]  /*d4400*/  LDL.LU R6, [R1+0xa8] ;  /* 0x0000a80001067983 */ /* 0x000ee20000300800 */
[----:B------:R-:W-:Y:S02]  /*d4410*/  ISETP.LT.AND P0, PT, R60, UR14, !P0 ;  /* 0x0000000e3c007c0c */ /* 0x000fe4000c701270 */
[----:B------:R-:W-:Y:S01]  /*d4420*/  PRMT R57, R4, 0x7632, R57 ;  /* 0x0000763204397816 */ /* 0x000fe20000000039 */
[C---:B------:R-:W-:Y:S01]  /*d4430*/  IMAD.WIDE R46, R48.reuse, 0x2, R2 ;  /* 0x00000002302e7825 */ /* 0x040fe200078e0202 */
[----:B------:R-:W-:Y:S01]  /*d4440*/  ISETP.LT.AND P6, PT, R61, UR16, !P4 ;  /* 0x000000103d007c0c */ /* 0x000fe2000e7c1270 */
[----:B------:R-:W-:Y:S01]  /*d4450*/  ULDC UR12, c[0x0][0x228] ;  /* 0x00008a00000c7ab9 */ /* 0x000fe20000000800 */
[----:B------:R-:W-:Y:S01]  /*d4460*/  ULDC UR4, c[0x0][0x248] ;  /* 0x0000920000047ab9 */ /* 0x000fe20000000800 */
[C---:B------:R-:W-:Y:S01]  /*d4470*/  VIADD R54, R48.reuse, UR8 ;  /* 0x0000000830367c36 */ /* 0x040fe20008000000 */
[----:B------:R0:W-:Y:S01]  /*d4480*/  @P5 STG.E.U16 desc[UR6][R46.64], R5 ;  /* 0x000000052e005986 */ /* 0x0001e2000c101506 */
[----:B------:R-:W-:Y:S01]  /*d4490*/  IMAD.WIDE R48, R48, 0x2, R44 ;  /* 0x0000000230307825 */ /* 0x000fe200078e022c */
[----:B------:R-:W-:Y:S01]  /*d44a0*/  ISETP.LT.AND P4, PT, R60, UR18, !P4 ;  /* 0x000000123c007c0c */ /* 0x000fe2000e781270 */
[----:B------:R-:W-:Y:S01]  /*d44b0*/  ULDC UR14, c[0x0][0x228] ;  /* 0x00008a00000e7ab9 */ /* 0x000fe20000000800 */
[----:B------:R-:W-:Y:S01]  /*d44c0*/  ULDC UR8, c[0x0][0x22c] ;  /* 0x00008b0000087ab9 */ /* 0x000fe20000000800 */
[C---:B-1----:R-:W-:Y:S01]  /*d44d0*/  IMAD.WIDE R50, R54.reuse, 0x2, R2 ;  /* 0x0000000236327825 */ /* 0x042fe200078e0202 */
[----:B------:R-:W-:Y:S01]  /*d44e0*/  ULDC UR16, c[0x0][0x228] ;  /* 0x00008a0000107ab9 */ /* 0x000fe20000000800 */
[----:B0-----:R-:W3:Y:S02]  /*d44f0*/  LDL.LU R5, [R1+0xbc] ;  /* 0x0000bc0001057983 */ /* 0x001ee40000300800 */
[----:B------:R-:W-:Y:S01]  /*d4500*/  VIADD R55, R59, 0x9a ;  /* 0x0000009a3b377836 */ /* 0x000fe20000000000 */
[----:B------:R-:W-:Y:S01]  /*d4510*/  ULDC UR18, c[0x0][0x228] ;  /* 0x00008a0000127ab9 */ /* 0x000fe20000000800 */
        /* <DEDUP_REMOVED lines=23> */
[----:B------:R-:W-:Y:S01]  /*d4690*/  PRMT R55, R10, 0x7632, R55 ;  /* 0x000076320a377816 */ /* 0x000fe20000000037 */
[----:B------:R-:W-:Y:S01]  /*d46a0*/  IMAD.WIDE R50, R53, 0x2, R2 ;  /* 0x0000000235327825 */ /* 0x000fe200078e0202 */
[----:B------:R-:W-:Y:S03]  /*d46b0*/  @P2 STG.E.U16 desc[UR6][R48.64], R54 ;  /* 0x0000003630002986 */ /* 0x000fe6000c101506 */
[----:B------:R-:W-:Y:S01]  /*d46c0*/  VIADD R52, R59, 0x9c ;  /* 0x0000009c3b347836 */ /* 0x000fe20000000000 */
[----:B------:R1:W-:Y:S01]  /*d46d0*/  @P6 STG.E.U16 desc[UR6][R50.64], R10 ;  /* 0x0000000a32006986 */ /* 0x0003e2000c101506 */
[----:B------:R-:W-:Y:S01]  /*d46e0*/  ISETP.LT.AND P1, PT, R60, UR10, !P1 ;  /* 0x0000000a3c007c0c */ /* 0x000fe2000cf21270 */
[----:B------:R-:W-:Y:S01]  /*d46f0*/  ULDC UR14, c[0x0][0x228] ;  /* 0x00008a00000e7ab9 */ /* 0x000fe20000000800 */
[----:B------:R-:W-:Y:S01]  /*d4700*/  ISETP.LT.AND P6, PT, R61, UR12, !P5 ;  /* 0x0000000c3d007c0c */ /* 0x000fe2000efc1270 */
[----:B0-----:R-:W-:Y:S01]  /*d4710*/  VIADD R46, R59, 0x9d ;  /* 0x0000009d3b2e7836 */ /* 0x001fe20000000000 */
[----:B------:R-:W-:Y:S01]  /*d4720*/  ISETP.GE.AND P4, PT, R52, UR4, PT ;  /* 0x0000000434007c0c */ /* 0x000fe2000bf86270 */
[----:B------:R-:W-:Y:S01]  /*d4730*/  ULDC UR4, c[0x0][0x248] ;  /* 0x0000920000047ab9 */ /* 0x000fe20000000800 */
[----:B------:R-:W3:Y:S01]  /*d4740*/  LDL.LU R11, [R1+0x90] ;  /* 0x00009000010b7983 */ /* 0x000ee20000300800 */
[C---:B------:R-:W-:Y:S01]  /*d4750*/  VIADD R52, R53.reuse, UR4 ;  /* 0x0000000435347c36 */ /* 0x040fe20008000000 */
[----:B------:R-:W-:Y:S01]  /*d4760*/  ISETP.GE.AND P2, PT, R46, UR8, PT ;  /* 0x000000082e007c0c */ /* 0x000fe2000bf46270 */
[----:B------:R-:W-:Y:S01]  /*d4770*/  IMAD.WIDE R46, R53, 0x2, R44 ;  /* 0x00000002352e7825 */ /* 0x000fe200078e022c */
[----:B------:R-:W-:Y:S01]  /*d4780*/  ISETP.LT.AND P5, PT, R60, UR14, !P5 ;  /* 0x0000000e3c007c0c */ /* 0x000fe2000efa1270 */
[----:B-1----:R-:W3:Y:S01]  /*d4790*/  LDL.LU R10, [R1+0x80] ;  /* 0x00008000010a7983 */ /* 0x002ee20000300800 */
[----:B------:R-:W-:Y:S01]  /*d47a0*/  ULDC UR4, c[0x0][0x22c] ;  /* 0x00008b0000047ab9 */ /* 0x000fe20000000800 */
[----:B------:R-:W-:Y:S01]  /*d47b0*/  IMAD.WIDE R48, R52, 0x2, R2 ;  /* 0x0000000234307825 */ /* 0x000fe200078e0202 */
[----:B------:R-:W-:-:S03]  /*d47c0*/  ULDC UR10, c[0x0][0x228] ;  /* 0x00008a00000a7ab9 */ /* 0x000fc60000000800 */
[----:B------:R-:W-:Y:S01]  /*d47d0*/  VIADD R54, R59, 0x9e ;  /* 0x0000009e3b367836 */ /* 0x000fe20000000000 */
[----:B------:R-:W-:Y:S01]  /*d47e0*/  @P1 STG.E.U16 desc[UR6][R46.64], R55 ;  /* 0x000000372e001986 */ /* 0x000fe2000c101506 */
[----:B------:R-:W-:Y:S01]  /*d47f0*/  IMAD.WIDE R50, R52, 0x2, R44 ;  /* 0x0000000234327825 */ /* 0x000fe200078e022c */
[----:B------:R-:W-:Y:S01]  /*d4800*/  PRMT R53, R9, 0x7632, R53 ;  /* 0x0000763209357816 */ /* 0x000fe20000000035 */
[----:B------:R-:W-:Y:S01]  /*d4810*/  ULDC UR12, c[0x0][0x228] ;  /* 0x00008a00000c7ab9 */ /* 0x000fe20000000800 */
[----:B------:R0:W-:Y:S01]  /*d4820*/  @P6 STG.E.U16 desc[UR6][R48.64], R9 ;  /* 0x0000000930006986 */ /* 0x0001e2000c101506 */
[----:B------:R-:W-:Y:S01]  /*d4830*/  ISETP.GE.AND P1, PT, R54, UR4, PT ;  /* 0x0000000436007c0c */ /* 0x000fe2000bf26270 */
[----:B------:R-:W-:Y:S01]  /*d4840*/  ULDC UR4, c[0x0][0x248] ;  /* 0x0000920000047ab9 */ /* 0x000fe20000000800 */
[C---:B------:R-:W-:Y:S01]  /*d4850*/  ISETP.LT.AND P6, PT, R61.reuse, UR10, !P0 ;  /* 0x0000000a3d007c0c */ /* 0x040fe2000c7c1270 */
[----:B------:R-:W-:Y:S01]  /*d4860*/  ULDC UR14, c[0x0][0x228] ;  /* 0x00008a00000e7ab9 */ /* 0x000fe20000000800 */
[----:B------:R1:W-:Y:S01]  /*d4870*/  @P5 STG.E.U16 desc[UR6][R50.64], R53 ;  /* 0x0000003532005986 */ /* 0x0003e2000c101506 */
[----:B------:R-:W-:Y:S01]  /*d4880*/  ISETP.LT.AND P0, PT, R60, UR12, !P0 ;  /* 0x0000000c3c007c0c */ /* 0x000fe2000c701270 */
[----:B------:R-:W-:Y:S01]  /*d4890*/  ULDC UR8, c[0x0][0x248] ;  /* 0x0000920000087ab9 */ /* 0x000fe20000000800 */
[----:B0-----:R-:W-:Y:S01]  /*d48a0*/  IADD3 R48, R52, UR4, RZ ;  /* 0x0000000434307c10 */ /* 0x001fe2000fffe0ff */
[----:B------:R-:W3:Y:S01]  /*d48b0*/  LDL.LU R9, [R1+0x94] ;  /* 0x0000940001097983 */ /* 0x000ee20000300800 */
[----:B------:R-:W-:Y:S01]  /*d48c0*/  ISETP.LT.AND P5, PT, R61, UR14, !P4 ;  /* 0x0000000e3d007c0c */ /* 0x000fe2000e7a1270 */
[----:B------:R-:W-:Y:S01]  /*d48d0*/  VIADD R55, R59, 0x9f ;  /* 0x0000009f3b377836 */ /* 0x000fe20000000000 */
[----:B------:R-:W-:Y:S01]  /*d48e0*/  ULDC UR10, c[0x0][0x228] ;  /* 0x00008a00000a7ab9 */ /* 0x000fe20000000800 */
        /* <DEDUP_REMOVED lines=18> */
[----:B----4-:R-:W-:Y:S01]  /*d4a10*/  PRMT R57, R7, 0x7632, R57 ;  /* 0x0000763207397816 */ /* 0x010fe20000000039 */
        /* <DEDUP_REMOVED lines=21> */
[----:B---3--:R-:W-:Y:S01]  /*d4b70*/  PRMT R54, R6, 0x7632, R54 ;  /* 0x0000763206367816 */ /* 0x008fe20000000036 */
[----:B------:R0:W-:Y:S04]  /*d4b80*/  @P4 STG.E.U16 desc[UR6][R46.64], R6 ;  /* 0x000000062e004986 */ /* 0x0001e8000c101506 */
[----:B------:R1:W-:Y:S04]  /*d4b90*/  @P2 STG.E.U16 desc[UR6][R48.64], R54 ;  /* 0x0000003630002986 */ /* 0x0003e8000c101506 */
[----:B0-----:R-:W3:Y:S01]  /*d4ba0*/  LDL.LU R6, [R1+0x88] ;  /* 0x0000880001067983 */ /* 0x001ee20000300800 */
[----:B------:R-:W-:Y:S01]  /*d4bb0*/  ISETP.GE.AND P4, PT, R53, UR4, PT ;  /* 0x0000000435007c0c */ /* 0x000fe2000bf86270 */
[----:B------:R-:W-:Y:S01]  /*d4bc0*/  VIADD R46, R59, 0xa2 ;  /* 0x000000a23b2e7836 */ /* 0x000fe20000000000 */
[----:B------:R-:W-:-:S02]  /*d4bd0*/  ULDC UR4, c[0x0][0x248] ;  /* 0x0000920000047ab9 */ /* 0x000fc40000000800 */
[----:B------:R-:W-:Y:S01]  /*d4be0*/  VIADD R53, R52, UR4 ;  /* 0x0000000434357c36 */ /* 0x000fe20008000000 */
[----:B------:R-:W-:Y:S01]  /*d4bf0*/  ULDC UR4, c[0x0][0x22c] ;  /* 0x00008b0000047ab9 */ /* 0x000fe20000000800 */
[----:B------:R-:W-:Y:S01]  /*d4c00*/  ISETP.GE.AND P2, PT, R46, UR8, PT ;  /* 0x000000082e007c0c */ /* 0x000fe2000bf46270 */
[----:B------:R-:W-:Y:S01]  /*d4c10*/  IMAD.WIDE R46, R52, 0x2, R44 ;  /* 0x00000002342e7825 */ /* 0x000fe200078e022c */
[----:B------:R-:W-:Y:S01]  /*d4c20*/  ULDC UR8, c[0x0][0x248] ;  /* 0x0000920000087ab9 */ /* 0x000fe20000000800 */
[----:B------:R0:W-:Y:S01]  /*d4c30*/  @P5 STG.E.U16 desc[UR6][R50.64], R5 ;  /* 0x0000000532005986 */ /* 0x0001e2000c101506 */
[----:B-1----:R-:W-:Y:S02]  /*d4c40*/  PRMT R54, R5, 0x7632, R54 ;  /* 0x0000763205367816 */ /* 0x002fe40000000036 */
[----:B------:R-:W-:Y:S01]  /*d4c50*/  ISETP.LT.AND P5, PT, R61, UR12, !P6 ;  /* 0x0000000c3d007c0c */ /* 0x000fe2000f7a1270 */
[----:B------:R-:W-:Y:S01]  /*d4c60*/  IMAD.WIDE R48, R53, 0x2, R2 ;  /* 0x0000000235307825 */ /* 0x000fe200078e0202 */
[----:B0-----:R-:W4:Y:S04]  /*d4c70*/  LDL.LU R5, [R1+0x9c] ;  /* 0x00009c0001057983 */ /* 0x001f280000300800 */
[----:B------:R-:W-:Y:S01]  /*d4c80*/  @P1 STG.E.U16 desc[UR6][R46.64], R54 ;  /* 0x000000362e001986 */ /* 0x000fe2000c101506 */
[----:B------:R-:W-:-:S06]  /*d4c90*/  PRMT R52, R4, 0x7632, R52 ;  /* 0x0000763204347816 */ /* 0x000fcc0000000034 */
[----:B------:R0:W-:Y:S01]  /*d4ca0*/  @P5 STG.E.U16 desc[UR6][R48.64], R4 ;  /* 0x0000000430005986 */ /* 0x0001e2000c101506 */
[----:B------:R-:W-:Y:S01]  /*d4cb0*/  VIADD R55, R59, 0xa3 ;  /* 0x000000a33b377836 */ /* 0x000fe20000000000 */
[----:B------:R-:W-:Y:S02]  /*d4cc0*/  ULDC UR12, c[0x0][0x228] ;  /* 0x00008a00000c7ab9 */ /* 0x000fe40000000800 */
[----:B0-----:R-:W4:Y:S01]  /*d4cd0*/  LDL.LU R4, [R1+0x8c] ;  /* 0x00008c0001047983 */ /* 0x001f220000300800 */
[C---:B------:R-:W-:Y:S01]  /*d4ce0*/  ISETP.LT.AND P6, PT, R60.reuse, UR14, !P6 ;  /* 0x0000000e3c007c0c */ /* 0x040fe2000f7c1270 */
[----:B------:R-:W-:Y:S01]  /*d4cf0*/  IMAD.WIDE R50, R53, 0x2, R44 ;  /* 0x0000000235327825 */ /* 0x000fe200078e022c */
[----:B------:R-:W-:Y:S01]  /*d4d00*/  ISETP.GE.AND P1, PT, R55, UR4, PT ;  /* 0x0000000437007c0c */ /* 0x000fe2000bf26270 */
[----:B------:R-:W-:Y:S01]  /*d4d10*/  ULDC UR4, c[0x0][0x248] ;  /* 0x0000920000047ab9 */ /* 0x000fe20000000800 */
[----:B------:R-:W-:Y:S01]  /*d4d20*/  ULDC UR14, c[0x0][0x228] ;  /* 0x00008a00000e7ab9 */ /* 0x000fe20000000800 */
[----:B------:R-:W-:Y:S01]  /*d4d30*/  ISETP.LT.AND P5, PT, R61, UR10, !P0 ;  /* 0x0000000a3d007c0c */ /* 0x000fe2000c7a1270 */
[----:B------:R-:W-:Y:S01]  /*d4d40*/  VIADD R48, R53, UR4 ;  /* 0x0000000435307c36 */ /* 0x000fe20008000000 */
[----:B------:R-:W-:-:S06]  /*d4d50*/  ISETP.LT.AND P0, PT, R60, UR12, !P0 ;  /* 0x0000000c3c007c0c */ /* 0x000fcc000c701270 */
[----:B------:R0:W-:Y:S01]  /*d4d60*/  @P6 STG.E.U16 desc[UR6][R50.64], R52 ;  /* 0x0000003432006986 */ /* 0x0001e2000c101506 */
        /* <DEDUP_REMOVED lines=8> */
[----:B------:R-:W-:Y:S01]  /*d4df0*/  PRMT R56, R11, 0x7632, R56 ;  /* 0x000076320b387816 */ /* 0x000fe20000000038 */
[----:B------:R-:W-:Y:S01]  /*d4e00*/  ULDC UR14, c[0x0][0x228] ;  /* 0x00008a00000e7ab9 */ /* 0x000fe20000000800 */
[----:B------:R-:W-:Y:S01]  /*d4e10*/  ULDC UR8, c[0x0][0x22c] ;  /* 0x00008b0000087ab9 */ /* 0x000fe20000000800 */
[----:B0-----:R-:W-:Y:S01]  /*d4e20*/  IMAD.WIDE R50, R54, 0x2, R2 ;  /* 0x0000000236327825 */ /* 0x001fe200078e0202 */
[----:B------:R-:W-:-:S03]  /*d4e30*/  PRMT R57, R10, 0x7632, R57 ;  /* 0x000076320a397816 */ /* 0x000fc60000000039 */
[----:B------:R-:W-:Y:S02]  /*d4e40*/  VIADD R55, R59, 0xa4 ;  /* 0x000000a43b377836 */ /* 0x000fe40000000000 */
[----:B------:R-:W-:Y:S01]  /*d4e50*/  IMAD.WIDE R52, R54, 0x2, R44 ;  /* 0x0000000236347825 */ /* 0x000fe200078e022c */
[----:B------:R0:W-:Y:S01]  /*d4e60*/  @P5 STG.E.U16 desc[UR6][R46.64], R11 ;  /* 0x0000000b2e005986 */ /* 0x0001e2000c101506 */
[----:B------:R-:W-:Y:S01]  /*d4e70*/  ULDC UR16, c[0x0][0x228] ;  /* 0x00008a0000107ab9 */ /* 0x000fe20000000800 */
[----:B------:R-:W-:Y:S01]  /*d4e80*/  ISETP.GE.AND P5, PT, R55, UR4, PT ;  /* 0x0000000437007c0c */ /* 0x000fe2000bfa6270 */
[----:B------:R-:W-:Y:S01]  /*d4e90*/  ULDC UR4, c[0x0][0x248] ;  /* 0x0000920000047ab9 */ /* 0x000fe20000000800 */
[----:B------:R1:W-:Y:S04]  /*d4ea0*/  @P0 STG.E.U16 desc[UR6][R48.64], R56 ;  /* 0x0000003830000986 */ /* 0x0003e8000c101506 */
[----:B------:R1:W-:Y:S04]  /*d4eb0*/  @P6 STG.E.U16 desc[UR6][R50.64], R10 ;  /* 0x0000000a32006986 */ /* 0x0003e8000c101506 */
[----:B0-----:R-:W4:Y:S01]  /*d4ec0*/  LDL.LU R11, [R1+0x70] ;  /* 0x00007000010b7983 */ /* 0x001f220000300800 */
[----:B------:R-:W-:-:S03]  /*d4ed0*/  VIADD R46, R59, 0xa5 ;  /* 0x000000a53b2e7836 */ /* 0x000fc60000000000 */
[----:B------:R0:W-:Y:S01]  /*d4ee0*/  @P4 STG.E.U16 desc[UR6][R52.64], R57 ;  /* 0x0000003934004986 */ /* 0x0001e2000c101506 */
[C---:B------:R-:W-:Y:S01]  /*d4ef0*/  ISETP.LT.AND P4, PT, R61.reuse, UR10, !P2 ;  /* 0x0000000a3d007c0c */ /* 0x040fe2000d781270 */
[----:B-1----:R-:W-:Y:S01]  /*d4f00*/  VIADD R48, R54, UR4 ;  /* 0x0000000436307c36 */ /* 0x002fe20008000000 */
[----:B------:R-:W-:Y:S01]  /*d4f10*/  ISETP.LT.AND P2, PT, R60, UR12, !P2 ;  /* 0x0000000c3c007c0c */ /* 0x000fe2000d741270 */
[----:B------:R-:W-:Y:S01]  /*d4f20*/  ULDC UR4, c[0x0][0x248] ;  /* 0x0000920000047ab9 */ /* 0x000fe20000000800 */
[----:B------:R-:W-:Y:S01]  /*d4f30*/  ISETP.LT.AND P6, PT, R61, UR14, !P1 ;  /* 0x0000000e3d007c0c */ /* 0x000fe2000cfc1270 */
[----:B------:R-:W4:Y:S01]  /*d4f40*/  LDL.LU R10, [R1+0x60] ;  /* 0x00006000010a7983 */ /* 0x000f220000300800 */
        /* <DEDUP_REMOVED lines=13> */
[C---:B------:R-:W-:Y:S01]  /*d5020*/  VIADD R53, R59.reuse, 0xa6 ;  /* 0x000000a63b357836 */ /* 0x040fe20000000000 */
[----:B------:R-:W-:Y:S01]  /*d5030*/  ISETP.LT.AND P1, PT, R60, UR10, !P1 ;  /* 0x0000000a3c007c0c */ /* 0x000fe2000cf21270 */
[----:B------:R-:W-:Y:S01]  /*d5040*/  VIADD R55, R59, 0xa8 ;  /* 0x000000a83b377836 */ /* 0x000fe20000000000 */
[----:B------:R-:W-:-:S02]  /*d5050*/  ULDC UR10, c[0x0][0x22c] ;  /* 0x00008b00000a7ab9 */ /* 0x000fc40000000800 */
[----:B------:R-:W-:Y:S01]  /*d5060*/  ISETP.GE.AND P4, PT, R53, UR4, PT ;  /* 0x0000000435007c0c */ /* 0x000fe2000bf86270 */
[----:B------:R-:W-:Y:S01]  /*d5070*/  ULDC UR4, c[0x0][0x248] ;  /* 0x0000920000047ab9 */ /* 0x000fe20000000800 */
[----:B0-----:R-:W-:Y:S01]  /*d5080*/  VIADD R46, R59, 0xa7 ;  /* 0x000000a73b2e7836 */ /* 0x001fe20000000000 */
[----:B------:R-:W-:Y:S01]  /*d5090*/  IADD3 R53, R52, UR4, RZ ;  /* 0x0000000434357c10 */ /* 0x000fe2000fffe0ff */
[----:B------:R-:W4:Y:S01]  /*d50a0*/  LDL.LU R9, [R1+0x74] ;  /* 0x0000740001097983 */ /* 0x000f220000300800 */
[----:B------:R-:W-:Y:S02]  /*d50b0*/  ULDC UR4, c[0x0][0x22c] ;  /* 0x00008b0000047ab9 */ /* 0x000fe40000000800 */
[----:B------:R-:W-:Y:S01]  /*d50c0*/  ISETP.GE.AND P2, PT, R46, UR8, PT ;  /* 0x000000082e007c0c */ /* 0x000fe2000bf46270 */
[----:B------:R-:W-:Y:S01]  /*d50d0*/  IMAD.WIDE R46, R52, 0x2, R44 ;  /* 0x00000002342e7825 */ /* 0x000fe200078e022c */
[----:B------:R-:W-:-:S03]  /*d50e0*/  ULDC UR8, c[0x0][0x248] ;  /* 0x0000920000087ab9 */ /* 0x000fc60000000800 */
[----:B-1----:R-:W-:Y:S01]  /*d50f0*/  IMAD.WIDE R48, R53, 0x2, R2 ;  /* 0x0000000235307825 */ /* 0x002fe200078e0202 */
[----:B--2---:R0:W-:Y:S01]  /*d5100*/  @P6 STG.E.U16 desc[UR6][R50.64], R8 ;  /* 0x0000000832006986 */ /* 0x0041e2000c101506 */
[----:B------:R-:W-:Y:S01]  /*d5110*/  ISETP.LT.AND P6, PT, R61, UR12, !P5 ;  /* 0x0000000c3d007c0c */ /* 0x000fe2000efc1270 */
[----:B------:R-:W-:Y:S01]  /*d5120*/  ULDC UR12, c[0x0][0x228] ;  /* 0x00008a00000c7ab9 */ /* 0x000fe20000000800 */
[----:B------:R-:W-:Y:S01]  /*d5130*/  ISETP.LT.AND P5, PT, R60, UR14, !P5 ;  /* 0x0000000e3c007c0c */ /* 0x000fe2000efa1270 */
[----:B------:R-:W-:Y:S01]  /*d5140*/  ULDC UR14, c[0x0][0x228] ;  /* 0x00008a00000e7ab9 */ /* 0x000fe20000000800 */
[----:B------:R-:W-:Y:S02]  /*d5150*/  PRMT R54, R8, 0x7632, R54 ;  /* 0x0000763208367816 */ /* 0x000fe40000000036 */
[----:B0-----:R-:W2:Y:S01]  /*d5160*/  LDL.LU R8, [R1+0x64] ;  /* 0x0000640001087983 */ /* 0x001ea20000300800 */
[----:B------:R-:W-:-:S03]  /*d5170*/  IMAD.WIDE R50, R53, 0x2, R44 ;  /* 0x0000000235327825 */ /* 0x000fc600078e022c */
[----:B------:R0:W-:Y:S01]  /*d5180*/  @P1 STG.E.U16 desc[UR6][R46.64], R54 ;  /* 0x000000362e001986 */ /* 0x0001e2000c101506 */
[----:B------:R-:W-:Y:S01]  /*d5190*/  ISETP.GE.AND P1, PT, R55, UR4, PT ;  /* 0x0000000437007c0c */ /* 0x000fe2000bf26270 */
[----:B------:R-:W-:Y:S01]  /*d51a0*/  ULDC UR4, c[0x0][0x248] ;  /* 0x0000920000047ab9 */ /* 0x000fe20000000800 */
[----:B------:R-:W-:Y:S01]  /*d51b0*/  PRMT R52, R7, 0x7632, R52 ;  /* 0x0000763207347816 */ /* 0x000fe20000000034 */
[----:B------:R1:W-:Y:S04]  /*d51c0*/  @P6 STG.E.U16 desc[UR6][R48.64], R7 ;  /* 0x0000000730006986 */ /* 0x0003e8000c101506 */
[----:B------:R1:W-:Y:S01]  /*d51d0*/  @P5 STG.E.U16 desc[UR6][R50.64], R52 ;  /* 0x0000003432005986 */ /* 0x0003e2000c101506 */
[----:B------:R-:W-:Y:S01]  /*d51e0*/  ISETP.LT.AND P5, PT, R61, UR12, !P0 ;  /* 0x0000000c3d007c0c */ /* 0x000fe2000c7a1270 */
[----:B0-----:R-:W-:Y:S01]  /*d51f0*/  VIADD R54, R59, 0xa9 ;  /* 0x000000a93b367836 */ /* 0x001fe20000000000 */
[----:B------:R-:W-:Y:S01]  /*d5200*/  ISETP.LT.AND P0, PT, R60, UR14, !P0 ;  /* 0x0000000e3c007c0c */ /* 0x000fe2000c701270 */
[----:B------:R-:W-:Y:S01]  /*d5210*/  ULDC UR12, c[0x0][0x228] ;  /* 0x00008a00000c7ab9 */ /* 0x000fe20000000800 */
        /* <DEDUP_REMOVED lines=11> */
[----:B------:R-:W-:-:S03]  /*d52d0*/  ULDC UR18, c[0x0][0x228] ;  /* 0x00008a0000127ab9 */ /* 0x000fc60000000800 */
[----:B------:R-:W-:-:S04]  /*d52e0*/  IMAD.WIDE R50, R55, 0x2, R2 ;  /* 0x0000000237327825 */ /* 0x000fc800078e0202 */
[----:B------:R-:W-:Y:S01]  /*d52f0*/  IMAD.WIDE R52, R55, 0x2, R44 ;  /* 0x0000000237347825 */ /* 0x000fe200078e022c */
[----:B---3--:R-:W-:Y:S01]  /*d5300*/  PRMT R57, R6, 0x7632, R57 ;  /* 0x0000763206397816 */ /* 0x008fe20000000039 */
[----:B------:R0:W-:Y:S04]  /*d5310*/  @P5 STG.E.U16 desc[UR6][R46.64], R6 ;  /* 0x000000062e005986 */ /* 0x0001e8000c101506 */
[----:B------:R1:W-:Y:S04]  /*d5320*/  @P0 STG.E.U16 desc[UR6][R48.64], R57 ;  /* 0x0000003930000986 */ /* 0x0003e8000c101506 */
[----:B0-----:R-:W3:Y:S01]  /*d5330*/  LDL.LU R6, [R1+0x68] ;  /* 0x0000680001067983 */ /* 0x001ee20000300800 */
[----:B------:R-:W-:Y:S01]  /*d5340*/  ISETP.GE.AND P5, PT, R54, UR10, PT ;  /* 0x0000000a36007c0c */ /* 0x000fe2000bfa6270 */
[----:B------:R-:W-:Y:S01]  /*d5350*/  ULDC UR10, c[0x0][0x228] ;  /* 0x00008a00000a7ab9 */ /* 0x000fe20000000800 */
[----:B------:R-:W-:-:S02]  /*d5360*/  VIADD R46, R59, 0xaa ;  /* 0x000000aa3b2e7836 */ /* 0x000fc40000000000 */
[----:B-1----:R-:W-:Y:S01]  /*d5370*/  VIADD R48, R55, UR4 ;  /* 0x0000000437307c36 */ /* 0x002fe20008000000 */
[----:B------:R-:W-:Y:S02]  /*d5380*/  ULDC UR4, c[0x0][0x248] ;  /* 0x0000920000047ab9 */ /* 0x000fe40000000800 */
[----:B------:R-:W-:Y:S01]  /*d5390*/  ISETP.GE.AND P0, PT, R46, UR8, PT ;  /* 0x000000082e007c0c */ /* 0x000fe2000bf06270 */
[----:B------:R-:W-:Y:S01]  /*d53a0*/  IMAD.WIDE R46, R48, 0x2, R2 ;  /* 0x00000002302e7825 */ /* 0x000fe200078e0202 */
[----:B------:R-:W-:Y:S01]  /*d53b0*/  ULDC UR8, c[0x0][0x22c] ;  /* 0x00008b0000087ab9 */ /* 0x000fe20000000800 */
[----:B----4-:R-:W-:Y:S01]  /*d53c0*/  PRMT R56, R5, 0x7632, R56 ;  /* 0x0000763205387816 */ /* 0x010fe20000000038 */
[----:B------:R0:W-:Y:S04]  /*d53d0*/  @P6 STG.E.U16 desc[UR6][R50.64], R5 ;  /* 0x0000000532006986 */ /* 0x0001e8000c101506 */
[----:B------:R-:W-:Y:S01]  /*d53e0*/  @P4 STG.E.U16 desc[UR6][R52.64], R56 ;  /* 0x0000003834004986 */ /* 0x000fe2000c101506 */
[----:B------:R-:W-:Y:S01]  /*d53f0*/  ISETP.LT.AND P4, PT, R61, UR10, !P2 ;  /* 0x0000000a3d007c0c */ /* 0x000fe2000d781270 */
[----:B------:R-:W-:-:S02]  /*d5400*/  ULDC UR10, c[0x0][0x228] ;  /* 0x00008a00000a7ab9 */ /* 0x000fc40000000800 */
[----:B0-----:R-:W4:Y:S01]  /*d5410*/  LDL.LU R5, [R1+0x7c] ;  /* 0x00007c0001057983 */ /* 0x001f220000300800 */
[----:B------:R-:W-:-:S09]  /*d5420*/  PRMT R54, R4, 0x7632, R54 ;  /* 0x0000763204367816 */ /* 0x000fd20000000036 */
[----:B------:R0:W-:Y:S04]  /*d5430*/  @P4 STG.E.U16 desc[UR6][R46.64], R4 ;  /* 0x000000042e004986 */ /* 0x0001e8000c101506 */
[----:B0-----:R-:W4:Y:S01]  /*d5440*/  LDL.LU R4, [R1+0x6c] ;  /* 0x00006c0001047983 */ /* 0x001f220000300800 */
[----:B------:R-:W-:Y:S02]  /*d5450*/  ISETP.LT.AND P2, PT, R60, UR12, !P2 ;  /* 0x0000000c3c007c0c */ /* 0x000fe4000d741270 */
[----:B------:R-:W-:Y:S01]  /*d5460*/  ISETP.LT.AND P6, PT, R61, UR14, !P1 ;  /* 0x0000000e3d007c0c */ /* 0x000fe2000cfc1270 */
[C---:B------:R-:W-:Y:S01]  /*d5470*/  VIADD R52, R48.reuse, UR4 ;  /* 0x0000000430347c36 */ /* 0x040fe20008000000 */
[----:B------:R-:W-:Y:S01]  /*d5480*/  ULDC UR12, c[0x0][0x228] ;  /* 0x00008a00000c7ab9 */ /* 0x000fe20000000800 */
[----:B------:R-:W-:Y:S01]  /*d5490*/  IMAD.WIDE R48, R48, 0x2, R44 ;  /* 0x0000000230307825 */ /* 0x000fe200078e022c */
[----:B------:R-:W-:Y:S01]  /*d54a0*/  ULDC UR4, c[0x0][0x22c] ;  /* 0x00008b0000047ab9 */ /* 0x000fe20000000800 */
[----:B------:R-:W-:Y:S01]  /*d54b0*/  ULDC UR14, c[0x0][0x228] ;  /* 0x00008a00000e7ab9 */ /* 0x000fe20000000800 */
[----:B------:R-:W4:Y:S01]  /*d54c0*/  LDL.LU R58, [R1+0x50] ;  /* 0x00005000013a7983 */ /* 0x000f220000300800 */
[----:B------:R-:W-:Y:S01]  /*d54d0*/  IMAD.WIDE R50, R52, 0x2, R2 ;  /* 0x0000000234327825 */ /* 0x000fe200078e0202 */
[----:B------:R-:W-:Y:S01]  /*d54e0*/  ISETP.LT.AND P1, PT, R60, UR10, !P1 ;  /* 0x0000000a3c007c0c */ /* 0x000fe2000cf21270 */
[----:B------:R-:W-:-:S02]  /*d54f0*/  ULDC UR10, c[0x0][0x228] ;  /* 0x00008a00000a7ab9 */ /* 0x000fc40000000800 */
[C---:B------:R-:W-:Y:S01]  /*d5500*/  VIADD R53, R59.reuse, 0xab ;  /* 0x000000ab3b357836 */ /* 0x040fe20000000000 */
[----:B------:R0:W-:Y:S01]  /*d5510*/  @P2 STG.E.U16 desc[UR6][R48.64], R54 ;  /* 0x0000003630002986 */ /* 0x0001e2000c101506 */
[----:B------:R-:W-:-:S03]  /*d5520*/  VIADD R46, R59, 0xac ;  /* 0x000000ac3b2e7836 */ /* 0x000fc60000000000 */
[----:B------:R-:W-:Y:S01]  /*d5530*/  ISETP.GE.AND P4, PT, R53, UR4, PT ;  /* 0x0000000435007c0c */ /* 0x000fe2000bf86270 */
[----:B------:R-:W-:Y:S02]  /*d5540*/  ULDC UR4, c[0x0][0x248] ;  /* 0x0000920000047ab9 */ /* 0x000fe40000000800 */
[----:B------:R-:W-:Y:S01]  /*d5550*/  VIADD R53, R52, UR4 ;  /* 0x0000000434357c36 */ /* 0x000fe20008000000 */
[----:B------:R-:W-:Y:S01]  /*d5560*/  ISETP.GE.AND P2, PT, R46, UR8, PT ;  /* 0x000000082e007c0c */ /* 0x000fe2000bf46270 */
[----:B------:R-:W-:Y:S01]  /*d5570*/  IMAD.WIDE R46, R52, 0x2, R44 ;  /* 0x00000002342e7825 */ /* 0x000fe200078e022c */
[----:B------:R-:W-:Y:S01]  /*d5580*/  ULDC UR4, c[0x0][0x22c] ;  /* 0x00008b0000047ab9 */ /* 0x000fe20000000800 */
[----:B------:R-:W-:Y:S01]  /*d5590*/  ULDC UR8, c[0x0][0x248] ;  /* 0x0000920000087ab9 */ /* 0x000fe20000000800 */
[----:B------:R1:W-:Y:S01]  /*d55a0*/  @P6 STG.E.U16 desc[UR6][R50.64], R11 ;  /* 0x0000000b32006986 */ /* 0x0003e2000c101506 */
[----:B------:R-:W-:Y:S01]  /*d55b0*/  ISETP.LT.AND P6, PT, R61, UR12, !P5 ;  /* 0x0000000c3d007c0c */ /* 0x000fe2000efc1270 */
[----:B0-----:R-:W-:Y:S01]  /*d55c0*/  IMAD.WIDE R48, R53, 0x2, R2 ;  /* 0x0000000235307825 */ /* 0x001fe200078e0202 */
[----:B------:R-:W-:Y:S01]  /*d55d0*/  ISETP.LT.AND P5, PT, R60, UR14, !P5 ;  /* 0x0000000e3c007c0c */ /* 0x000fe2000efa1270 */
[----:B------:R-:W-:Y:S01]  /*d55e0*/  ULDC UR12, c[0x0][0x228] ;  /* 0x00008a00000c7ab9 */ /* 0x000fe20000000800 */
[----:B------:R-:W-:Y:S01]  /*d55f0*/  PRMT R55, R11, 0x7632, R55 ;  /* 0x000076320b377816 */ /* 0x000fe20000000037 */
[----:B------:R-:W-:Y:S01]  /*d5600*/  VIADD R54, R59, 0xad ;  /* 0x000000ad3b367836 */ /* 0x000fe20000000000 */
[----:B------:R-:W-:Y:S01]  /*d5610*/  ULDC UR14, c[0x0][0x228] ;  /* 0x00008a00000e7ab9 */ /* 0x000fe20000000800 */
[----:B------:R-:W-:Y:S01]  /*d5620*/  PRMT R52, R10, 0x7632, R52 ;  /* 0x000076320a347816 */ /* 0x000fe20000000034 */
[----:B-1----:R-:W-:Y:S01]  /*d5630*/  IMAD.WIDE R50, R53, 0x2, R44 ;  /* 0x0000000235327825 */ /* 0x002fe200078e022c */
[----:B------:R0:W-:Y:S01]  /*d5640*/  @P1 STG.E.U16 desc[UR6][R46.64], R55 ;  /* 0x000000372e001986 */ /* 0x0001e2000c101506 */
[----:B------:R-:W-:Y:S01]  /*d5650*/  ISETP.GE.AND P1, PT, R54, UR4, PT ;  /* 0x0000000436007c0c */ /* 0x000fe2000bf26270 */
[----:B------:R-:W-:-:S02]  /*d5660*/  ULDC UR4, c[0x0][0x248] ;  /* 0x0000920000047ab9 */ /* 0x000fc40000000800 */
[----:B------:R1:W-:Y:S01]  /*d5670*/  @P6 STG.E.U16 desc[UR6][R48.64], R10 ;  /* 0x0000000a30006986 */ /* 0x0003e2000c101506 */
[C---:B------:R-:W-:Y:S01]  /*d5680*/  ISETP.LT.AND P6, PT, R61.reuse, UR14, !P4 ;  /* 0x0000000e3d007c0c */ /* 0x040fe2000e7c1270 */
[----:B------:R-:W-:Y:S02]  /*d5690*/  ULDC UR14, c[0x0][0x228] ;  /* 0x00008a00000e7ab9 */ /* 0x000fe40000000800 */
[----:B------:R1:W-:Y:S01]  /*d56a0*/  @P5 STG.E.U16 desc[UR6][R50.64], R52 ;  /* 0x0000003432005986 */ /* 0x0003e2000c101506 */
[----:B------:R-:W-:Y:S01]  /*d56b0*/  ISETP.LT.AND P5, PT, R61, UR10, !P0 ;  /* 0x0000000a3d007c0c */ /* 0x000fe2000c7a1270 */
[----:B------:R-:W-:Y:S01]  /*d56c0*/  ULDC UR10, c[0x0][0x228] ;  /* 0x00008a00000a7ab9 */ /* 0x000fe20000000800 */
[C---:B------:R-:W-:Y:S01]  /*d56d0*/  ISETP.LT.AND P0, PT, R60.reuse, UR12, !P0 ;  /* 0x0000000c3c007c0c */ /* 0x040fe2000c701270 */
[----:B------:R-:W4:Y:S01]  /*d56e0*/  LDL.LU R11, [R1+0x40] ;  /* 0x00004000010b7983 */ /* 0x000f220000300800 */
[----:B------:R-:W-:Y:S01]  /*d56f0*/  ISETP.LT.AND P4, PT, R60, UR16, !P4 ;  /* 0x000000103c007c0c */ /* 0x000fe2000e781270 */
[----:B0-----:R-:W-:Y:S01]  /*d5700*/  VIADD R55, R59, 0xae ;  /* 0x000000ae3b377836 */ /* 0x001fe20000000000 */
[----:B------:R-:W-:Y:S01]  /*d5710*/  ULDC UR12, c[0x0][0x228] ;  /* 0x00008a00000c7ab9 */ /* 0x000fe20000000800 */
[----:B-1----:R-:W-:Y:S01]  /*d5720*/  VIADD R48, R53, UR4 ;  /* 0x0000000435307c36 */ /* 0x002fe20008000000 */
[----:B------:R-:W4:Y:S01]  /*d5730*/  LDL.LU R10, [R1+0x54] ;  /* 0x00005400010a7983 */ /* 0x000f220000300800 */
[----:B------:R-:W-:Y:S01]  /*d5740*/  ULDC UR4, c[0x0][0x22c] ;  /* 0x00008b0000047ab9 */ /* 0x000fe20000000800 */
[----:B------:R-:W-:Y:S01]  /*d5750*/  ULDC UR16, c[0x0][0x228] ;  /* 0x00008a0000107ab9 */ /* 0x000fe20000000800 */
[C---:B------:R-:W-:Y:S01]  /*d5760*/  VIADD R54, R48.reuse, UR8 ;  /* 0x0000000830367c36 */ /* 0x040fe20008000000 */
[----:B------:R-:W-:Y:S01]  /*d5770*/  ULDC UR8, c[0x0][0x22c] ;  /* 0x00008b0000087ab9 */ /* 0x000fe20000000800 */
[----:B------:R-:W-:Y:S01]  /*d5780*/  IMAD.WIDE R46, R48, 0x2, R2 ;  /* 0x00000002302e7825 */ /* 0x000fe200078e0202 */
[----:B------:R-:W-:-:S03]  /*d5790*/  PRMT R56, R9, 0x7632, R56 ;  /* 0x0000763209387816 */ /* 0x000fc60000000038 */
[----:B------:R-:W-:Y:S01]  /*d57a0*/  IMAD.WIDE R48, R48, 0x2, R44 ;  /* 0x0000000230307825 */ /* 0x000fe200078e022c */
[----:B------:R0:W-:Y:S03]  /*d57b0*/  @P5 STG.E.U16 desc[UR6][R46.64], R9 ;  /* 0x000000092e005986 */ /* 0x0001e6000c101506 */
[C---:B------:R-:W-:Y:S01]  /*d57c0*/  IMAD.WIDE R50, R54.reuse, 0x2, R2 ;  /* 0x0000000236327825 */ /* 0x040fe200078e0202 */
[----:B------:R1:W-:Y:S03]  /*d57d0*/  @P0 STG.E.U16 desc[UR6][R48.64], R56 ;  /* 0x0000003830000986 */ /* 0x0003e6000c101506 */
[----:B------:R-:W-:Y:S01]  /*d57e0*/  IMAD.WIDE R52, R54, 0x2, R44 ;  /* 0x0000000236347825 */ /* 0x000fe200078e022c */
[----:B------:R-:W-:Y:S01]  /*d57f0*/  ISETP.GE.AND P5, PT, R55, UR4, PT ;  /* 0x0000000437007c0c */ /* 0x000fe2000bfa6270 */
[----:B------:R-:W-:-:S02]  /*d5800*/  ULDC UR4, c[0x0][0x248] ;  /* 0x0000920000047ab9 */ /* 0x000fc40000000800 */
[----:B0-----:R-:W-:Y:S01]  /*d5810*/  VIADD R46, R59, 0xaf ;  /* 0x000000af3b2e7836 */ /* 0x001fe20000000000 */
[----:B------:R-:W4:Y:S01]  /*d5820*/  LDL.LU R9, [R1+0x44] ;  /* 0x0000440001097983 */ /* 0x000f220000300800 */
[----:B-1----:R-:W-:Y:S01]  /*d5830*/  VIADD R48, R54, UR4 ;  /* 0x0000000436307c36 */ /* 0x002fe20008000000 */
[----:B------:R-:W-:Y:S02]  /*d5840*/  ULDC UR4, c[0x0][0x248] ;  /* 0x0000920000047ab9 */ /* 0x000fe40000000800 */
[----:B------:R-:W-:Y:S01]  /*d5850*/  ISETP.GE.AND P0, PT, R46, UR8, PT ;  /* 0x000000082e007c0c */ /* 0x000fe2000bf06270 */
[----:B------:R-:W-:Y:S01]  /*d5860*/  ULDC UR8, c[0x0][0x228] ;  /* 0x00008a0000087ab9 */ /* 0x000fe20000000800 */
[----:B------:R-:W-:-:S04]  /*d5870*/  IMAD.WIDE R46, R48, 0x2, R2 ;  /* 0x00000002302e7825 */ /* 0x000fc800078e0202 */
[----:B------:R-:W-:Y:S01]  /*d5880*/  VIADD R55, R59, 0xb2 ;  /* 0x000000b23b377836 */ /* 0x000fe20000000000 */
[----:B--2---:R-:W-:Y:S01]  /*d5890*/  PRMT R57, R8, 0x7632, R57 ;  /* 0x0000763208397816 */ /* 0x004fe20000000039 */
[----:B------:R-:W-:Y:S01]  /*d58a0*/  @P6 STG.E.U16 desc[UR6][R50.64], R8 ;  /* 0x0000000832006986 */ /* 0x000fe2000c101506 */
[C---:B------:R-:W-:Y:S01]  /*d58b0*/  ISETP.LT.AND P6, PT, R61.reuse, UR14, !P1 ;  /* 0x0000000e3d007c0c */ /* 0x040fe2000cfc1270 */
[----:B------:R-:W-:Y:S02]  /*d58c0*/  ULDC UR14, c[0x0][0x228] ;  /* 0x00008a00000e7ab9 */ /* 0x000fe40000000800 */
[----:B------:R0:W-:Y:S01]  /*d58d0*/  @P4 STG.E.U16 desc[UR6][R52.64], R57 ;  /* 0x0000003934004986 */ /* 0x0001e2000c101506 */
[----:B------:R-:W-:Y:S01]  /*d58e0*/  ISETP.LT.AND P4, PT, R61, UR10, !P2 ;  /* 0x0000000a3d007c0c */ /* 0x000fe2000d781270 */
[----:B------:R-:W-:Y:S01]  /*d58f0*/  ULDC UR10, c[0x0][0x228] ;  /* 0x00008a00000a7ab9 */ /* 0x000fe20000000800 */
[----:B------:R-:W-:Y:S01]  /*d5900*/  ISETP.LT.AND P2, PT, R60, UR12, !P2 ;  /* 0x0000000c3c007c0c */ /* 0x000fe2000d741270 */
[----:B------:R-:W-:Y:S01]  /*d5910*/  ULDC UR12, c[0x0][0x228] ;  /* 0x00008a00000c7ab9 */ /* 0x000fe20000000800 */
[C---:B0-----:R-:W-:Y:S01]  /*d5920*/  VIADD R52, R48.reuse, UR4 ;  /* 0x0000000430347c36 */ /* 0x041fe20008000000 */
[----:B------:R-:W-:Y:S01]  /*d5930*/  IADD3 R53, R59, 0xb0, RZ ;  /* 0x000000b03b357810 */ /* 0x000fe20007ffe0ff */
[----:B------:R-:W-:Y:S01]  /*d5940*/  IMAD.WIDE R48, R48, 0x2, R44 ;  /* 0x0000000230307825 */ /* 0x000fe200078e022c */
[----:B------:R-:W-:-:S03]  /*d5950*/  ULDC UR4, c[0x0][0x22c] ;  /* 0x00008b0000047ab9 */ /* 0x000fc60000000800 */
[----:B------:R-:W-:Y:S01]  /*d5960*/  IMAD.WIDE R50, R52, 0x2, R2 ;  /* 0x0000000234327825 */ /* 0x000fe200078e0202 */
[----:B------:R-:W-:Y:S02]  /*d5970*/  PRMT R54, R7, 0x7632, R54 ;  /* 0x0000763207367816 */ /* 0x000fe40000000036 */
[----:B------:R0:W-:Y:S01]  /*d5980*/  @P4 STG.E.U16 desc[UR6][R46.64], R7 ;  /* 0x000000072e004986 */ /* 0x0001e2000c101506 */
[----:B------:R-:W-:Y:S01]  /*d5990*/  ISETP.LT.AND P1, PT, R60, UR8, !P1 ;  /* 0x000000083c007c0c */ /* 0x000fe2000cf21270 */
[----:B------:R-:W-:Y:S02]  /*d59a0*/  ULDC UR8, c[0x0][0x22c] ;  /* 0x00008b0000087ab9 */ /* 0x000fe40000000800 */
[----:B------:R1:W-:Y:S01]  /*d59b0*/  @P2 STG.E.U16 desc[UR6][R48.64], R54 ;  /* 0x0000003630002986 */ /* 0x0003e2000c101506 */
[----:B------:R-:W-:Y:S01]  /*d59c0*/  ISETP.GE.AND P4, PT, R53, UR4, PT ;  /* 0x0000000435007c0c */ /* 0x000fe2000bf86270 */
[----:B------:R-:W-:Y:S02]  /*d59d0*/  ULDC UR4, c[0x0][0x248] ;  /* 0x0000920000047ab9 */ /* 0x000fe40000000800 */
[----:B------:R-:W-:Y:S01]  /*d59e0*/  VIADD R53, R52, UR4 ;  /* 0x0000000434357c36 */ /* 0x000fe20008000000 */
[----:B------:R-:W-:Y:S01]  /*d59f0*/  ULDC UR4, c[0x0][0x22c] ;  /* 0x00008b0000047ab9 */ /* 0x000fe20000000800 */
[----:B0-----:R-:W-:Y:S01]  /*d5a00*/  VIADD R46, R59, 0xb1 ;  /* 0x000000b13b2e7836 */ /* 0x001fe20000000000 */
[----:B------:R-:W2:Y:S04]  /*d5a10*/  LDL.LU R7, [R1+0x58] ;  /* 0x0000580001077983 */ /* 0x000ea80000300800 */
[----:B------:R-:W-:Y:S01]  /*d5a20*/  ISETP.GE.AND P2, PT, R46, UR8, PT ;  /* 0x000000082e007c0c */ /* 0x000fe2000bf46270 */
[----:B------:R-:W-:Y:S01]  /*d5a30*/  IMAD.WIDE R46, R52, 0x2, R44 ;  /* 0x00000002342e7825 */ /* 0x000fe200078e022c */
[----:B------:R-:W-:-:S03]  /*d5a40*/  ULDC UR8, c[0x0][0x248] ;  /* 0x0000920000087ab9 */ /* 0x000fc60000000800 */
[----:B-1----:R-:W-:Y:S01]  /*d5a50*/  IMAD.WIDE R48, R53, 0x2, R2 ;  /* 0x0000000235307825 */ /* 0x002fe200078e0202 */
[----:B---3--:R0:W-:Y:S01]  /*d5a60*/  @P6 STG.E.U16 desc[UR6][R50.64], R6 ;  /* 0x0000000632006986 */ /* 0x0081e2000c101506 */
[----:B------:R-:W-:Y:S01]  /*d5a70*/  ISETP.LT.AND P6, PT, R61, UR10, !P5 ;  /* 0x0000000a3d007c0c */ /* 0x000fe2000efc1270 */
[----:B------:R-:W-:Y:S01]  /*d5a80*/  ULDC UR10, c[0x0][0x228] ;  /* 0x00008a00000a7ab9 */ /* 0x000fe20000000800 */
[----:B------:R-:W-:Y:S01]  /*d5a90*/  ISETP.LT.AND P5, PT, R60, UR12, !P5 ;  /* 0x0000000c3c007c0c */ /* 0x000fe2000efa1270 */
[----:B------:R-:W-:Y:S01]  /*d5aa0*/  ULDC UR12, c[0x0][0x228] ;  /* 0x00008a00000c7ab9 */ /* 0x000fe20000000800 */
[----:B------:R-:W-:Y:S02]  /*d5ab0*/  PRMT R54, R6, 0x7632, R54 ;  /* 0x0000763206367816 */ /* 0x000fe40000000036 */
[----:B0-----:R-:W3:Y:S01]  /*d5ac0*/  LDL.LU R6, [R1+0x48] ;  /* 0x0000480001067983 */ /* 0x001ee20000300800 */
[----:B------:R-:W-:-:S03]  /*d5ad0*/  IMAD.WIDE R50, R53, 0x2, R44 ;  /* 0x0000000235327825 */ /* 0x000fc600078e022c */
[----:B------:R-:W-:Y:S01]  /*d5ae0*/  @P1 STG.E.U16 desc[UR6][R46.64], R54 ;  /* 0x000000362e001986 */ /* 0x000fe2000c101506 */
[----:B------:R-:W-:Y:S01]  /*d5af0*/  ISETP.GE.AND P1, PT, R55, UR4, PT ;  /* 0x0000000437007c0c */ /* 0x000fe2000bf26270 */
[----:B------:R-:W-:Y:S01]  /*d5b00*/  ULDC UR4, c[0x0][0x248] ;  /* 0x0000920000047ab9 */ /* 0x000fe20000000800 */
[----:B----4-:R-:W-:Y:S01]  /*d5b10*/  PRMT R52, R5, 0x7632, R52 ;  /* 0x0000763205347816 */ /* 0x010fe20000000034 */
[----:B------:R0:W-:Y:S04]  /*d5b20*/  @P6 STG.E.U16 desc[UR6][R48.64], R5 ;  /* 0x0000000530006986 */ /* 0x0001e8000c101506 */
[----:B------:R-:W-:Y:S01]  /*d5b30*/  @P5 STG.E.U16 desc[UR6][R50.64], R52 ;  /* 0x0000003432005986 */ /* 0x000fe2000c101506 */
[----:B------:R-:W-:Y:S02]  /*d5b40*/  ISETP.LT.AND P5, PT, R61, UR10, !P0 ;  /* 0x0000000a3d007c0c */ /* 0x000fe4000c7a1270 */
[----:B------:R-:W-:Y:S01]  /*d5b50*/  PRMT R56, R4, 0x7632, R56 ;  /* 0x0000763204387816 */ /* 0x000fe20000000038 */
[----:B0-----:R-:W-:Y:S01]  /*d5b60*/  VIADD R48, R53, UR4 ;  /* 0x0000000435307c36 */ /* 0x001fe20008000000 */
[----:B------:R-:W4:Y:S01]  /*d5b70*/  LDL.LU R5, [R1+0x5c] ;  /* 0x00005c0001057983 */ /* 0x000f220000300800 */
[----:B------:R-:W-:Y:S01]  /*d5b80*/  ISETP.LT.AND P0, PT, R60, UR12, !P0 ;  /* 0x0000000c3c007c0c */ /* 0x000fe2000c701270 */
[----:B------:R-:W-:Y:S01]  /*d5b90*/  VIADD R55, R59, 0xb3 ;  /* 0x000000b33b377836 */ /* 0x000fe20000000000 */
[----:B------:R-:W-:Y:S01]  /*d5ba0*/  ISETP.LT.AND P6, PT, R61, UR14, !P4 ;  /* 0x0000000e3d007c0c */ /* 0x000fe2000e7c1270 */
[----:B------:R-:W-:Y:S01]  /*d5bb0*/  IMAD.WIDE R46, R48, 0x2, R2 ;  /* 0x00000002302e7825 */ /* 0x000fe200078e0202 */
[----:B------:R-:W-:Y:S01]  /*d5bc0*/  ULDC UR4, c[0x0][0x22c] ;  /* 0x00008b0000047ab9 */ /* 0x000fe20000000800 */
[----:B------:R-:W-:Y:S01]  /*d5bd0*/  ULDC UR10, c[0x0][0x228] ;  /* 0x00008a00000a7ab9 */ /* 0x000fe20000000800 */
[----:B------:R-:W-:Y:S01]  /*d5be0*/  PRMT R57, R58, 0x7632, R57 ;  /* 0x000076323a397816 */ /* 0x000fe20000000039 */
[----:B------:R-:W-:Y:S01]  /*d5bf0*/  VIADD R54, R48, UR8 ;  /* 0x0000000830367c36 */ /* 0x000fe20008000000 */
[----:B------:R0:W-:Y:S01]  /*d5c00*/  @P5 STG.E.U16 desc[UR6][R46.64], R4 ;  /* 0x000000042e005986 */ /* 0x0001e2000c101506 */
[----:B------:R-:W-:Y:S01]  /*d5c10*/  ISETP.LT.AND P4, PT, R60, UR16, !P4 ;  /* 0x000000103c007c0c */ /* 0x000fe2000e781270 */
[----:B------:R-:W-:Y:S01]  /*d5c20*/  IMAD.WIDE R48, R48, 0x2, R44 ;  /* 0x0000000230307825 */ /* 0x000fe200078e022c */
[----:B------:R-:W-:Y:S01]  /*d5c30*/  ULDC UR12, c[0x0][0x228] ;  /* 0x00008a00000c7ab9 */ /* 0x000fe20000000800 */
[----:B------:R-:W-:Y:S01]  /*d5c40*/  ULDC UR14, c[0x0][0x228] ;  /* 0x00008a00000e7ab9 */ /* 0x000fe20000000800 */
[----:B------:R-:W-:Y:S01]  /*d5c50*/  ULDC UR8, c[0x0][0x22c] ;  /* 0x00008b0000087ab9 */ /* 0x000fe20000000800 */
[----:B0-----:R-:W4:Y:S01]  /*d5c60*/  LDL.LU R4, [R1+0x4c] ;  /* 0x00004c0001047983 */ /* 0x001f220000300800 */
[----:B------:R-:W-:-:S04]  /*d5c70*/  IMAD.WIDE R50, R54, 0x2, R2 ;  /* 0x0000000236327825 */ /* 0x000fc800078e0202 */
[----:B------:R-:W-:Y:S01]  /*d5c80*/  IMAD.WIDE R52, R54, 0x2, R44 ;  /* 0x0000000236347825 */ /* 0x000fe200078e022c */
[----:B------:R-:W4:Y:S01]  /*d5c90*/  LDL R8, [R1+0x30] ;  /* 0x0000300001087983 */ /* 0x000f220000100800 */
[----:B------:R-:W-:Y:S01]  /*d5ca0*/  ISETP.GE.AND P5, PT, R55, UR4, PT ;  /* 0x0000000437007c0c */ /* 0x000fe2000bfa6270 */
[----:B------:R-:W-:Y:S01]  /*d5cb0*/  ULDC UR4, c[0x0][0x248] ;  /* 0x0000920000047ab9 */ /* 0x000fe20000000800 */
[----:B------:R-:W-:Y:S01]  /*d5cc0*/  VIADD R46, R59, 0xb4 ;  /* 0x000000b43b2e7836 */ /* 0x000fe20000000000 */
[----:B------:R0:W-:Y:S01]  /*d5cd0*/  @P0 STG.E.U16 desc[UR6][R48.64], R56 ;  /* 0x0000003830000986 */ /* 0x0001e2000c101506 */
[----:B------:R-:W-:-:S03]  /*d5ce0*/  ULDC UR16, c[0x0][0x228] ;  /* 0x00008a0000107ab9 */ /* 0x000fc60000000800 */
[----:B------:R-:W-:Y:S01]  /*d5cf0*/  @P6 STG.E.U16 desc[UR6][R50.64], R58 ;  /* 0x0000003a32006986 */ /* 0x000fe2000c101506 */
[C---:B------:R-:W-:Y:S01]  /*d5d00*/  ISETP.LT.AND P6, PT, R61.reuse, UR14, !P1 ;  /* 0x0000000e3d007c0c */ /* 0x040fe2000cfc1270 */
[----:B------:R-:W-:Y:S02]  /*d5d10*/  ULDC UR14, c[0x0][0x228] ;  /* 0x00008a00000e7ab9 */ /* 0x000fe40000000800 */
[----:B------:R1:W-:Y:S01]  /*d5d20*/  @P4 STG.E.U16 desc[UR6][R52.64], R57 ;  /* 0x0000003934004986 */ /* 0x0003e2000c101506 */
[----:B------:R-:W-:Y:S01]  /*d5d30*/  ISETP.LT.AND P4, PT, R61, UR10, !P2 ;  /* 0x0000000a3d007c0c */ /* 0x000fe2000d781270 */
[----:B------:R-:W-:Y:S01]  /*d5d40*/  ULDC UR10, c[0x0][0x228] ;  /* 0x00008a00000a7ab9 */ /* 0x000fe20000000800 */
[----:B------:R-:W-:Y:S01]  /*d5d50*/  ISETP.LT.AND P2, PT, R60, UR12, !P2 ;  /* 0x0000000c3c007c0c */ /* 0x000fe2000d741270 */
[----:B0-----:R-:W-:Y:S01]  /*d5d60*/  VIADD R48, R54, UR4 ;  /* 0x0000000436307c36 */ /* 0x001fe20008000000 */
[----:B------:R-:W-:Y:S01]  /*d5d70*/  ULDC UR4, c[0x0][0x248] ;  /* 0x0000920000047ab9 */ /* 0x000fe20000000800 */
[----:B------:R-:W-:Y:S01]  /*d5d80*/  ISETP.GE.AND P0, PT, R46, UR8, PT ;  /* 0x000000082e007c0c */ /* 0x000fe2000bf06270 */
[----:B------:R-:W-:Y:S01]  /*d5d90*/  ULDC UR12, c[0x0][0x228] ;  /* 0x00008a00000c7ab9 */ /* 0x000fe20000000800 */
[----:B------:R-:W-:Y:S01]  /*d5da0*/  IMAD.WIDE R46, R48, 0x2, R2 ;  /* 0x00000002302e7825 */ /* 0x000fe200078e0202 */
[----:B------:R-:W-:Y:S01]  /*d5db0*/  ISETP.LT.AND P1, PT, R60, UR10, !P1 ;  /* 0x0000000a3c007c0c */ /* 0x000fe2000cf21270 */
[----:B------:R-:W-:Y:S01]  /*d5dc0*/  ULDC UR8, c[0x0][0x22c] ;  /* 0x00008b0000087ab9 */ /* 0x000fe20000000800 */
[----:B------:R-:W-:Y:S01]  /*d5dd0*/  ULDC UR10, c[0x0][0x22c] ;  /* 0x00008b00000a7ab9 */ /* 0x000fe20000000800 */
[C---:B-1----:R-:W-:Y:S01]  /*d5de0*/  VIADD R52, R48.reuse, UR4 ;  /* 0x0000000430347c36 */ /* 0x042fe20008000000 */
[----:B------:R-:W-:Y:S01]  /*d5df0*/  ULDC UR4, c[0x0][0x22c] ;  /* 0x00008b0000047ab9 */ /* 0x000fe20000000800 */
[----:B------:R-:W-:Y:S01]  /*d5e00*/  IMAD.WIDE R48, R48, 0x2, R44 ;  /* 0x0000000230307825 */ /* 0x000fe200078e022c */
[----:B------:R-:W-:-:S03]  /*d5e10*/  PRMT R54, R11, 0x7632, R54 ;  /* 0x000076320b367816 */ /* 0x000fc60000000036 */
[----:B------:R-:W-:Y:S01]  /*d5e20*/  IMAD.WIDE R50, R52, 0x2, R2 ;  /* 0x0000000234327825 */ /* 0x000fe200078e0202 */
[----:B------:R0:W-:Y:S03]  /*d5e30*/  @P4 STG.E.U16 desc[UR6][R46.64], R11 ;  /* 0x0000000b2e004986 */ /* 0x0001e6000c101506 */
[----:B------:R-:W-:Y:S01]  /*d5e40*/  VIADD R53, R59, 0xb5 ;  /* 0x000000b53b357836 */ /* 0x000fe20000000000 */
[----:B------:R1:W-:Y:S04]  /*d5e50*/  @P2 STG.E.U16 desc[UR6][R48.64], R54 ;  /* 0x0000003630002986 */ /* 0x0003e8000c101506 */
[----:B------:R1:W-:Y:S01]  /*d5e60*/  @P6 STG.E.U16 desc[UR6][R50.64], R10 ;  /* 0x0000000a32006986 */ /* 0x0003e2000c101506 */
[----:B------:R-:W-:Y:S01]  /*d5e70*/  ISETP.LT.AND P6, PT, R61, UR12, !P5 ;  /* 0x0000000c3d007c0c */ /* 0x000fe2000efc1270 */
[----:B------:R-:W-:Y:S01]  /*d5e80*/  ULDC UR12, c[0x0][0x228] ;  /* 0x00008a00000c7ab9 */ /* 0x000fe20000000800 */
[----:B------:R-:W-:Y:S01]  /*d5e90*/  ISETP.GE.AND P4, PT, R53, UR4, PT ;  /* 0x0000000435007c0c */ /* 0x000fe2000bf86270 */
[----:B0-----:R-:W-:Y:S01]  /*d5ea0*/  VIADD R46, R59, 0xb6 ;  /* 0x000000b63b2e7836 */ /* 0x001fe20000000000 */
[----:B------:R-:W-:Y:S01]  /*d5eb0*/  ISETP.LT.AND P5, PT, R60, UR14, !P5 ;  /* 0x0000000e3c007c0c */ /* 0x000fe2000efa1270 */
[----:B------:R-:W-:Y:S01]  /*d5ec0*/  ULDC UR4, c[0x0][0x248] ;  /* 0x0000920000047ab9 */ /* 0x000fe20000000800 */
[----:B------:R-:W-:Y:S01]  /*d5ed0*/  PRMT R55, R10, 0x7632, R55 ;  /* 0x000076320a377816 */ /* 0x000fe20000000037 */
[----:B------:R-:W-:Y:S01]  /*d5ee0*/  VIADD R53, R52, UR4 ;  /* 0x0000000434357c36 */ /* 0x000fe20008000000 */
[----:B------:R-:W-:Y:S01]  /*d5ef0*/  ISETP.GE.AND P2, PT, R46, UR8, PT ;  /* 0x000000082e007c0c */ /* 0x000fe2000bf46270 */
[----:B------:R-:W-:Y:S01]  /*d5f00*/  IMAD.WIDE R46, R52, 0x2, R44 ;  /* 0x00000002342e7825 */ /* 0x000fe200078e022c */
[----:B------:R-:W-:Y:S01]  /*d5f10*/  ULDC UR4, c[0x0][0x22c] ;  /* 0x00008b0000047ab9 */ /* 0x000fe20000000800 */
[----:B------:R-:W-:Y:S01]  /*d5f20*/  ULDC UR14, c[0x0][0x228] ;  /* 0x00008a00000e7ab9 */ /* 0x000fe20000000800 */
[----:B------:R-:W-:Y:S01]  /*d5f30*/  ULDC UR8, c[0x0][0x248] ;  /* 0x0000920000087ab9 */ /* 0x000fe20000000800 */
[----:B-1----:R-:W-:Y:S01]  /*d5f40*/  IMAD.WIDE R48, R53, 0x2, R2 ;  /* 0x0000000235307825 */ /* 0x002fe200078e0202 */
[----:B------:R-:W-:-:S03]  /*d5f50*/  PRMT R52, R9, 0x7632, R52 ;  /* 0x0000763209347816 */ /* 0x000fc60000000034 */
[----:B------:R-:W-:Y:S02]  /*d5f60*/  VIADD R54, R59, 0xb7 ;  /* 0x000000b73b367836 */ /* 0x000fe40000000000 */
[----:B------:R-:W-:Y:S01]  /*d5f70*/  IMAD.WIDE R50, R53, 0x2, R44 ;  /* 0x0000000235327825 */ /* 0x000fe200078e022c */
[----:B------:R0:W-:Y:S02]  /*d5f80*/  @P1 STG.E.U16 desc[UR6][R46.64], R55 ;  /* 0x000000372e001986 */ /* 0x0001e4000c101506 */
[----:B------:R-:W-:Y:S01]  /*d5f90*/  ISETP.GE.AND P1, PT, R54, UR4, PT ;  /* 0x0000000436007c0c */ /* 0x000fe2000bf26270 */
[----:B------:R-:W-:Y:S01]  /*d5fa0*/  ULDC UR4, c[0x0][0x248] ;  /* 0x0000920000047ab9 */ /* 0x000fe20000000800 */
[----:B------:R1:W-:Y:S01]  /*d5fb0*/  @P6 STG.E.U16 desc[UR6][R48.64], R9 ;  /* 0x0000000930006986 */ /* 0x0003e2000c101506 */
[C---:B------:R-:W-:Y:S01]  /*d5fc0*/  ISETP.LT.AND P6, PT, R61.reuse, UR16, !P4 ;  /* 0x000000103d007c0c */ /* 0x040fe2000e7c1270 */
[----:B------:R-:W-:Y:S02]  /*d5fd0*/  ULDC UR16, c[0x0][0x228] ;  /* 0x00008a0000107ab9 */ /* 0x000fe40000000800 */
[----:B------:R1:W-:Y:S01]  /*d5fe0*/  @P5 STG.E.U16 desc[UR6][R50.64], R52 ;  /* 0x0000003432005986 */ /* 0x0003e2000c101506 */
[----:B------:R-:W-:Y:S01]  /*d5ff0*/  ISETP.LT.AND P5, PT, R61, UR12, !P0 ;  /* 0x0000000c3d007c0c */ /* 0x000fe2000c7a1270 */
[----:B------:R-:W-:Y:S01]  /*d6000*/  ULDC UR12, c[0x0][0x228] ;  /* 0x00008a00000c7ab9 */ /* 0x000fe20000000800 */
[C---:B------:R-:W-:Y:S01]  /*d6010*/  ISETP.LT.AND P0, PT, R60.reuse, UR14, !P0 ;  /* 0x0000000e3c007c0c */ /* 0x040fe2000c701270 */
[----:B0-----:R-:W-:Y:S01]  /*d6020*/  VIADD R55, R59, 0xb8 ;  /* 0x000000b83b377836 */ /* 0x001fe20000000000 */
[----:B------:R-:W-:Y:S01]  /*d6030*/  ISETP.LT.AND P4, PT, R60, UR18, !P4 ;  /* 0x000000123c007c0c */ /* 0x000fe2000e781270 */
[----:B------:R-:W-:Y:S01]  /*d6040*/  ULDC UR14, c[0x0][0x228] ;  /* 0x00008a00000e7ab9 */ /* 0x000fe20000000800 */
[----:B------:R-:W-:Y:S01]  /*d6050*/  ULDC UR18, c[0x0][0x228] ;  /* 0x00008a0000127ab9 */ /* 0x000fe20000000800 */
[----:B-1----:R-:W-:Y:S01]  /*d6060*/  VIADD R48, R53, UR4 ;  /* 0x0000000435307c36 */ /* 0x002fe20008000000 */
[----:B------:R-:W-:Y:S01]  /*d6070*/  ULDC UR4, c[0x0][0x248] ;  /* 0x0000920000047ab9 */ /* 0x000fe20000000800 */
[----:B------:R-:W4:Y:S02]  /*d6080*/  LDL.LU R9, [R1+0x20] ;  /* 0x0000200001097983 */ /* 0x000f240000300800 */
[C---:B------:R-:W-:Y:S01]  /*d6090*/  VIADD R54, R48.reuse, UR8 ;  /* 0x0000000830367c36 */ /* 0x040fe20008000000 */
[----:B------:R-:W-:Y:S01]  /*d60a0*/  ULDC UR8, c[0x0][0x22c] ;  /* 0x00008b0000087ab9 */ /* 0x000fe20000000800 */
[C---:B------:R-:W-:Y:S01]  /*d60b0*/  IMAD.WIDE R46, R48.reuse, 0x2, R2 ;  /* 0x00000002302e7825 */ /* 0x040fe200078e0202 */
[----:B------:R-:W4:Y:S03]  /*d60c0*/  LDL.LU R58, [R1+0x34] ;  /* 0x00003400013a7983 */ /* 0x000f260000300800 */
[----:B------:R-:W-:Y:S01]  /*d60d0*/  IMAD.WIDE R48, R48, 0x2, R44 ;  /* 0x0000000230307825 */ /* 0x000fe200078e022c */
[----:B------:R-:W4:Y:S03]  /*d60e0*/  LDL.LU R11, [R1+0x24] ;  /* 0x00002400010b7983 */ /* 0x000f260000300800 */
[----:B------:R-:W-:-:S04]  /*d60f0*/  IMAD.WIDE R50, R54, 0x2, R2 ;  /* 0x0000000236327825 */ /* 0x000fc800078e0202 */
[----:B------:R-:W-:Y:S01]  /*d6100*/  IMAD.WIDE R52, R54, 0x2, R44 ;  /* 0x0000000236347825 */ /* 0x000fe200078e022c */
[----:B--2---:R-:W-:Y:S01]  /*d6110*/  PRMT R56, R7, 0x7632, R56 ;  /* 0x0000763207387816 */ /* 0x004fe20000000038 */
[----:B------:R0:W-:Y:S01]  /*d6120*/  @P5 STG.E.U16 desc[UR6][R46.64], R7 ;  /* 0x000000072e005986 */ /* 0x0001e2000c101506 */
[----:B------:R-:W-:Y:S01]  /*d6130*/  ISETP.GE.AND P5, PT, R55, UR10, PT ;  /* 0x0000000a37007c0c */ /* 0x000fe2000bfa6270 */
[----:B------:R-:W-:Y:S02]  /*d6140*/  ULDC UR10, c[0x0][0x228] ;  /* 0x00008a00000a7ab9 */ /* 0x000fe40000000800 */
[----:B------:R1:W-:Y:S01]  /*d6150*/  @P0 STG.E.U16 desc[UR6][R48.64], R56 ;  /* 0x0000003830000986 */ /* 0x0003e2000c101506 */
[----:B0-----:R-:W-:-:S03]  /*d6160*/  VIADD R46, R59, 0xb9 ;  /* 0x000000b93b2e7836 */ /* 0x001fc60000000000 */
[----:B------:R-:W2:Y:S01]  /*d6170*/  LDL.LU R7, [R1+0x38] ;  /* 0x0000380001077983 */ /* 0x000ea20000300800 */
[----:B-1----:R-:W-:Y:S01]  /*d6180*/  IADD3 R48, R54, UR4, RZ ;  /* 0x0000000436307c10 */ /* 0x002fe2000fffe0ff */
[----:B------:R-:W-:Y:S01]  /*d6190*/  ULDC UR4, c[0x0][0x248] ;  /* 0x0000920000047ab9 */ /* 0x000fe20000000800 */
[----:B------:R-:W-:Y:S01]  /*d61a0*/  ISETP.GE.AND P0, PT, R46, UR8, PT ;  /* 0x000000082e007c0c */ /* 0x000fe2000bf06270 */
[----:B------:R-:W-:Y:S02]  /*d61b0*/  ULDC UR8, c[0x0][0x22c] ;  /* 0x00008b0000087ab9 */ /* 0x000fe40000000800 */
[----:B------:R-:W-:Y:S01]  /*d61c0*/  IMAD.WIDE R46, R48, 0x2, R2 ;  /* 0x00000002302e7825 */ /* 0x000fe200078e0202 */
[----:B---3--:R-:W-:Y:S01]  /*d61d0*/  PRMT R57, R6, 0x7632, R57 ;  /* 0x0000763206397816 */ /* 0x008fe20000000039 */
[----:B------:R0:W-:Y:S04]  /*d61e0*/  @P6 STG.E.U16 desc[UR6][R50.64], R6 ;  /* 0x0000000632006986 */ /* 0x0001e8000c101506 */
[----:B------:R1:W-:Y:S01]  /*d61f0*/  @P4 STG.E.U16 desc[UR6][R52.64], R57 ;  /* 0x0000003934004986 */ /* 0x0003e2000c101506 */
[C---:B------:R-:W-:Y:S01]  /*d6200*/  ISETP.LT.AND P4, PT, R61.reuse, UR10, !P2 ;  /* 0x0000000a3d007c0c */ /* 0x040fe2000d781270 */
[----:B------:R-:W-:Y:S01]  /*d6210*/  ULDC UR10, c[0x0][0x228] ;  /* 0x00008a00000a7ab9 */ /* 0x000fe20000000800 */
[C---:B------:R-:W-:Y:S01]  /*d6220*/  ISETP.LT.AND P2, PT, R60.reuse, UR12, !P2 ;  /* 0x0000000c3c007c0c */ /* 0x040fe2000d741270 */
[----:B------:R-:W-:Y:S01]  /*d6230*/  ULDC UR12, c[0x0][0x228] ;  /* 0x00008a00000c7ab9 */ /* 0x000fe20000000800 */
[----:B------:R-:W-:Y:S01]  /*d6240*/  ISETP.LT.AND P6, PT, R61, UR14, !P1 ;  /* 0x0000000e3d007c0c */ /* 0x000fe2000cfc1270 */
[----:B------:R-:W-:Y:S01]  /*d6250*/  ULDC UR14, c[0x0][0x228] ;  /* 0x00008a00000e7ab9 */ /* 0x000fe20000000800 */
[----:B------:R-:W-:Y:S01]  /*d6260*/  ISETP.LT.AND P1, PT, R60, UR10, !P1 ;  /* 0x0000000a3c007c0c */ /* 0x000fe2000cf21270 */
[----:B0-----:R-:W3:Y:S01]  /*d6270*/  LDL.LU R6, [R1+0x28] ;  /* 0x0000280001067983 */ /* 0x001ee20000300800 */
[----:B------:R-:W-:Y:S01]  /*d6280*/  ULDC UR10, c[0x0][0x228] ;  /* 0x00008a00000a7ab9 */ /* 0x000fe20000000800 */
[C---:B-1----:R-:W-:Y:S01]  /*d6290*/  VIADD R52, R48.reuse, UR4 ;  /* 0x0000000430347c36 */ /* 0x042fe20008000000 */
[----:B------:R-:W-:Y:S01]  /*d62a0*/  ULDC UR4, c[0x0][0x22c] ;  /* 0x00008b0000047ab9 */ /* 0x000fe20000000800 */
[----:B------:R-:W-:-:S04]  /*d62b0*/  IMAD.WIDE R48, R48, 0x2, R44 ;  /* 0x0000000230307825 */ /* 0x000fc800078e022c */
[----:B------:R-:W-:Y:S01]  /*d62c0*/  IMAD.WIDE R50, R52, 0x2, R2 ;  /* 0x0000000234327825 */ /* 0x000fe200078e0202 */
[----:B----4-:R-:W-:Y:S01]  /*d62d0*/  PRMT R54, R5, 0x7632, R54 ;  /* 0x0000763205367816 */ /* 0x010fe20000000036 */
[----:B------:R0:W-:Y:S04]  /*d62e0*/  @P4 STG.E.U16 desc[UR6][R46.64], R5 ;  /* 0x000000052e004986 */ /* 0x0001e8000c101506 */
[----:B------:R1:W-:Y:S01]  /*d62f0*/  @P2 STG.E.U16 desc[UR6][R48.64], R54 ;  /* 0x0000003630002986 */ /* 0x0003e2000c101506 */
[----:B0-----:R-:W-:-:S03]  /*d6300*/  VIADD R47, R59, 0xbb ;  /* 0x000000bb3b2f7836 */ /* 0x001fc60000000000 */
[----:B------:R-:W4:Y:S01]  /*d6310*/  LDL.LU R5, [R1+0x3c] ;  /* 0x00003c0001057983 */ /* 0x000f220000300800 */
[----:B-1----:R-:W-:Y:S01]  /*d6320*/  IMAD.WIDE R48, R52, 0x2, R44 ;  /* 0x0000000234307825 */ /* 0x002fe200078e022c */
[----:B------:R-:W-:Y:S01]  /*d6330*/  ISETP.GE.AND P2, PT, R47, UR8, PT ;  /* 0x000000082f007c0c */ /* 0x000fe2000bf46270 */
[----:B------:R-:W-:Y:S01]  /*d6340*/  ULDC UR8, c[0x0][0x248] ;  /* 0x0000920000087ab9 */ /* 0x000fe20000000800 */
[----:B------:R-:W-:Y:S01]  /*d6350*/  PRMT R47, R4, 0x7632, R47 ;  /* 0x00007632042f7816 */ /* 0x000fe2000000002f */
[----:B------:R0:W-:Y:S04]  /*d6360*/  @P6 STG.E.U16 desc[UR6][R50.64], R4 ;  /* 0x0000000432006986 */ /* 0x0001e8000c101506 */
[----:B------:R1:W-:Y:S01]  /*d6370*/  @P1 STG.E.U16 desc[UR6][R48.64], R47 ;  /* 0x0000002f30001986 */ /* 0x0003e2000c101506 */
[----:B------:R-:W-:-:S03]  /*d6380*/  PRMT R55, R8, 0x7632, R55 ;  /* 0x0000763208377816 */ /* 0x000fc60000000037 */
[----:B0-----:R-:W4:Y:S04]  /*d6390*/  LDL.LU R4, [R1+0x2c] ;  /* 0x00002c0001047983 */ /* 0x001f280000300800 */
[----:B------:R-:W4:Y:S04]  /*d63a0*/  LDL.LU R10, [R1+0x10] ;  /* 0x00001000010a7983 */ /* 0x000f280000300800 */
[----:B------:R-:W4:Y:S04]  /*d63b0*/  LDL.LU R8, [R1+0x3fb4] ;  /* 0x003fb40001087983 */ /* 0x000f280000300800 */
[----:B-1----:R-:W2:Y:S01]  /*d63c0*/  LDL.LU R49, [R1+0x30] ;  /* 0x0000300001317983 */ /* 0x002ea20000300800 */
[----:B------:R-:W-:Y:S01]  /*d63d0*/  VIADD R53, R59, 0xba ;  /* 0x000000ba3b357836 */ /* 0x000fe20000000000 */
[----:B------:R-:W-:Y:S01]  /*d63e0*/  ISETP.LT.AND P6, PT, R61, UR12, !P5 ;  /* 0x0000000c3d007c0c */ /* 0x000fe2000efc1270 */
[----:B------:R-:W-:Y:S01]  /*d63f0*/  VIADD R54, R59, 0xbc ;  /* 0x000000bc3b367836 */ /* 0x000fe20000000000 */
[----:B------:R-:W-:Y:S01]  /*d6400*/  ISETP.LT.AND P5, PT, R60, UR14, !P5 ;  /* 0x0000000e3c007c0c */ /* 0x000fe2000efa1270 */
[----:B------:R-:W-:Y:S01]  /*d6410*/  ULDC UR12, c[0x0][0x228] ;  /* 0x00008a00000c7ab9 */ /* 0x000fe20000000800 */
[----:B------:R-:W-:Y:S01]  /*d6420*/  ISETP.GE.AND P4, PT, R53, UR4, PT ;  /* 0x0000000435007c0c */ /* 0x000fe2000bf86270 */
[----:B------:R-:W-:Y:S01]  /*d6430*/  ULDC UR4, c[0x0][0x248] ;  /* 0x0000920000047ab9 */ /* 0x000fe20000000800 */
[----:B------:R-:W-:Y:S01]  /*d6440*/  ULDC UR14, c[0x0][0x228] ;  /* 0x00008a00000e7ab9 */ /* 0x000fe20000000800 */
[----:B------:R-:W-:Y:S01]  /*d6450*/  VIADD R46, R52, UR4 ;  /* 0x00000004342e7c36 */ /* 0x000fe20008000000 */
[----:B------:R-:W-:-:S03]  /*d6460*/  ULDC UR4, c[0x0][0x22c] ;  /* 0x00008b0000047ab9 */ /* 0x000fc60000000800 */
[----:B------:R-:W-:-:S04]  /*d6470*/  IMAD.WIDE R50, R46, 0x2, R2 ;  /* 0x000000022e327825 */ /* 0x000fc800078e0202 */
[----:B------:R-:W-:Y:S01]  /*d6480*/  IMAD.WIDE R52, R46, 0x2, R44 ;  /* 0x000000022e347825 */ /* 0x000fe200078e022c */
[----:B------:R-:W-:Y:S01]  /*d6490*/  ISETP.GE.AND P1, PT, R54, UR4, PT ;  /* 0x0000000436007c0c */ /* 0x000fe2000bf26270 */
[----:B------:R-:W-:Y:S02]  /*d64a0*/  ULDC UR4, c[0x0][0x248] ;  /* 0x0000920000047ab9 */ /* 0x000fe40000000800 */
[----:B------:R-:W-:Y:S01]  /*d64b0*/  VIADD R48, R46, UR4 ;  /* 0x000000042e307c36 */ /* 0x000fe20008000000 */
[----:B------:R-:W-:-:S03]  /*d64c0*/  ULDC UR4, c[0x0][0x22c] ;  /* 0x00008b0000047ab9 */ /* 0x000fc60000000800 */
[C---:B------:R-:W-:Y:S01]  /*d64d0*/  VIADD R54, R48.reuse, UR8 ;  /* 0x0000000830367c36 */ /* 0x040fe20008000000 */
[----:B------:R-:W-:Y:S01]  /*d64e0*/  ULDC UR8, c[0x0][0x22c] ;  /* 0x00008b0000087ab9 */ /* 0x000fe20000000800 */
[----:B------:R-:W-:Y:S01]  /*d64f0*/  IMAD.WIDE R46, R48, 0x2, R2 ;  /* 0x00000002302e7825 */ /* 0x000fe200078e0202 */
[----:B------:R-:W-:Y:S02]  /*d6500*/  PRMT R56, R9, 0x7632, R56 ;  /* 0x0000763209387816 */ /* 0x000fe40000000038 */
[----:B------:R-:W-:Y:S01]  /*d6510*/  PRMT R57, R58, 0x7632, R57 ;  /* 0x000076323a397816 */ /* 0x000fe20000000039 */
[----:B--2---:R0:W-:Y:S01]  /*d6520*/  @P6 STG.E.U16 desc[UR6][R50.64], R49 ;  /* 0x0000003132006986 */ /* 0x0041e2000c101506 */
[C---:B------:R-:W-:Y:S01]  /*d6530*/  ISETP.LT.AND P6, PT, R61.reuse, UR14, !P4 ;  /* 0x0000000e3d007c0c */ /* 0x040fe2000e7c1270 */
[----:B------:R-:W-:Y:S02]  /*d6540*/  ULDC UR14, c[0x0][0x228] ;  /* 0x00008a00000e7ab9 */ /* 0x000fe40000000800 */
[----:B------:R1:W-:Y:S01]  /*d6550*/  @P5 STG.E.U16 desc[UR6][R52.64], R55 ;  /* 0x0000003734005986 */ /* 0x0003e2000c101506 */
[----:B------:R-:W-:Y:S01]  /*d6560*/  ISETP.LT.AND P5, PT, R61, UR10, !P0 ;  /* 0x0000000a3d007c0c */ /* 0x000fe2000c7a1270 */
[----:B------:R-:W-:Y:S01]  /*d6570*/  ULDC UR10, c[0x0][0x228] ;  /* 0x00008a00000a7ab9 */ /* 0x000fe20000000800 */
[C---:B------:R-:W-:Y:S01]  /*d6580*/  ISETP.LT.AND P0, PT, R60.reuse, UR12, !P0 ;  /* 0x0000000c3c007c0c */ /* 0x040fe2000c701270 */
[----:B------:R-:W-:Y:S01]  /*d6590*/  ULDC UR12, c[0x0][0x228] ;  /* 0x00008a00000c7ab9 */ /* 0x000fe20000000800 */
[----:B------:R-:W-:Y:S01]  /*d65a0*/  ISETP.LT.AND P4, PT, R60, UR16, !P4 ;  /* 0x000000103c007c0c */ /* 0x000fe2000e781270 */
[----:B------:R-:W-:Y:S01]  /*d65b0*/  ULDC UR16, c[0x0][0x228] ;  /* 0x00008a0000107ab9 */ /* 0x000fe20000000800 */
[----:B0-----:R-:W-:-:S04]  /*d65c0*/  IMAD.WIDE R48, R48, 0x2, R44 ;  /* 0x0000000230307825 */ /* 0x001fc800078e022c */
[----:B------:R-:W-:-:S03]  /*d65d0*/  IMAD.WIDE R50, R54, 0x2, R2 ;  /* 0x0000000236327825 */ /* 0x000fc600078e0202 */
[----:B------:R0:W-:Y:S01]  /*d65e0*/  @P5 STG.E.U16 desc[UR6][R46.64], R9 ;  /* 0x000000092e005986 */ /* 0x0001e2000c101506 */
[----:B-1----:R-:W-:Y:S02]  /*d65f0*/  VIADD R55, R59, 0xbd ;  /* 0x000000bd3b377836 */ /* 0x002fe40000000000 */
[----:B------:R-:W-:Y:S01]  /*d6600*/  IMAD.WIDE R52, R54, 0x2, R44 ;  /* 0x0000000236347825 */ /* 0x000fe200078e022c */
[----:B------:R1:W-:Y:S02]  /*d6610*/  @P0 STG.E.U16 desc[UR6][R48.64], R56 ;  /* 0x0000003830000986 */ /* 0x0003e4000c101506 */
[----:B------:R-:W-:Y:S01]  /*d6620*/  ISETP.GE.AND P5, PT, R55, UR4, PT ;  /* 0x0000000437007c0c */ /* 0x000fe2000bfa6270 */
[----:B------:R-:W-:Y:S01]  /*d6630*/  ULDC UR4, c[0x0][0x248] ;  /* 0x0000920000047ab9 */ /* 0x000fe20000000800 */
[----:B------:R-:W-:Y:S01]  /*d6640*/  @P6 STG.E.U16 desc[UR6][R50.64], R58 ;  /* 0x0000003a32006986 */ /* 0x000fe2000c101506 */
[----:B------:R-:W-:Y:S01]  /*d6650*/  ISETP.LT.AND P6, PT, R61, UR14, !P1 ;  /* 0x0000000e3d007c0c */ /* 0x000fe2000cfc1270 */
[----:B------:R-:W-:-:S02]  /*d6660*/  ULDC UR14, c[0x0][0x228] ;  /* 0x00008a00000e7ab9 */ /* 0x000fc40000000800 */
[----:B------:R2:W-:Y:S01]  /*d6670*/  @P4 STG.E.U16 desc[UR6][R52.64], R57 ;  /* 0x0000003934004986 */ /* 0x0005e2000c101506 */
[----:B------:R-:W-:Y:S01]  /*d6680*/  ISETP.LT.AND P4, PT, R61, UR10, !P2 ;  /* 0x0000000a3d007c0c */ /* 0x000fe2000d781270 */
[----:B0-----:R-:W-:Y:S01]  /*d6690*/  VIADD R46, R59, 0xbe ;  /* 0x000000be3b2e7836 */ /* 0x001fe20000000000 */
[----:B------:R-:W-:Y:S01]  /*d66a0*/  ISETP.LT.AND P2, PT, R60, UR12, !P2 ;  /* 0x0000000c3c007c0c */ /* 0x000fe2000d741270 */
[----:B-1----:R-:W-:Y:S01]  /*d66b0*/  VIADD R48, R54, UR4 ;  /* 0x0000000436307c36 */ /* 0x002fe20008000000 */
[----:B------:R-:W-:Y:S01]  /*d66c0*/  ULDC UR4, c[0x0][0x248] ;  /* 0x0000920000047ab9 */ /* 0x000fe20000000800 */
[----:B------:R-:W-:Y:S01]  /*d66d0*/  ULDC UR10, c[0x0][0x228] ;  /* 0x00008a00000a7ab9 */ /* 0x000fe20000000800 */
[----:B------:R-:W-:Y:S01]  /*d66e0*/  ISETP.GE.AND P0, PT, R46, UR8, PT ;  /* 0x000000082e007c0c */ /* 0x000fe2000bf06270 */
[C---:B------:R-:W-:Y:S01]  /*d66f0*/  IMAD.WIDE R46, R48.reuse, 0x2, R2 ;  /* 0x00000002302e7825 */ /* 0x040fe200078e0202 */
[----:B------:R-:W-:Y:S01]  /*d6700*/  PRMT R54, R11, 0x7632, R54 ;  /* 0x000076320b367816 */ /* 0x000fe20000000036 */
[----:B------:R-:W-:Y:S01]  /*d6710*/  ULDC UR12, c[0x0][0x228] ;  /* 0x00008a00000c7ab9 */ /* 0x000fe20000000800 */
[----:B------:R-:W4:Y:S01]  /*d6720*/  LDL.LU R9, [R1+0x3fb0] ;  /* 0x003fb00001097983 */ /* 0x000f220000300800 */
[C---:B--2---:R-:W-:Y:S01]  /*d6730*/  VIADD R52, R48.reuse, UR4 ;  /* 0x0000000430347c36 */ /* 0x044fe20008000000 */
[----:B------:R-:W-:Y:S01]  /*d6740*/  ULDC UR4, c[0x0][0x22c] ;  /* 0x00008b0000047ab9 */ /* 0x000fe20000000800 */
[----:B------:R-:W-:Y:S01]  /*d6750*/  IMAD.WIDE R48, R48, 0x2, R44 ;  /* 0x0000000230307825 */ /* 0x000fe200078e022c */
[----:B------:R0:W-:Y:S03]  /*d6760*/  @P4 STG.E.U16 desc[UR6][R46.64], R11 ;  /* 0x0000000b2e004986 */ /* 0x0001e6000c101506 */
[----:B------:R-:W-:Y:S01]  /*d6770*/  VIADD R53, R59, 0xbf ;  /* 0x000000bf3b357836 */ /* 0x000fe20000000000 */
[----:B------:R-:W-:Y:S01]  /*d6780*/  ISETP.LT.AND P1, PT, R60, UR10, !P1 ;  /* 0x0000000a3c007c0c */ /* 0x000fe2000cf21270 */
[----:B------:R-:W-:Y:S01]  /*d6790*/  IMAD.WIDE R50, R52, 0x2, R2 ;  /* 0x0000000234327825 */ /* 0x000fe200078e0202 */
[----:B------:R1:W-:Y:S01]  /*d67a0*/  @P2 STG.E.U16 desc[UR6][R48.64], R54 ;  /* 0x0000003630002986 */ /* 0x0003e2000c101506 */
[----:B------:R-:W-:Y:S01]  /*d67b0*/  ULDC UR8, c[0x0][0x22c] ;  /* 0x00008b0000087ab9 */ /* 0x000fe20000000800 */
[----:B------:R-:W-:Y:S01]  /*d67c0*/  ISETP.GE.AND P4, PT, R53, UR4, PT ;  /* 0x0000000435007c0c */ /* 0x000fe2000bf86270 */
[----:B------:R-:W-:Y:S01]  /*d67d0*/  ULDC UR4, c[0x0][0x248] ;  /* 0x0000920000047ab9 */ /* 0x000fe20000000800 */
[----:B------:R2:W-:Y:S01]  /*d67e0*/  @P6 STG.E.U16 desc[UR6][R50.64], R7 ;  /* 0x0000000732006986 */ /* 0x0005e2000c101506 */
[----:B------:R-:W-:Y:S01]  /*d67f0*/  ISETP.LT.AND P6, PT, R61, UR12, !P5 ;  /* 0x0000000c3d007c0c */ /* 0x000fe2000efc1270 */
[----:B0-----:R-:W-:Y:S01]  /*d6800*/  VIADD R46, R59, 0xc0 ;  /* 0x000000c03b2e7836 */ /* 0x001fe20000000000 */
[----:B------:R-:W-:Y:S01]  /*d6810*/  ISETP.LT.AND P5, PT, R60, UR14, !P5 ;  /* 0x0000000e3c007c0c */ /* 0x000fe2000efa1270 */
[----:B------:R-:W-:Y:S01]  /*d6820*/  VIADD R53, R52, UR4 ;  /* 0x0000000434357c36 */ /* 0x000fe20008000000 */
[----:B------:R-:W-:Y:S01]  /*d6830*/  PRMT R55, R7, 0x7632, R55 ;  /* 0x0000763207377816 */ /* 0x000fe20000000037 */
[----:B------:R-:W-:Y:S01]  /*d6840*/  ULDC UR4, c[0x0][0x22c] ;  /* 0x00008b0000047ab9 */ /* 0x000fe20000000800 */
[----:B------:R-:W-:Y:S01]  /*d6850*/  ISETP.GE.AND P2, PT, R46, UR8, PT ;  /* 0x000000082e007c0c */ /* 0x000fe2000bf46270 */
[----:B------:R-:W-:Y:S01]  /*d6860*/  IMAD.WIDE R46, R52, 0x2, R44 ;  /* 0x00000002342e7825 */ /* 0x000fe200078e022c */
[----:B---3--:R-:W-:Y:S01]  /*d6870*/  PRMT R52, R6, 0x7632, R52 ;  /* 0x0000763206347816 */ /* 0x008fe20000000034 */
[----:B------:R-:W-:Y:S01]  /*d6880*/  ULDC UR12, c[0x0][0x228] ;  /* 0x00008a00000c7ab9 */ /* 0x000fe20000000800 */
[----:B------:R-:W-:Y:S01]  /*d6890*/  ULDC UR14, c[0x0][0x228] ;  /* 0x00008a00000e7ab9 */ /* 0x000fe20000000800 */
[----:B-1----:R-:W-:Y:S01]  /*d68a0*/  IMAD.WIDE R48, R53, 0x2, R2 ;  /* 0x0000000235307825 */ /* 0x002fe200078e0202 */
[----:B------:R-:W-:Y:S01]  /*d68b0*/  @P1 STG.E.U16 desc[UR6][R46.64], R55 ;  /* 0x000000372e001986 */ /* 0x000fe2000c101506 */
[----:B------:R-:W-:Y:S01]  /*d68c0*/  ULDC UR8, c[0x0][0x248] ;  /* 0x0000920000087ab9 */ /* 0x000fe20000000800 */
[----:B----4-:R-:W-:Y:S01]  /*d68d0*/  PRMT R56, R5, 0x7632, R56 ;  /* 0x0000763205387816 */ /* 0x010fe20000000038 */
[----:B------:R-:W-:Y:S01]  /*d68e0*/  VIADD R54, R59, 0xc1 ;  /* 0x000000c13b367836 */ /* 0x000fe20000000000 */
[----:B------:R-:W-:Y:S01]  /*d68f0*/  PRMT R57, R4, 0x7632, R57 ;  /* 0x0000763204397816 */ /* 0x000fe20000000039 */
[----:B--2---:R-:W-:Y:S01]  /*d6900*/  IMAD.WIDE R50, R53, 0x2, R44 ;  /* 0x0000000235327825 */ /* 0x004fe200078e022c */
[----:B------:R0:W-:Y:S01]  /*d6910*/  @P6 STG.E.U16 desc[UR6][R48.64], R6 ;  /* 0x0000000630006986 */ /* 0x0001e2000c101506 */
[----:B------:R-:W-:Y:S01]  /*d6920*/  ULDC UR10, c[0x0][0x22c] ;  /* 0x00008b00000a7ab9 */ /* 0x000fe20000000800 */
[----:B------:R-:W-:Y:S01]  /*d6930*/  ISETP.GE.AND P1, PT, R54, UR4, PT ;  /* 0x0000000436007c0c */ /* 0x000fe2000bf26270 */
[----:B------:R-:W-:Y:S01]  /*d6940*/  ULDC UR4, c[0x0][0x248] ;  /* 0x0000920000047ab9 */ /* 0x000fe20000000800 */
[----:B------:R1:W-:Y:S01]  /*d6950*/  @P5 STG.E.U16 desc[UR6][R50.64], R52 ;  /* 0x0000003432005986 */ /* 0x0003e2000c101506 */
[C---:B------:R-:W-:Y:S01]  /*d6960*/  ISETP.LT.AND P5, PT, R61.reuse, UR12, !P0 ;  /* 0x0000000c3d007c0c */ /* 0x040fe2000c7a1270 */
[----:B------:R-:W-:Y:S01]  /*d6970*/  ULDC UR12, c[0x0][0x228] ;  /* 0x00008a00000c7ab9 */ /* 0x000fe20000000800 */
[C---:B------:R-:W-:Y:S01]  /*d6980*/  ISETP.LT.AND P0, PT, R60.reuse, UR14, !P0 ;  /* 0x0000000e3c007c0c */ /* 0x040fe2000c701270 */
[----:B------:R-:W2:Y:S01]  /*d6990*/  LDL.LU R58, [R1+0x14] ;  /* 0x00001400013a7983 */ /* 0x000ea20000300800 */
[----:B------:R-:W-:Y:S01]  /*d69a0*/  ISETP.LT.AND P6, PT, R61, UR16, !P4 ;  /* 0x000000103d007c0c */ /* 0x000fe2000e7c1270 */
[----:B------:R-:W-:Y:S01]  /*d69b0*/  ULDC UR14, c[0x0][0x228] ;  /* 0x00008a00000e7ab9 */ /* 0x000fe20000000800 */
[----:B------:R-:W-:Y:S01]  /*d69c0*/  ISETP.LT.AND P4, PT, R60, UR18, !P4 ;  /* 0x000000123c007c0c */ /* 0x000fe2000e781270 */
[----:B0-----:R-:W-:Y:S01]  /*d69d0*/  VIADD R48, R53, UR4 ;  /* 0x0000000435307c36 */ /* 0x001fe20008000000 */
[----:B------:R-:W-:Y:S01]  /*d69e0*/  IADD3 R55, R59, 0xc2, RZ ;  /* 0x000000c23b377810 */ /* 0x000fe20007ffe0ff */
[----:B------:R-:W-:Y:S01]  /*d69f0*/  ULDC UR4, c[0x0][0x248] ;  /* 0x0000920000047ab9 */ /* 0x000fe20000000800 */
[----:B------:R-:W3:Y:S01]  /*d6a00*/  LDL.LU R11, [R1+0x4] ;  /* 0x00000400010b7983 */ /* 0x000ee20000300800 */
[C---:B------:R-:W-:Y:S01]  /*d6a10*/  VIADD R54, R48.reuse, UR8 ;  /* 0x0000000830367c36 */ /* 0x040fe20008000000 */
[----:B------:R-:W-:Y:S01]  /*d6a20*/  ULDC UR8, c[0x0][0x22c] ;  /* 0x00008b0000087ab9 */ /* 0x000fe20000000800 */
[C---:B------:R-:W-:Y:S01]  /*d6a30*/  IMAD.WIDE R46, R48.reuse, 0x2, R2 ;  /* 0x00000002302e7825 */ /* 0x040fe200078e0202 */
[----:B------:R-:W4:Y:S01]  /*d6a40*/  LDL.LU R7, [R1+0x18] ;  /* 0x0000180001077983 */ /* 0x000f220000300800 */
[----:B------:R-:W-:Y:S01]  /*d6a50*/  ULDC UR16, c[0x0][0x228] ;  /* 0x00008a0000107ab9 */ /* 0x000fe20000000800 */
[----:B------:R-:W-:Y:S01]  /*d6a60*/  ULDC UR18, c[0x0][0x228] ;  /* 0x00008a0000127ab9 */ /* 0x000fe20000000800 */
[----:B------:R-:W-:Y:S01]  /*d6a70*/  IMAD.WIDE R48, R48, 0x2, R44 ;  /* 0x0000000230307825 */ /* 0x000fe200078e022c */
[----:B------:R0:W-:Y:S03]  /*d6a80*/  @P5 STG.E.U16 desc[UR6][R46.64], R5 ;  /* 0x000000052e005986 */ /* 0x0001e6000c101506 */
[----:B-1----:R-:W-:Y:S01]  /*d6a90*/  IMAD.WIDE R50, R54, 0x2, R2 ;  /* 0x0000000236327825 */ /* 0x002fe200078e0202 */
[----:B------:R-:W-:-:S03]  /*d6aa0*/  ISETP.GE.AND P5, PT, R55, UR10, PT ;  /* 0x0000000a37007c0c */ /* 0x000fc6000bfa6270 */
[----:B------:R-:W-:Y:S01]  /*d6ab0*/  IMAD.WIDE R52, R54, 0x2, R44 ;  /* 0x0000000236347825 */ /* 0x000fe200078e022c */
[----:B------:R1:W-:Y:S01]  /*d6ac0*/  @P0 STG.E.U16 desc[UR6][R48.64], R56 ;  /* 0x0000003830000986 */ /* 0x0003e2000c101506 */
[----:B------:R-:W-:-:S03]  /*d6ad0*/  ULDC UR10, c[0x0][0x228] ;  /* 0x00008a00000a7ab9 */ /* 0x000fc60000000800 */
[----:B------:R1:W-:Y:S01]  /*d6ae0*/  @P6 STG.E.U16 desc[UR6][R50.64], R4 ;  /* 0x0000000432006986 */ /* 0x0003e2000c101506 */
[----:B0-----:R-:W-:-:S03]  /*d6af0*/  VIADD R46, R59, 0xc3 ;  /* 0x000000c33b2e7836 */ /* 0x001fc60000000000 */
[----:B------:R0:W-:Y:S01]  /*d6b00*/  @P4 STG.E.U16 desc[UR6][R52.64], R57 ;  /* 0x0000003934004986 */ /* 0x0001e2000c101506 */
[C---:B------:R-:W-:Y:S01]  /*d6b10*/  ISETP.LT.AND P4, PT, R61.reuse, UR10, !P2 ;  /* 0x0000000a3d007c0c */ /* 0x040fe2000d781270 */
[----:B------:R-:W-:Y:S01]  /*d6b20*/  ULDC UR10, c[0x0][0x228] ;  /* 0x00008a00000a7ab9 */ /* 0x000fe20000000800 */
[----:B-1----:R-:W-:Y:S01]  /*d6b30*/  VIADD R48, R54, UR4 ;  /* 0x0000000436307c36 */ /* 0x002fe20008000000 */
[----:B------:R-:W-:Y:S01]  /*d6b40*/  ISETP.GE.AND P0, PT, R46, UR8, PT ;  /* 0x000000082e007c0c */ /* 0x000fe2000bf06270 */
[----:B------:R-:W2:Y:S01]  /*d6b50*/  LDL.LU R6, [R1+0x8] ;  /* 0x0000080001067983 */ /* 0x000ea20000300800 */
[----:B------:R-:W-:Y:S01]  /*d6b60*/  PRMT R54, R10, 0x7632, R54 ;  /* 0x000076320a367816 */ /* 0x000fe20000000036 */
[----:B------:R-:W-:Y:S01]  /*d6b70*/  IMAD.WIDE R46, R48, 0x2, R2 ;  /* 0x00000002302e7825 */ /* 0x000fe200078e0202 */
[----:B------:R-:W-:Y:S01]  /*d6b80*/  ISETP.LT.AND P2, PT, R60, UR12, !P2 ;  /* 0x0000000c3c007c0c */ /* 0x000fe2000d741270 */
[----:B------:R-:W2:Y:S01]  /*d6b90*/  LDL.LU R4, [R1+0x1c] ;  /* 0x00001c0001047983 */ /* 0x000ea20000300800 */
[----:B------:R-:W-:Y:S01]  /*d6ba0*/  ISETP.LT.AND P6, PT, R61, UR14, !P1 ;  /* 0x0000000e3d007c0c */ /* 0x000fe2000cfc1270 */
[----:B------:R-:W-:Y:S01]  /*d6bb0*/  ULDC UR4, c[0x0][0x248] ;  /* 0x0000920000047ab9 */ /* 0x000fe20000000800 */
[----:B0-----:R-:W-:Y:S01]  /*d6bc0*/  VIADD R52, R59, 0xc4 ;  /* 0x000000c43b347836 */ /* 0x001fe20000000000 */
[----:B------:R-:W2:Y:S01]  /*d6bd0*/  LDL.LU R5, [R1+0xc] ;  /* 0x00000c0001057983 */ /* 0x000ea20000300800 */
[----:B------:R-:W-:-:S03]  /*d6be0*/  ULDC UR8, c[0x0][0x22c] ;  /* 0x00008b0000087ab9 */ /* 0x000fc60000000800 */
[----:B------:R0:W-:Y:S01]  /*d6bf0*/  @P4 STG.E.U16 desc[UR6][R46.64], R10 ;  /* 0x0000000a2e004986 */ /* 0x0001e2000c101506 */
[----:B------:R-:W-:Y:S01]  /*d6c00*/  ULDC UR12, c[0x0][0x228] ;  /* 0x00008a00000c7ab9 */ /* 0x000fe20000000800 */
[----:B------:R-:W-:Y:S02]  /*d6c10*/  ULDC UR14, c[0x0][0x228] ;  /* 0x00008a00000e7ab9 */ /* 0x000fe40000000800 */
[----:B0-----:R-:W2:Y:S04]  /*d6c20*/  LDL.LU R10, [R1+0x3fac] ;  /* 0x003fac00010a7983 */ /* 0x001ea80000300800 */
[----:B------:R-:W2:Y:S01]  /*d6c30*/  LDL.LU R47, [R1] ;  /* 0x00000000012f7983 */ /* 0x000ea20000300800 */
[C---:B------:R-:W-:Y:S01]  /*d6c40*/  VIADD R53, R48.reuse, UR4 ;  /* 0x0000000430357c36 */ /* 0x040fe20008000000 */
[----:B------:R-:W-:Y:S01]  /*d6c50*/  ULDC UR4, c[0x0][0x22c] ;  /* 0x00008b0000047ab9 */ /* 0x000fe20000000800 */
[----:B------:R-:W-:-:S04]  /*d6c60*/  IMAD.WIDE R48, R48, 0x2, R44 ;  /* 0x0000000230307825 */ /* 0x000fc800078e022c */
[--C-:B------:R-:W-:Y:S01]  /*d6c70*/  IMAD.WIDE R50, R53, 0x2, R2.reuse ;  /* 0x0000000235327825 */ /* 0x100fe200078e0202 */
        /* <DEDUP_REMOVED lines=9> */
[----:B------:R-:W-:Y:S01]  /*d6d10*/  ULDC UR8, c[0x0][0x248] ;  /* 0x0000920000087ab9 */ /* 0x000fe20000000800 */
[----:B0-----:R-:W-:-:S04]  /*d6d20*/  IMAD.WIDE R48, R52, 0x2, R2 ;  /* 0x0000000234307825 */ /* 0x001fc800078e0202 */
[----:B------:R-:W-:Y:S01]  /*d6d30*/  VIADD R54, R59, 0xc6 ;  /* 0x000000c63b367836 */ /* 0x000fe20000000000 */
[----:B---3--:R-:W-:Y:S02]  /*d6d40*/  PRMT R56, R11, 0x7632, R56 ;  /* 0x000076320b387816 */ /* 0x008fe40000000038 */
[----:B----4-:R-:W-:Y:S01]  /*d6d50*/  PRMT R57, R7, 0x7632, R57 ;  /* 0x0000763207397816 */ /* 0x010fe20000000039 */
[----:B--2---:R0:W-:Y:S01]  /*d6d60*/  @P6 STG.E.U16 desc[UR6][R50.64], R47 ;  /* 0x0000002f32006986 */ /* 0x0041e2000c101506 */
[----:B------:R-:W-:Y:S01]  /*d6d70*/  ISETP.LT.AND P6, PT, R61, UR12, !P5 ;  /* 0x0000000c3d007c0c */ /* 0x000fe2000efc1270 */
[----:B------:R-:W-:Y:S01]  /*d6d80*/  ULDC UR12, c[0x0][0x228] ;  /* 0x00008a00000c7ab9 */ /* 0x000fe20000000800 */
[----:B------:R-:W-:Y:S01]  /*d6d90*/  ISETP.LT.AND P5, PT, R60, UR14, !P5 ;  /* 0x0000000e3c007c0c */ /* 0x000fe2000efa1270 */
[----:B------:R-:W-:Y:S01]  /*d6da0*/  ULDC UR14, c[0x0][0x228] ;  /* 0x00008a00000e7ab9 */ /* 0x000fe20000000800 */
[----:B------:R-:W-:Y:S01]  /*d6db0*/  PRMT R55, R47, 0x7632, R55 ;  /* 0x000076322f377816 */ /* 0x000fe20000000037 */
[----:B0-----:R-:W-:Y:S01]  /*d6dc0*/  IMAD.WIDE R46, R53, 0x2, R44 ;  /* 0x00000002352e7825 */ /* 0x001fe200078e022c */
[----:B------:R-:W-:-:S03]  /*d6dd0*/  PRMT R53, R58, 0x7632, R53 ;  /* 0x000076323a357816 */ /* 0x000fc60000000035 */
[----:B------:R-:W-:Y:S01]  /*d6de0*/  IMAD.WIDE R50, R52, 0x2, R44 ;  /* 0x0000000234327825 */ /* 0x000fe200078e022c */
[----:B------:R0:W-:Y:S01]  /*d6df0*/  @P1 STG.E.U16 desc[UR6][R46.64], R55 ;  /* 0x000000372e001986 */ /* 0x0001e2000c101506 */
[----:B------:R-:W-:Y:S01]  /*d6e00*/  ISETP.GE.AND P1, PT, R54, UR4, PT ;  /* 0x0000000436007c0c */ /* 0x000fe2000bf26270 */
[----:B------:R-:W-:Y:S02]  /*d6e10*/  ULDC UR4, c[0x0][0x248] ;  /* 0x0000920000047ab9 */ /* 0x000fe40000000800 */
        /* <DEDUP_REMOVED lines=12> */
[----:B------:R-:W-:-:S03]  /*d6ee0*/  ULDC UR4, c[0x0][0x22c] ;  /* 0x00008b0000047ab9 */ /* 0x000fc60000000800 */
[C---:B------:R-:W-:Y:S01]  /*d6ef0*/  VIADD R54, R48.reuse, UR8 ;  /* 0x0000000830367c36 */ /* 0x040fe20008000000 */
[----:B------:R-:W-:Y:S01]  /*d6f00*/  ULDC UR8, c[0x0][0x22c] ;  /* 0x00008b0000087ab9 */ /* 0x000fe20000000800 */
[----:B------:R-:W-:-:S04]  /*d6f10*/  IMAD.WIDE R46, R48, 0x2, R2 ;  /* 0x00000002302e7825 */ /* 0x000fc800078e0202 */
[----:B------:R-:W-:Y:S01]  /*d6f20*/  IMAD.WIDE R48, R48, 0x2, R44 ;  /* 0x0000000230307825 */ /* 0x000fe200078e022c */
[----:B------:R0:W-:Y:S03]  /*d6f30*/  @P5 STG.E.U16 desc[UR6][R46.64], R11 ;  /* 0x0000000b2e005986 */ /* 0x0001e6000c101506 */
[C---:B--2---:R-:W-:Y:S01]  /*d6f40*/  IMAD.WIDE R50, R54.reuse, 0x2, R2 ;  /* 0x0000000236327825 */ /* 0x044fe200078e0202 */
[----:B------:R1:W-:Y:S03]  /*d6f50*/  @P0 STG.E.U16 desc[UR6][R48.64], R56 ;  /* 0x0000003830000986 */ /* 0x0003e6000c101506 */
[----:B------:R-:W-:Y:S01]  /*d6f60*/  IMAD.WIDE R52, R54, 0x2, R44 ;  /* 0x0000000236347825 */ /* 0x000fe200078e022c */
[----:B------:R-:W-:Y:S01]  /*d6f70*/  @P6 STG.E.U16 desc[UR6][R50.64], R7 ;  /* 0x0000000732006986 */ /* 0x000fe2000c101506 */
[----:B------:R-:W-:Y:S01]  /*d6f80*/  ISETP.GE.AND P5, PT, R55, UR4, PT ;  /* 0x0000000437007c0c */ /* 0x000fe2000bfa6270 */
[----:B------:R-:W-:-:S02]  /*d6f90*/  ULDC UR4, c[0x0][0x248] ;  /* 0x0000920000047ab9 */ /* 0x000fc40000000800 */
[----:B------:R2:W-:Y:S01]  /*d6fa0*/  @P4 STG.E.U16 desc[UR6][R52.64], R57 ;  /* 0x0000003934004986 */ /* 0x0005e2000c101506 */
[----:B------:R-:W-:Y:S01]  /*d6fb0*/  ISETP.LT.AND P4, PT, R61, UR10, !P2 ;  /* 0x0000000a3d007c0c */ /* 0x000fe2000d781270 */
[----:B0-----:R-:W-:Y:S01]  /*d6fc0*/  VIADD R46, R59, 0xc8 ;  /* 0x000000c83b2e7836 */ /* 0x001fe20000000000 */
[----:B------:R-:W-:Y:S01]  /*d6fd0*/  ISETP.LT.AND P2, PT, R60, UR12, !P2 ;  /* 0x0000000c3c007c0c */ /* 0x000fe2000d741270 */
[----:B-1----:R-:W-:Y:S01]  /*d6fe0*/  VIADD R48, R54, UR4 ;  /* 0x0000000436307c36 */ /* 0x002fe20008000000 */
[----:B------:R-:W-:Y:S01]  /*d6ff0*/  ISETP.LT.AND P6, PT, R61, UR14, !P1 ;  /* 0x0000000e3d007c0c */ /* 0x000fe2000cfc1270 */
[----:B------:R-:W-:Y:S01]  /*d7000*/  ULDC UR4, c[0x0][0x248] ;  /* 0x0000920000047ab9 */ /* 0x000fe20000000800 */
[----:B------:R-:W-:Y:S01]  /*d7010*/  ISETP.GE.AND P0, PT, R46, UR8, PT ;  /* 0x000000082e007c0c */ /* 0x000fe2000bf06270 */
[----:B------:R-:W-:Y:S01]  /*d7020*/  IMAD.WIDE R46, R48, 0x2, R2 ;  /* 0x00000002302e7825 */ /* 0x000fe200078e0202 */
[----:B------:R-:W-:Y:S01]  /*d7030*/  PRMT R54, R6, 0x7632, R54 ;  /* 0x0000763206367816 */ /* 0x000fe20000000036 */
[----:B------:R-:W3:Y:S01]  /*d7040*/  LDL R11, [R1+0x320] ;  /* 0x00032000010b7983 */ /* 0x000ee20000100800 */
[----:B------:R-:W-:Y:S01]  /*d7050*/  ULDC UR10, c[0x0][0x228] ;  /* 0x00008a00000a7ab9 */ /* 0x000fe20000000800 */
[C---:B--2---:R-:W-:Y:S01]  /*d7060*/  VIADD R52, R48.reuse, UR4 ;  /* 0x0000000430347c36 */ /* 0x044fe20008000000 */
[----:B------:R-:W-:Y:S01]  /*d7070*/  ULDC UR12, c[0x0][0x228] ;  /* 0x00008a00000c7ab9 */ /* 0x000fe20000000800 */
[----:B------:R-:W-:Y:S01]  /*d7080*/  IMAD.WIDE R48, R48, 0x2, R44 ;  /* 0x0000000230307825 */ /* 0x000fe200078e022c */
[----:B------:R-:W-:Y:S01]  /*d7090*/  @P4 STG.E.U16 desc[UR6][R46.64], R6 ;  /* 0x000000062e004986 */ /* 0x000fe2000c101506 */
[----:B------:R-:W-:Y:S01]  /*d70a0*/  ULDC UR4, c[0x0][0x22c] ;  /* 0x00008b0000047ab9 */ /* 0x000fe20000000800 */
[----:B------:R-:W-:Y:S01]  /*d70b0*/  ULDC UR14, c[0x0][0x228] ;  /* 0x00008a00000e7ab9 */ /* 0x000fe20000000800 */
[----:B------:R-:W-:Y:S01]  /*d70c0*/  IMAD.WIDE R50, R52, 0x2, R2 ;  /* 0x0000000234327825 */ /* 0x000fe200078e0202 */
[----:B------:R0:W-:Y:S01]  /*d70d0*/  @P2 STG.E.U16 desc[UR6][R48.64], R54 ;  /* 0x0000003630002986 */ /* 0x0001e2000c101506 */
[----:B------:R-:W-:-:S03]  /*d70e0*/  ULDC UR8, c[0x0][0x22c] ;  /* 0x00008b0000087ab9 */ /* 0x000fc60000000800 */
[----:B------:R1:W-:Y:S01]  /*d70f0*/  @P6 STG.E.U16 desc[UR6][R50.64], R4 ;  /* 0x0000000432006986 */ /* 0x0003e2000c101506 */
[----:B0-----:R-:W-:-:S03]  /*d7100*/  PRMT R54, R4, 0x7632, R54 ;  /* 0x0000763204367816 */ /* 0x001fc60000000036 */
[----:B-1----:R-:W2:Y:S01]  /*d7110*/  LDL.LU R4, [R1+0x330] ;  /* 0x0003300001047983 */ /* 0x002ea20000300800 */
[C---:B------:R-:W-:Y:S01]  /*d7120*/  VIADD R53, R59.reuse, 0xc9 ;  /* 0x000000c93b357836 */ /* 0x040fe20000000000 */
[C---:B------:R-:W-:Y:S01]  /*d7130*/  ISETP.LT.AND P1, PT, R60.reuse, UR10, !P1 ;  /* 0x0000000a3c007c0c */ /* 0x040fe2000cf21270 */
[----:B------:R-:W-:Y:S01]  /*d7140*/  VIADD R46, R59, 0xca ;  /* 0x000000ca3b2e7836 */ /* 0x000fe20000000000 */
        /* <DEDUP_REMOVED lines=8> */
[----:B------:R-:W-:Y:S01]  /*d71d0*/  PRMT R52, R5, 0x7632, R52 ;  /* 0x0000763205347816 */ /* 0x000fe20000000034 */
[----:B------:R-:W-:Y:S01]  /*d71e0*/  ULDC UR4, c[0x0][0x22c] ;  /* 0x00008b0000047ab9 */ /* 0x000fe20000000800 */
[----:B------:R-:W-:Y:S01]  /*d71f0*/  ULDC UR10, c[0x0][0x228] ;  /* 0x00008a00000a7ab9 */ /* 0x000fe20000000800 */
[C---:B------:R-:W-:Y:S01]  /*d7200*/  IMAD.WIDE R48, R53.reuse, 0x2, R2 ;  /* 0x0000000235307825 */ /* 0x040fe200078e0202 */
[----:B------:R-:W-:Y:S01]  /*d7210*/  @P1 STG.E.U16 desc[UR6][R46.64], R54 ;  /* 0x000000362e001986 */ /* 0x000fe2000c101506 */
[----:B------:R-:W-:Y:S01]  /*d7220*/  ULDC UR12, c[0x0][0x228] ;  /* 0x00008a00000c7ab9 */ /* 0x000fe20000000800 */
[----:B------:R-:W-:Y:S01]  /*d7230*/  ULDC UR14, c[0x0][0x228] ;  /* 0x00008a00000e7ab9 */ /* 0x000fe20000000800 */
[----:B------:R-:W-:Y:S01]  /*d7240*/  IMAD.WIDE R50, R53, 0x2, R44 ;  /* 0x0000000235327825 */ /* 0x000fe200078e022c */
[----:B------:R0:W-:Y:S01]  /*d7250*/  @P6 STG.E.U16 desc[UR6][R48.64], R5 ;  /* 0x0000000530006986 */ /* 0x0001e2000c101506 */
[----:B------:R-:W-:Y:S01]  /*d7260*/  ISETP.GE.AND P1, PT, R55, UR4, PT ;  /* 0x0000000437007c0c */ /* 0x000fe2000bf26270 */
[----:B------:R-:W-:Y:S01]  /*d7270*/  ULDC UR4, c[0x0][0x248] ;  /* 0x0000920000047ab9 */ /* 0x000fe20000000800 */
[----:B------:R-:W-:Y:S01]  /*d7280*/  ULDC UR8, c[0x0][0x248] ;  /* 0x0000920000087ab9 */ /* 0x000fe20000000800 */
[----:B------:R-:W-:Y:S01]  /*d7290*/  @P5 STG.E.U16 desc[UR6][R50.64], R52 ;  /* 0x0000003432005986 */ /* 0x000fe2000c101506 */
[----:B------:R-:W-:-:S03]  /*d72a0*/  ISETP.LT.AND P5, PT, R61, UR10, !P0 ;  /* 0x0000000a3d007c0c */ /* 0x000fc6000c7a1270 */
[----:B0-----:R-:W4:Y:S01]  /*d72b0*/  LDL R5, [R1+0x338] ;  /* 0x0003380001057983 */ /* 0x001f220000100800 */
[----:B------:R-:W-:Y:S01]  /*d72c0*/  IADD3 R48, R53, UR4, RZ ;  /* 0x0000000435307c10 */ /* 0x000fe2000fffe0ff */
[----:B------:R-:W-:Y:S01]  /*d72d0*/  VIADD R55, R59, 0xcc ;  /* 0x000000cc3b377836 */ /* 0x000fe20000000000 */
[----:B------:R-:W-:Y:S01]  /*d72e0*/  ISETP.LT.AND P0, PT, R60, UR12, !P0 ;  /* 0x0000000c3c007c0c */ /* 0x000fe2000c701270 */
[----:B------:R-:W4:Y:S01]  /*d72f0*/  LDL.LU R6, [R1+0x328] ;  /* 0x0003280001067983 */ /* 0x000f220000300800 */
[----:B------:R-:W-:Y:S01]  /*d7300*/  ULDC UR4, c[0x0][0x22c] ;  /* 0x00008b0000047ab9 */ /* 0x000fe20000000800 */
[C---:B------:R-:W-:Y:S01]  /*d7310*/  IMAD.WIDE R46, R48.reuse, 0x2, R2 ;  /* 0x00000002302e7825 */ /* 0x040fe200078e0202 */
[----:B---3--:R-:W-:Y:S01]  /*d7320*/  PRMT R57, R11, 0x7632, R57 ;  /* 0x000076320b397816 */ /* 0x008fe20000000039 */
[----:B------:R-:W3:Y:S02]  /*d7330*/  LDL.LU R58, [R1+0x33c] ;  /* 0x00033c00013a7983 */ /* 0x000ee40000300800 */
[----:B------:R-:W-:Y:S01]  /*d7340*/  VIADD R54, R48, UR8 ;  /* 0x0000000830367c36 */ /* 0x000fe20008000000 */
[----:B------:R-:W-:Y:S01]  /*d7350*/  ULDC UR8, c[0x0][0x22c] ;  /* 0x00008b0000087ab9 */ /* 0x000fe20000000800 */
[----:B--2---:R-:W-:Y:S01]  /*d7360*/  PRMT R56, R4, 0x7632, R56 ;  /* 0x0000763204387816 */ /* 0x004fe20000000038 */
[----:B------:R-:W2:Y:S01]  /*d7370*/  LDL.LU R7, [R1+0x32c] ;  /* 0x00032c0001077983 */ /* 0x000ea20000300800 */
[----:B------:R-:W-:Y:S01]  /*d7380*/  ISETP.LT.AND P6, PT, R61, UR14, !P4 ;  /* 0x0000000e3d007c0c */ /* 0x000fe2000e7c1270 */
[----:B------:R-:W-:Y:S01]  /*d7390*/  ULDC UR10, c[0x0][0x228] ;  /* 0x00008a00000a7ab9 */ /* 0x000fe20000000800 */
[----:B------:R-:W-:Y:S01]  /*d73a0*/  ULDC UR12, c[0x0][0x228] ;  /* 0x00008a00000c7ab9 */ /* 0x000fe20000000800 */
[----:B------:R-:W2:Y:S04]  /*d73b0*/  LDL.LU R11, [R1+0x3fa8] ;  /* 0x003fa800010b7983 */ /* 0x000ea80000300800 */
[----:B------:R0:W-:Y:S01]  /*d73c0*/  @P5 STG.E.U16 desc[UR6][R46.64], R4 ;  /* 0x000000042e005986 */ /* 0x0001e2000c101506 */
[----:B------:R-:W-:Y:S01]  /*d73d0*/  IMAD.WIDE R48, R48, 0x2, R44 ;  /* 0x0000000230307825 */ /* 0x000fe200078e022c */
[----:B------:R-:W-:Y:S01]  /*d73e0*/  ISETP.GE.AND P5, PT, R55, UR4, PT ;  /* 0x0000000437007c0c */ /* 0x000fe2000bfa6270 */
[----:B------:R-:W-:Y:S01]  /*d73f0*/  ULDC UR4, c[0x0][0x248] ;  /* 0x0000920000047ab9 */ /* 0x000fe20000000800 */
[----:B------:R-:W-:Y:S01]  /*d7400*/  ULDC UR14, c[0x0][0x228] ;  /* 0x00008a00000e7ab9 */ /* 0x000fe20000000800 */
[----:B0-----:R-:W2:Y:S04]  /*d7410*/  LDL.LU R4, [R1+0x3fa4] ;  /* 0x003fa40001047983 */ /* 0x001ea80000300800 */
[----:B------:R-:W4:Y:S01]  /*d7420*/  LDL.LU R47, [R1+0x320] ;  /* 0x00032000012f7983 */ /* 0x000f220000300800 */
[----:B------:R-:W-:-:S03]  /*d7430*/  VIADD R55, R59, 0xcd ;  /* 0x000000cd3b377836 */ /* 0x000fc60000000000 */
[----:B------:R0:W-:Y:S02]  /*d7440*/  @P0 STG.E.U16 desc[UR6][R48.64], R56 ;  /* 0x0000003830000986 */ /* 0x0001e4000c101506 */
[----:B------:R-:W-:Y:S01]  /*d7450*/  ISETP.GE.AND P0, PT, R55, UR8, PT ;  /* 0x0000000837007c0c */ /* 0x000fe2000bf06270 */
[----:B------:R-:W-:Y:S01]  /*d7460*/  IMAD.WIDE R50, R54, 0x2, R2 ;  /* 0x0000000236327825 */ /* 0x000fe200078e0202 */
[----:B------:R-:W3:Y:S01]  /*d7470*/  LDL.LU R55, [R1+0x334] ;  /* 0x0003340001377983 */ /* 0x000ee20000300800 */
[----:B------:R-:W-:Y:S01]  /*d7480*/  ISETP.LT.AND P4, PT, R60, UR16, !P4 ;  /* 0x000000103c007c0c */ /* 0x000fe2000e781270 */
[----:B------:R-:W-:Y:S01]  /*d7490*/  ULDC UR8, c[0x0][0x22c] ;  /* 0x00008b0000087ab9 */ /* 0x000fe20000000800 */
[----:B------:R-:W-:Y:S01]  /*d74a0*/  IMAD.WIDE R52, R54, 0x2, R44 ;  /* 0x0000000236347825 */ /* 0x000fe200078e022c */
[----:B------:R-:W-:-:S03]  /*d74b0*/  ULDC UR16, c[0x0][0x228] ;  /* 0x00008a0000107ab9 */ /* 0x000fc60000000800 */
[----:B0-----:R-:W-:Y:S01]  /*d74c0*/  VIADD R48, R54, UR4 ;  /* 0x0000000436307c36 */ /* 0x001fe20008000000 */
[----:B------:R-:W-:Y:S01]  /*d74d0*/  ULDC UR4, c[0x0][0x248] ;  /* 0x0000920000047ab9 */ /* 0x000fe20000000800 */
[----:B----4-:R0:W-:Y:S05]  /*d74e0*/  @P6 STG.E.U16 desc[UR6][R50.64], R47 ;  /* 0x0000002f32006986 */ /* 0x0101ea000c101506 */
[----:B------:R-:W-:Y:S01]  /*d74f0*/  @P4 STG.E.U16 desc[UR6][R52.64], R57 ;  /* 0x0000003934004986 */ /* 0x000fe2000c101506 */
[----:B------:R-:W-:Y:S01]  /*d7500*/  ISETP.LT.AND P4, PT, R61, UR10, !P2 ;  /* 0x0000000a3d007c0c */ /* 0x000fe2000d781270 */
[----:B------:R-:W-:Y:S01]  /*d7510*/  ULDC UR10, c[0x0][0x228] ;  /* 0x00008a00000a7ab9 */ /* 0x000fe20000000800 */
[----:B0-----:R-:W-:-:S11]  /*d7520*/  IMAD.WIDE R46, R48, 0x2, R2 ;  /* 0x00000002302e7825 */ /* 0x001fd600078e0202 */
[----:B---3--:R0:W-:Y:S04]  /*d7530*/  @P4 STG.E.U16 desc[UR6][R46.64], R55 ;  /* 0x000000372e004986 */ /* 0x0081e8000c101506 */
[----:B0-----:R-:W3:Y:S01]  /*d7540*/  LDL.LU R47, [R1+0x324] ;  /* 0x00032400012f7983 */ /* 0x001ee20000300800 */
[----:B------:R-:W-:Y:S02]  /*d7550*/  ISETP.LT.AND P2, PT, R60, UR12, !P2 ;  /* 0x0000000c3c007c0c */ /* 0x000fe4000d741270 */
[----:B------:R-:W-:Y:S01]  /*d7560*/  ISETP.LT.AND P6, PT, R61, UR14, !P1 ;  /* 0x0000000e3d007c0c */ /* 0x000fe2000cfc1270 */
[----:B------:R-:W-:Y:S01]  /*d7570*/  VIADD R52, R48, UR4 ;  /* 0x0000000430347c36 */ /* 0x000fe20008000000 */
[----:B------:R-:W-:Y:S01]  /*d7580*/  ISETP.LT.AND P1, PT, R60, UR10, !P1 ;  /* 0x0000000a3c007c0c */ /* 0x000fe2000cf21270 */
[----:B------:R-:W-:Y:S01]  /*d7590*/  IMAD.WIDE R48, R48, 0x2, R44 ;  /* 0x0000000230307825 */ /* 0x000fe200078e022c */
[----:B------:R-:W-:Y:S01]  /*d75a0*/  PRMT R54, R55, 0x7632, R54 ;  /* 0x0000763237367816 */ /* 0x000fe20000000036 */
[----:B------:R-:W-:Y:S01]  /*d75b0*/  ULDC UR4, c[0x0][0x22c] ;  /* 0x00008b0000047ab9 */ /* 0x000fe20000000800 */
[----:B------:R-:W-:Y:S01]  /*d75c0*/  ULDC UR12, c[0x0][0x228] ;  /* 0x00008a00000c7ab9 */ /* 0x000fe20000000800 */
[----:B------:R-:W-:Y:S01]  /*d75d0*/  IMAD.WIDE R50, R52, 0x2, R2 ;  /* 0x0000000234327825 */ /* 0x000fe200078e0202 */
[----:B------:R-:W-:Y:S01]  /*d75e0*/  ULDC UR14, c[0x0][0x228] ;  /* 0x00008a00000e7ab9 */ /* 0x000fe20000000800 */
[----:B------:R-:W-:Y:S01]  /*d75f0*/  PRMT R57, R6, 0x7632, R57 ;  /* 0x0000763206397816 */ /* 0x000fe20000000039 */
[----:B------:R-:W-:Y:S01]  /*d7600*/  ULDC UR10, c[0x0][0x22c] ;  /* 0x00008b00000a7ab9 */ /* 0x000fe20000000800 */
[----:B------:R-:W-:Y:S01]  /*d7610*/  VIADD R53, R59, 0xce ;  /* 0x000000ce3b357836 */ /* 0x000fe20000000000 */
[----:B------:R0:W-:Y:S04]  /*d7620*/  @P2 STG.E.U16 desc[UR6][R48.64], R54 ;  /* 0x0000003630002986 */ /* 0x0001e8000c101506 */
[----:B------:R-:W-:Y:S01]  /*d7630*/  ISETP.GE.AND P4, PT, R53, UR4, PT ;  /* 0x0000000435007c0c */ /* 0x000fe2000bf86270 */
[----:B------:R-:W-:-:S02]  /*d7640*/  ULDC UR4, c[0x0][0x248] ;  /* 0x0000920000047ab9 */ /* 0x000fc40000000800 */
[C---:B------:R-:W-:Y:S01]  /*d7650*/  VIADD R53, R52.reuse, UR4 ;  /* 0x0000000434357c36 */ /* 0x040fe20008000000 */
[----:B------:R-:W-:Y:S01]  /*d7660*/  ULDC UR4, c[0x0][0x22c] ;  /* 0x00008b0000047ab9 */ /* 0x000fe20000000800 */
[----:B---3--:R1:W-:Y:S01]  /*d7670*/  @P6 STG.E.U16 desc[UR6][R50.64], R47 ;  /* 0x0000002f32006986 */ /* 0x0083e2000c101506 */
[----:B0-----:R-:W-:Y:S01]  /*d7680*/  PRMT R54, R47, 0x7632, R54 ;  /* 0x000076322f367816 */ /* 0x001fe20000000036 */
[----:B-1----:R-:W-:Y:S01]  /*d7690*/  IMAD.WIDE R46, R52, 0x2, R44 ;  /* 0x00000002342e7825 */ /* 0x002fe200078e022c */
[----:B------:R-:W-:Y:S02]  /*d76a0*/  PRMT R52, R5, 0x7632, R52 ;  /* 0x0000763205347816 */ /* 0x000fe40000000034 */
[----:B------:R-:W3:Y:S04]  /*d76b0*/  LDL.LU R5, [R1+0x3fa0] ;  /* 0x003fa00001057983 */ /* 0x000ee80000300800 */
[----:B------:R0:W-:Y:S04]  /*d76c0*/  @P1 STG.E.U16 desc[UR6][R46.64], R54 ;  /* 0x000000362e001986 */ /* 0x0001e8000c101506 */
[----:B0-----:R-:W4:Y:S01]  /*d76d0*/  LDL.LU R47, [R1+0x338] ;  /* 0x00033800012f7983 */ /* 0x001f220000300800 */
[----:B------:R-:W-:Y:S01]  /*d76e0*/  ISETP.LT.AND P6, PT, R61, UR12, !P5 ;  /* 0x0000000c3d007c0c */ /* 0x000fe2000efc1270 */
[----:B------:R-:W-:Y:S01]  /*d76f0*/  VIADD R55, R59, 0xcf ;  /* 0x000000cf3b377836 */ /* 0x000fe20000000000 */
[----:B------:R-:W-:Y:S01]  /*d7700*/  ISETP.LT.AND P5, PT, R60, UR14, !P5 ;  /* 0x0000000e3c007c0c */ /* 0x000fe2000efa1270 */
[----:B------:R-:W-:Y:S01]  /*d7710*/  IMAD.WIDE R48, R53, 0x2, R2 ;  /* 0x0000000235307825 */ /* 0x000fe200078e0202 */
[----:B------:R-:W-:Y:S01]  /*d7720*/  ULDC UR12, c[0x0][0x228] ;  /* 0x00008a00000c7ab9 */ /* 0x000fe20000000800 */
[----:B------:R-:W-:Y:S01]  /*d7730*/  ULDC UR14, c[0x0][0x228] ;  /* 0x00008a00000e7ab9 */ /* 0x000fe20000000800 */
[----:B------:R-:W-:Y:S01]  /*d7740*/  ISETP.GE.AND P2, PT, R55, UR8, PT ;  /* 0x0000000837007c0c */ /* 0x000fe2000bf46270 */
[----:B------:R-:W-:Y:S01]  /*d7750*/  VIADD R55, R59, 0xd0 ;  /* 0x000000d03b377836 */ /* 0x000fe20000000000 */
[----:B------:R-:W-:Y:S01]  /*d7760*/  ULDC UR8, c[0x0][0x248] ;  /* 0x0000920000087ab9 */ /* 0x000fe20000000800 */
[----:B------:R-:W-:-:S03]  /*d7770*/  IMAD.WIDE R50, R53, 0x2, R44 ;  /* 0x0000000235327825 */ /* 0x000fc600078e022c */
[----:B------:R-:W-:Y:S01]  /*d7780*/  ISETP.GE.AND P1, PT, R55, UR4, PT ;  /* 0x0000000437007c0c */ /* 0x000fe2000bf26270 */
[----:B------:R-:W-:Y:S01]  /*d7790*/  ULDC UR4, c[0x0][0x248] ;  /* 0x0000920000047ab9 */ /* 0x000fe20000000800 */
[----:B------:R-:W-:Y:S01]  /*d77a0*/  VIADD R54, R59, 0xd1 ;  /* 0x000000d13b367836 */ /* 0x000fe20000000000 */
[----:B------:R-:W-:Y:S01]  /*d77b0*/  PRMT R56, R58, 0x7632, R56 ;  /* 0x000076323a387816 */ /* 0x000fe20000000038 */
[----:B----4-:R0:W-:Y:S01]  /*d77c0*/  @P6 STG.E.U16 desc[UR6][R48.64], R47 ;  /* 0x0000002f30006986 */ /* 0x0101e2000c101506 */
        /* <DEDUP_REMOVED lines=9> */
[----:B0-----:R-:W-:Y:S01]  /*d7860*/  VIADD R49, R53, UR4 ;  /* 0x0000000435317c36 */ /* 0x001fe20008000000 */
[----:B------:R-:W-:-:S03]  /*d7870*/  ULDC UR4, c[0x0][0x248] ;  /* 0x0000920000047ab9 */ /* 0x000fc60000000800 */
[C---:B------:R-:W-:Y:S01]  /*d7880*/  VIADD R55, R49.reuse, UR8 ;  /* 0x0000000831377c36 */ /* 0x040fe20008000000 */
[----:B------:R-:W-:Y:S01]  /*d7890*/  ULDC UR8, c[0x0][0x22c] ;  /* 0x00008b0000087ab9 */ /* 0x000fe20000000800 */
[----:B------:R-:W-:-:S04]  /*d78a0*/  IMAD.WIDE R46, R49, 0x2, R2 ;  /* 0x00000002312e7825 */ /* 0x000fc800078e0202 */
[----:B------:R-:W-:Y:S01]  /*d78b0*/  IMAD.WIDE R48, R49, 0x2, R44 ;  /* 0x0000000231307825 */ /* 0x000fe200078e022c */
[----:B------:R0:W-:Y:S03]  /*d78c0*/  @P5 STG.E.U16 desc[UR6][R46.64], R6 ;  /* 0x000000062e005986 */ /* 0x0001e6000c101506 */
[----:B-1----:R-:W-:Y:S01]  /*d78d0*/  IMAD.WIDE R50, R55, 0x2, R2 ;  /* 0x0000000237327825 */ /* 0x002fe200078e0202 */
[----:B------:R-:W-:-:S03]  /*d78e0*/  ISETP.GE.AND P5, PT, R54, UR10, PT ;  /* 0x0000000a36007c0c */ /* 0x000fc6000bfa6270 */
[----:B------:R-:W-:Y:S01]  /*d78f0*/  IMAD.WIDE R52, R55, 0x2, R44 ;  /* 0x0000000237347825 */ /* 0x000fe200078e022c */
[----:B------:R1:W-:Y:S01]  /*d7900*/  @P0 STG.E.U16 desc[UR6][R48.64], R57 ;  /* 0x0000003930000986 */ /* 0x0003e2000c101506 */
[----:B------:R-:W-:-:S03]  /*d7910*/  ULDC UR10, c[0x0][0x228] ;  /* 0x00008a00000a7ab9 */ /* 0x000fc60000000800 */
[----:B------:R-:W-:Y:S04]  /*d7920*/  @P6 STG.E.U16 desc[UR6][R50.64], R58 ;  /* 0x0000003a32006986 */ /* 0x000fe8000c101506 */
[----:B------:R4:W-:Y:S01]  /*d7930*/  @P4 STG.E.U16 desc[UR6][R52.64], R56 ;  /* 0x0000003834004986 */ /* 0x0009e2000c101506 */
[----:B------:R-:W-:-:S03]  /*d7940*/  ISETP.LT.AND P4, PT, R61, UR10, !P2 ;  /* 0x0000000a3d007c0c */ /* 0x000fc6000d781270 */
[----:B0-----:R-:W3:Y:S01]  /*d7950*/  LDL.LU R6, [R1+0x3f9c] ;  /* 0x003f9c0001067983 */ /* 0x001ee20000300800 */
[----:B-1----:R-:W-:Y:S02]  /*d7960*/  VIADD R49, R55, UR4 ;  /* 0x0000000437317c36 */ /* 0x002fe40008000000 */
[----:B------:R-:W-:Y:S01]  /*d7970*/  VIADD R54, R59, 0xd2 ;  /* 0x000000d23b367836 */ /* 0x000fe20000000000 */
[----:B------:R-:W-:Y:S01]  /*d7980*/  ISETP.LT.AND P2, PT, R60, UR12, !P2 ;  /* 0x0000000c3c007c0c */ /* 0x000fe2000d741270 */
[----:B------:R-:W-:Y:S01]  /*d7990*/  IMAD.WIDE R46, R49, 0x2, R2 ;  /* 0x00000002312e7825 */ /* 0x000fe200078e0202 */
[----:B------:R-:W-:Y:S01]  /*d79a0*/  ISETP.LT.AND P6, PT, R61, UR14, !P1 ;  /* 0x0000000e3d007c0c */ /* 0x000fe2000cfc1270 */
[----:B------:R-:W-:Y:S01]  /*d79b0*/  ULDC UR4, c[0x0][0x248] ;  /* 0x0000920000047ab9 */ /* 0x000fe20000000800 */
[----:B------:R-:W-:Y:S01]  /*d79c0*/  ISETP.GE.AND P0, PT, R54, UR8, PT ;  /* 0x0000000836007c0c */ /* 0x000fe2000bf06270 */
[----:B----4-:R-:W-:Y:S01]  /*d79d0*/  VIADD R53, R59, 0xd3 ;  /* 0x000000d33b357836 */ /* 0x010fe20000000000 */
[----:B--2---:R0:W-:Y:S01]  /*d79e0*/  @P4 STG.E.U16 desc[UR6][R46.64], R7 ;  /* 0x000000072e004986 */ /* 0x0041e2000c101506 */
[----:B------:R-:W-:Y:S01]  /*d79f0*/  PRMT R54, R7, 0x7632, R54 ;  /* 0x0000763207367816 */ /* 0x000fe20000000036 */
[C---:B------:R-:W-:Y:S01]  /*d7a00*/  VIADD R52, R49.reuse, UR4 ;  /* 0x0000000431347c36 */ /* 0x040fe20008000000 */
[----:B------:R-:W-:Y:S01]  /*d7a10*/  ULDC UR10, c[0x0][0x228] ;  /* 0x00008a00000a7ab9 */ /* 0x000fe20000000800 */
[----:B------:R-:W-:Y:S01]  /*d7a20*/  ULDC UR12, c[0x0][0x228] ;  /* 0x00008a00000c7ab9 */ /* 0x000fe20000000800 */
[----:B------:R-:W-:Y:S01]  /*d7a30*/  ULDC UR14, c[0x0][0x228] ;  /* 0x00008a00000e7ab9 */ /* 0x000fe20000000800 */
[----:B------:R-:W-:Y:S01]  /*d7a40*/  ULDC UR8, c[0x0][0x22c] ;  /* 0x00008b0000087ab9 */ /* 0x000fe20000000800 */
[----:B0-----:R-:W2:Y:S01]  /*d7a50*/  LDL.LU R47, [R1+0x340] ;  /* 0x00034000012f7983 */ /* 0x001ea20000300800 */
[----:B------:R-:W-:Y:S01]  /*d7a60*/  IMAD.WIDE R48, R49, 0x2, R44 ;  /* 0x0000000231307825 */ /* 0x000fe200078e022c */
[----:B------:R-:W-:-:S02]  /*d7a70*/  ULDC UR4, c[0x0][0x22c] ;  /* 0x00008b0000047ab9 */ /* 0x000fc40000000800 */
[----:B------:R-:W4:Y:S01]  /*d7a80*/  LDL.LU R7, [R1+0x344] ;  /* 0x0003440001077983 */ /* 0x000f220000300800 */
[----:B------:R-:W-:Y:S01]  /*d7a90*/  IMAD.WIDE R50, R52, 0x2, R2 ;  /* 0x0000000234327825 */ /* 0x000fe200078e0202 */
[----:B------:R-:W-:Y:S01]  /*d7aa0*/  ISETP.LT.AND P1, PT, R60, UR10, !P1 ;  /* 0x0000000a3c007c0c */ /* 0x000fe2000cf21270 */
[----:B------:R-:W-:Y:S01]  /*d7ab0*/  ULDC UR10, c[0x0][0x228] ;  /* 0x00008a00000a7ab9 */ /* 0x000fe20000000800 */
[----:B------:R-:W4:Y:S01]  /*d7ac0*/  LDL.LU R57, [R1+0x348] ;  /* 0x0003480001397983 */ /* 0x000f220000300800 */
[----:B------:R-:W-:Y:S01]  /*d7ad0*/  ISETP.GE.AND P4, PT, R53, UR4, PT ;  /* 0x0000000435007c0c */ /* 0x000fe2000bf86270 */
[----:B------:R-:W-:Y:S02]  /*d7ae0*/  ULDC UR4, c[0x0][0x248] ;  /* 0x0000920000047ab9 */ /* 0x000fe40000000800 */
[----:B------:R0:W-:Y:S01]  /*d7af0*/  @P2 STG.E.U16 desc[UR6][R48.64], R54 ;  /* 0x0000003630002986 */ /* 0x0001e2000c101506 */
[----:B------:R-:W-:Y:S01]  /*d7b00*/  VIADD R53, R59, 0xd4 ;  /* 0x000000d43b357836 */ /* 0x000fe20000000000 */
[C---:B------:R-:W-:Y:S01]  /*d7b10*/  IADD3 R55, R52.reuse, UR4, RZ ;  /* 0x0000000434377c10 */ /* 0x040fe2000fffe0ff */
[----:B------:R-:W-:Y:S01]  /*d7b20*/  ULDC UR4, c[0x0][0x22c] ;  /* 0x00008b0000047ab9 */ /* 0x000fe20000000800 */
[----:B------:R-:W4:Y:S02]  /*d7b30*/  LDL.LU R58, [R1+0x34c] ;  /* 0x00034c00013a7983 */ /* 0x000f240000300800 */
[----:B------:R-:W-:Y:S01]  /*d7b40*/  ISETP.GE.AND P2, PT, R53, UR8, PT ;  /* 0x0000000835007c0c */ /* 0x000fe2000bf46270 */
[----:B------:R-:W-:Y:S01]  /*d7b50*/  IMAD.WIDE R52, R52, 0x2, R44 ;  /* 0x0000000234347825 */ /* 0x000fe200078e022c */
[----:B------:R-:W-:-:S03]  /*d7b60*/  ULDC UR8, c[0x0][0x248] ;  /* 0x0000920000087ab9 */ /* 0x000fc60000000800 */
[----:B0-----:R-:W-:Y:S01]  /*d7b70*/  IMAD.WIDE R48, R55, 0x2, R44 ;  /* 0x0000000237307825 */ /* 0x001fe200078e022c */
[----:B------:R-:W-:Y:S01]  /*d7b80*/  PRMT R54, R4, 0x7632, R54 ;  /* 0x0000763204367816 */ /* 0x000fe20000000036 */
[----:B--2---:R0:W-:Y:S01]  /*d7b90*/  @P6 STG.E.U16 desc[UR6][R50.64], R47 ;  /* 0x0000002f32006986 */ /* 0x0041e2000c101506 */
[----:B------:R-:W-:Y:S01]  /*d7ba0*/  ISETP.LT.AND P6, PT, R61, UR12, !P5 ;  /* 0x0000000c3d007c0c */ /* 0x000fe2000efc1270 */
[----:B------:R-:W-:Y:S01]  /*d7bb0*/  ULDC UR12, c[0x0][0x228] ;  /* 0x00008a00000c7ab9 */ /* 0x000fe20000000800 */
[----:B------:R-:W-:Y:S01]  /*d7bc0*/  ISETP.LT.AND P5, PT, R60, UR14, !P5 ;  /* 0x0000000e3c007c0c */ /* 0x000fe2000efa1270 */
[----:B------:R-:W-:Y:S01]  /*d7bd0*/  ULDC UR14, c[0x0][0x228] ;  /* 0x00008a00000e7ab9 */ /* 0x000fe20000000800 */
[----:B0-----:R-:W-:Y:S01]  /*d7be0*/  PRMT R50, R47, 0x7632, R50 ;  /* 0x000076322f327816 */ /* 0x001fe20000000032 */
[----:B------:R-:W-:-:S04]  /*d7bf0*/  IMAD.WIDE R46, R55, 0x2, R2 ;  /* 0x00000002372e7825 */ /* 0x000fc800078e0202 */
[----:B------:R-:W-:Y:S01]  /*d7c00*/  VIADD R51, R59, 0xd5 ;  /* 0x000000d53b337836 */ /* 0x000fe20000000000 */
[----:B------:R-:W-:Y:S04]  /*d7c10*/  @P1 STG.E.U16 desc[UR6][R52.64], R50 ;  /* 0x0000003234001986 */ /* 0x000fe8000c101506 */
[----:B------:R0:W-:Y:S01]  /*d7c20*/  @P6 STG.E.U16 desc[UR6][R46.64], R4 ;  /* 0x000000042e006986 */ /* 0x0001e2000c101506 */
[----:B------:R-:W-:Y:S01]  /*d7c30*/  ISETP.GE.AND P1, PT, R51, UR4, PT ;  /* 0x0000000433007c0c */ /* 0x000fe2000bf26270 */
[----:B------:R-:W-:Y:S02]  /*d7c40*/  ULDC UR4, c[0x0][0x248] ;  /* 0x0000920000047ab9 */ /* 0x000fe40000000800 */
[----:B------:R1:W-:Y:S01]  /*d7c50*/  @P5 STG.E.U16 desc[UR6][R48.64], R54 ;  /* 0x0000003630005986 */ /* 0x0003e2000c101506 */
[----:B------:R-:W-:Y:S01]  /*d7c60*/  ISETP.LT.AND P5, PT, R61, UR10, !P0 ;  /* 0x0000000a3d007c0c */ /* 0x000fe2000c7a1270 */
[----:B------:R-:W-:Y:S01]  /*d7c70*/  VIADD R55, R55, UR4 ;  /* 0x0000000437377c36 */ /* 0x000fe20008000000 */
[----:B------:R-:W-:Y:S01]  /*d7c80*/  ISETP.LT.AND P0, PT, R60, UR12, !P0 ;  /* 0x0000000c3c007c0c */ /* 0x000fe2000c701270 */
[----:B------:R-:W-:Y:S01]  /*d7c90*/  ULDC UR4, c[0x0][0x22c] ;  /* 0x00008b0000047ab9 */ /* 0x000fe20000000800 */
[----:B------:R-:W-:Y:S01]  /*d7ca0*/  ISETP.LT.AND P6, PT, R61, UR14, !P4 ;  /* 0x0000000e3d007c0c */ /* 0x000fe2000e7c1270 */
[----:B------:R-:W-:Y:S01]  /*d7cb0*/  ULDC UR10, c[0x0][0x228] ;  /* 0x00008a00000a7ab9 */ /* 0x000fe20000000800 */
[----:B0-----:R-:W-:Y:S01]  /*d7cc0*/  IMAD.WIDE R46, R55, 0x2, R2 ;  /* 0x00000002372e7825 */ /* 0x001fe200078e0202 */
[----:B---3--:R-:W-:Y:S01]  /*d7cd0*/  PRMT R56, R5, 0x7632, R56 ;  /* 0x0000763205387816 */ /* 0x008fe20000000038 */
[----:B------:R-:W-:Y:S01]  /*d7ce0*/  ULDC UR12, c[0x0][0x228] ;  /* 0x00008a00000c7ab9 */ /* 0x000fe20000000800 */
[----:B------:R-:W-:Y:S01]  /*d7cf0*/  ULDC UR14, c[0x0][0x228] ;  /* 0x00008a00000e7ab9 */ /* 0x000fe20000000800 */
[----:B------:R-:W-:-:S02]  /*d7d00*/  VIADD R4, R55, UR8 ;  /* 0x0000000837047c36 */ /* 0x000fc40008000000 */
[----:B-1----:R-:W-:Y:S01]  /*d7d10*/  IMAD.WIDE R48, R55, 0x2, R44 ;  /* 0x0000000237307825 */ /* 0x002fe200078e022c */
[----:B----4-:R-:W-:Y:S01]  /*d7d20*/  PRMT R55, R7, 0x7632, R55 ;  /* 0x0000763207377816 */ /* 0x010fe20000000037 */
[----:B------:R0:W-:Y:S01]  /*d7d30*/  @P5 STG.E.U16 desc[UR6][R46.64], R7 ;  /* 0x000000072e005986 */ /* 0x0001e2000c101506 */
[----:B------:R-:W-:Y:S01]  /*d7d40*/  ISETP.LT.AND P4, PT, R60, UR16, !P4 ;  /* 0x000000103c007c0c */ /* 0x000fe2000e781270 */
[C---:B------:R-:W-:Y:S01]  /*d7d50*/  IMAD.WIDE R50, R4.reuse, 0x2, R2 ;  /* 0x0000000204327825 */ /* 0x040fe200078e0202 */
[----:B------:R-:W-:Y:S01]  /*d7d60*/  ULDC UR8, c[0x0][0x22c] ;  /* 0x00008b0000087ab9 */ /* 0x000fe20000000800 */
[----:B0-----:R-:W2:Y:S02]  /*d7d70*/  LDL.LU R7, [R1+0x3f98] ;  /* 0x003f980001077983 */ /* 0x001ea40000300800 */
[----:B------:R-:W-:Y:S01]  /*d7d80*/  VIADD R54, R59, 0xd6 ;  /* 0x000000d63b367836 */ /* 0x000fe20000000000 */
[----:B------:R-:W-:Y:S01]  /*d7d90*/  ULDC UR16, c[0x0][0x228] ;  /* 0x00008a0000107ab9 */ /* 0x000fe20000000800 */
[----:B------:R-:W-:Y:S01]  /*d7da0*/  IMAD.WIDE R52, R4, 0x2, R44 ;  /* 0x0000000204347825 */ /* 0x000fe200078e022c */
[----:B------:R-:W-:Y:S02]  /*d7db0*/  @P0 STG.E.U16 desc[UR6][R48.64], R55 ;  /* 0x0000003730000986 */ /* 0x000fe4000c101506 */
[----:B------:R-:W-:Y:S01]  /*d7dc0*/  ISETP.GE.AND P5, PT, R54, UR4, PT ;  /* 0x0000000436007c0c */ /* 0x000fe2000bfa6270 */
[----:B------:R-:W-:Y:S01]  /*d7dd0*/  ULDC UR4, c[0x0][0x248] ;  /* 0x0000920000047ab9 */ /* 0x000fe20000000800 */
[----:B------:R0:W-:Y:S01]  /*d7de0*/  @P6 STG.E.U16 desc[UR6][R50.64], R5 ;  /* 0x0000000532006986 */ /* 0x0001e2000c101506 */
[----:B------:R-:W-:Y:S01]  /*d7df0*/  VIADD R47, R4, UR4 ;  /* 0x00000004042f7c36 */ /* 0x000fe20008000000 */
[C---:B------:R-:W-:Y:S01]  /*d7e00*/  ISETP.LT.AND P6, PT, R61.reuse, UR14, !P1 ;  /* 0x0000000e3d007c0c */ /* 0x040fe2000cfc1270 */
[----:B------:R-:W-:Y:S01]  /*d7e10*/  ULDC UR4, c[0x0][0x248] ;  /* 0x0000920000047ab9 */ /* 0x000fe20000000800 */
[----:B------:R1:W-:Y:S01]  /*d7e20*/  @P4 STG.E.U16 desc[UR6][R52.64], R56 ;  /* 0x0000003834004986 */ /* 0x0003e2000c101506 */
[----:B------:R-:W-:Y:S01]  /*d7e30*/  ISETP.LT.AND P4, PT, R61, UR10, !P2 ;  /* 0x0000000a3d007c0c */ /* 0x000fe2000d781270 */
[----:B------:R-:W-:Y:S01]  /*d7e40*/  VIADD R54, R59, 0xd7 ;  /* 0x000000d73b367836 */ /* 0x000fe20000000000 */
[----:B------:R-:W-:Y:S01]  /*d7e50*/  ISETP.LT.AND P2, PT, R60, UR12, !P2 ;  /* 0x0000000c3c007c0c */ /* 0x000fe2000d741270 */
[----:B------:R-:W-:Y:S01]  /*d7e60*/  ULDC UR10, c[0x0][0x228] ;  /* 0x00008a00000a7ab9 */ /* 0x000fe20000000800 */
[----:B------:R-:W-:Y:S01]  /*d7e70*/  ULDC UR12, c[0x0][0x228] ;  /* 0x00008a00000c7ab9 */ /* 0x000fe20000000800 */
[----:B------:R-:W-:Y:S01]  /*d7e80*/  ULDC UR14, c[0x0][0x228] ;  /* 0x00008a00000e7ab9 */ /* 0x000fe20000000800 */
[----:B0-----:R-:W-:-:S02]  /*d7e90*/  VIADD R51, R47, UR4 ;  /* 0x000000042f337c36 */ /* 0x001fc40008000000 */
[----:B------:R-:W-:Y:S01]  /*d7ea0*/  IMAD.WIDE R4, R47, 0x2, R2 ;  /* 0x000000022f047825 */ /* 0x000fe200078e0202 */
[----:B-1----:R-:W-:Y:S01]  /*d7eb0*/  PRMT R52, R57, 0x7632, R52 ;  /* 0x0000763239347816 */ /* 0x002fe20000000034 */
[----:B------:R-:W-:Y:S02]  /*d7ec0*/  ULDC UR4, c[0x0][0x22c] ;  /* 0x00008b0000047ab9 */ /* 0x000fe40000000800 */
[----:B------:R-:W-:Y:S01]  /*d7ed0*/  IMAD.WIDE R46, R47, 0x2, R44 ;  /* 0x000000022f2e7825 */ /* 0x000fe200078e022c */
[----:B------:R-:W-:-:S03]  /*d7ee0*/  ISETP.GE.AND P0, PT, R54, UR8, PT ;  /* 0x0000000836007c0c */ /* 0x000fc6000bf06270 */
[----:B------:R-:W-:Y:S01]  /*d7ef0*/  IMAD.WIDE R48, R51, 0x2, R2 ;  /* 0x0000000233307825 */ /* 0x000fe200078e0202 */
[----:B------:R0:W-:Y:S01]  /*d7f00*/  @P4 STG.E.U16 desc[UR6][R4.64], R57 ;  /* 0x0000003904004986 */ /* 0x0001e2000c101506 */
[----:B------:R-:W-:Y:S02]  /*d7f10*/  ULDC UR8, c[0x0][0x228] ;  /* 0x00008a0000087ab9 */ /* 0x000fe40000000800 */
[----:B------:R-:W-:Y:S01]  /*d7f20*/  VIADD R50, R59, 0xd8 ;  /* 0x000000d83b327836 */ /* 0x000fe20000000000 */
[----:B------:R-:W-:Y:S01]  /*d7f30*/  @P2 STG.E.U16 desc[UR6][R46.64], R52 ;  /* 0x000000342e002986 */ /* 0x000fe2000c101506 */
[----:B------:R-:W-:Y:S01]  /*d7f40*/  ISETP.LT.AND P1, PT, R60, UR8, !P1 ;  /* 0x000000083c007c0c */ /* 0x000fe2000cf21270 */
[----:B------:R-:W-:Y:S02]  /*d7f50*/  ULDC UR8, c[0x0][0x22c] ;  /* 0x00008b0000087ab9 */ /* 0x000fe40000000800 */
[----:B------:R1:W-:Y:S01]  /*d7f60*/  @P6 STG.E.U16 desc[UR6][R48.64], R6 ;  /* 0x0000000630006986 */ /* 0x0003e2000c101506 */
[----:B------:R-:W-:Y:S01]  /*d7f70*/  ISETP.LT.AND P6, PT, R61, UR10, !P5 ;  /* 0x0000000a3d007c0c */ /* 0x000fe2000efc1270 */
[----:B------:R-:W-:Y:S01]  /*d7f80*/  ULDC UR10, c[0x0][0x228] ;  /* 0x00008a00000a7ab9 */ /* 0x000fe20000000800 */
[----:B------:R-:W-:Y:S01]  /*d7f90*/  ISETP.GE.AND P4, PT, R50, UR4, PT ;  /* 0x0000000432007c0c */ /* 0x000fe2000bf86270 */
[----:B------:R-:W-:Y:S01]  /*d7fa0*/  ULDC UR4, c[0x0][0x248] ;  /* 0x0000920000047ab9 */ /* 0x000fe20000000800 */
[----:B------:R-:W-:Y:S01]  /*d7fb0*/  ISETP.LT.AND P5, PT, R60, UR12, !P5 ;  /* 0x0000000c3c007c0c */ /* 0x000fe2000efa1270 */
[----:B------:R-:W-:Y:S01]  /*d7fc0*/  VIADD R50, R59, 0xd9 ;  /* 0x000000d93b327836 */ /* 0x000fe20000000000 */
[----:B------:R-:W-:Y:S01]  /*d7fd0*/  ULDC UR12, c[0x0][0x228] ;  /* 0x00008a00000c7ab9 */ /* 0x000fe20000000800 */
[C---:B------:R-:W-:Y:S01]  /*d7fe0*/  VIADD R53, R51.reuse, UR4 ;  /* 0x0000000433357c36 */ /* 0x040fe20008000000 */
[----:B------:R-:W-:Y:S01]  /*d7ff0*/  ULDC UR4, c[0x0][0x22c] ;  /* 0x00008b0000047ab9 */ /* 0x000fe20000000800 */
[----:B0-----:R-:W-:Y:S01]  /*d8000*/  IMAD.WIDE R4, R51, 0x2, R44 ;  /* 0x0000000233047825 */ /* 0x001fe200078e022c */
[----:B------:R-:W-:Y:S01]  /*d8010*/  ISETP.GE.AND P2, PT, R50, UR8, PT ;  /* 0x0000000832007c0c */ /* 0x000fe2000bf46270 */
[----:B------:R-:W-:Y:S01]  /*d8020*/  ULDC UR8, c[0x0][0x248] ;  /* 0x0000920000087ab9 */ /* 0x000fe20000000800 */
[----:B-1----:R-:W-:Y:S01]  /*d8030*/  PRMT R6, R6, 0x7632, R6 ;  /* 0x0000763206067816 */ /* 0x002fe20000000006 */
[----:B------:R-:W-:Y:S01]  /*d8040*/  IMAD.WIDE R46, R53, 0x2, R2 ;  /* 0x00000002352e7825 */ /* 0x000fe200078e0202 */
[----:B------:R-:W-:-:S03]  /*d8050*/  PRMT R50, R58, 0x7632, R50 ;  /* 0x000076323a327816 */ /* 0x000fc60000000032 */
[----:B------:R-:W-:Y:S02]  /*d8060*/  VIADD R52, R59, 0xda ;  /* 0x000000da3b347836 */ /* 0x000fe40000000000 */
[C---:B------:R-:W-:Y:S01]  /*d8070*/  IMAD.WIDE R48, R53.reuse, 0x2, R44 ;  /* 0x0000000235307825 */ /* 0x040fe200078e022c */
[----:B------:R0:W-:Y:S02]  /*d8080*/  @P1 STG.E.U16 desc[UR6][R4.64], R6 ;  /* 0x0000000604001986 */ /* 0x0001e4000c101506 */
        /* <DEDUP_REMOVED lines=8> */
[C---:B------:R-:W-:Y:S01]  /*d8110*/  VIADD R55, R53.reuse, UR8 ;  /* 0x0000000835377c36 */ /* 0x040fe20008000000 */
[C---:B------:R-:W-:Y:S01]  /*d8120*/  ISETP.LT.AND P0, PT, R60.reuse, UR12, !P0 ;  /* 0x0000000c3c007c0c */ /* 0x040fe2000c701270 */
[--C-:B0-----:R-:W-:Y:S01]  /*d8130*/  IMAD.WIDE R4, R53, 0x2, R2.reuse ;  /* 0x0000000235047825 */ /* 0x101fe200078e0202 */
[----:B------:R-:W-:Y:S01]  /*d8140*/  ISETP.LT.AND P4, PT, R60, UR16, !P4 ;  /* 0x000000103c007c0c */ /* 0x000fe2000e781270 */
[----:B------:R-:W-:Y:S01]  /*d8150*/  ULDC UR10, c[0x0][0x228] ;  /* 0x00008a00000a7ab9 */ /* 0x000fe20000000800 */
[----:B------:R-:W-:Y:S01]  /*d8160*/  ULDC UR12, c[0x0][0x228] ;  /* 0x00008a00000c7ab9 */ /* 0x000fe20000000800 */
[----:B-1----:R-:W-:Y:S01]  /*d8170*/  IMAD.WIDE R46, R55, 0x2, R2 ;  /* 0x00000002372e7825 */ /* 0x002fe200078e0202 */
[----:B------:R-:W-:Y:S01]  /*d8180*/  ULDC UR14, c[0x0][0x228] ;  /* 0x00008a00000e7ab9 */ /* 0x000fe20000000800 */
[----:B------:R-:W-:Y:S01]  /*d8190*/  ULDC UR8, c[0x0][0x22c] ;  /* 0x00008b0000087ab9 */ /* 0x000fe20000000800 */
[----:B------:R-:W-:Y:S01]  /*d81a0*/  ULDC UR16, c[0x0][0x228] ;  /* 0x00008a0000107ab9 */ /* 0x000fe20000000800 */
[----:B---3--:R-:W-:Y:S01]  /*d81b0*/  IMAD.WIDE R48, R53, 0x2, R44 ;  /* 0x0000000235307825 */ /* 0x008fe200078e022c */
[----:B------:R-:W-:-:S03]  /*d81c0*/  PRMT R53, R8, 0x7632, R53 ;  /* 0x0000763208357816 */ /* 0x000fc60000000035 */
[----:B------:R-:W-:Y:S02]  /*d81d0*/  VIADD R6, R59, 0xdb ;  /* 0x000000db3b067836 */ /* 0x000fe40000000000 */
[----:B------:R-:W-:Y:S01]  /*d81e0*/  IMAD.WIDE R50, R55, 0x2, R44 ;  /* 0x0000000237327825 */ /* 0x000fe200078e022c */
[----:B--2---:R-:W-:Y:S01]  /*d81f0*/  PRMT R52, R7, 0x7632, R52 ;  /* 0x0000763207347816 */ /* 0x004fe20000000034 */
[----:B------:R0:W-:Y:S01]  /*d8200*/  @P5 STG.E.U16 desc[UR6][R4.64], R7 ;  /* 0x0000000704005986 */ /* 0x0001e2000c101506 */
[----:B------:R-:W-:Y:S01]  /*d8210*/  ISETP.GE.AND P5, PT, R6, UR4, PT ;  /* 0x0000000406007c0c */ /* 0x000fe2000bfa6270 */
[----:B------:R-:W-:Y:S02]  /*d8220*/  ULDC UR4, c[0x0][0x248] ;  /* 0x0000920000047ab9 */ /* 0x000fe40000000800 */
[----:B------:R1:W-:Y:S04]  /*d8230*/  @P0 STG.E.U16 desc[UR6][R48.64], R52 ;  /* 0x0000003430000986 */ /* 0x0003e8000c101506 */
[----:B------:R2:W-:Y:S01]  /*d8240*/  @P6 STG.E.U16 desc[UR6][R46.64], R8 ;  /* 0x000000082e006986 */ /* 0x0005e2000c101506 */
[----:B------:R-:W-:Y:S01]  /*d8250*/  ISETP.LT.AND P6, PT, R61, UR14, !P1 ;  /* 0x0000000e3d007c0c */ /* 0x000fe2000cfc1270 */
[----:B------:R-:W-:Y:S01]  /*d8260*/  VIADD R6, R59, 0xdc ;  /* 0x000000dc3b067836 */ /* 0x000fe20000000000 */
[----:B------:R-:W-:Y:S01]  /*d8270*/  ULDC UR14, c[0x0][0x228] ;  /* 0x00008a00000e7ab9 */ /* 0x000fe20000000800 */
[----:B------:R3:W-:Y:S01]  /*d8280*/  @P4 STG.E.U16 desc[UR6][R50.64], R53 ;  /* 0x0000003532004986 */ /* 0x0007e2000c101506 */
[----:B------:R-:W-:Y:S01]  /*d8290*/  ISETP.LT.AND P4, PT, R61, UR10, !P2 ;  /* 0x0000000a3d007c0c */ /* 0x000fe2000d781270 */
[----:B0-----:R-:W-:Y:S01]  /*d82a0*/  VIADD R7, R55, UR4 ;  /* 0x0000000437077c36 */ /* 0x001fe20008000000 */
[----:B------:R-:W-:Y:S01]  /*d82b0*/  ISETP.LT.AND P2, PT, R60, UR12, !P2 ;  /* 0x0000000c3c007c0c */ /* 0x000fe2000d741270 */
[----:B------:R-:W-:Y:S01]  /*d82c0*/  ULDC UR4, c[0x0][0x248] ;  /* 0x0000920000047ab9 */ /* 0x000fe20000000800 */
[----:B------:R-:W-:Y:S01]  /*d82d0*/  ISETP.GE.AND P0, PT, R6, UR8, PT ;  /* 0x0000000806007c0c */ /* 0x000fe2000bf06270 */
[C---:B-1----:R-:W-:Y:S01]  /*d82e0*/  VIADD R49, R7.reuse, UR4 ;  /* 0x0000000407317c36 */ /* 0x042fe20008000000 */
[----:B------:R-:W-:Y:S01]  /*d82f0*/  PRMT R48, R12, 0x7632, R48 ;  /* 0x000076320c307816 */ /* 0x000fe20000000030 */
[----:B------:R-:W-:Y:S01]  /*d8300*/  IMAD.WIDE R4, R7, 0x2, R2 ;  /* 0x0000000207047825 */ /* 0x000fe200078e0202 */
[----:B--2---:R-:W-:Y:S01]  /*d8310*/  IADD3 R8, R59, 0xdd, RZ ;  /* 0x000000dd3b087810 */ /* 0x004fe20007ffe0ff */
[----:B------:R-:W-:Y:S01]  /*d8320*/  ULDC UR10, c[0x0][0x228] ;  /* 0x00008a00000a7ab9 */ /* 0x000fe20000000800 */
[----:B------:R-:W-:Y:S01]  /*d8330*/  ULDC UR12, c[0x0][0x228] ;  /* 0x00008a00000c7ab9 */ /* 0x000fe20000000800 */
[----:B------:R-:W-:Y:S01]  /*d8340*/  IMAD.WIDE R6, R7, 0x2, R44 ;  /* 0x0000000207067825 */ /* 0x000fe200078e022c */
[----:B------:R-:W-:Y:S01]  /*d8350*/  ULDC UR4, c[0x0][0x22c] ;  /* 0x00008b0000047ab9 */ /* 0x000fe20000000800 */
[----:B------:R-:W-:-:S02]  /*d8360*/  ULDC UR8, c[0x0][0x22c] ;  /* 0x00008b0000087ab9 */ /* 0x000fc40000000800 */
[----:B------:R-:W-:Y:S01]  /*d8370*/  IMAD.WIDE R46, R49, 0x2, R2 ;  /* 0x00000002312e7825 */ /* 0x000fe200078e0202 */
[----:B------:R0:W-:Y:S01]  /*d8380*/  @P4 STG.E.U16 desc[UR6][R4.64], R12 ;  /* 0x0000000c04004986 */ /* 0x0001e2000c101506 */
[----:B------:R-:W-:Y:S01]  /*d8390*/  ISETP.LT.AND P1, PT, R60, UR10, !P1 ;  /* 0x0000000a3c007c0c */ /* 0x000fe2000cf21270 */
[----:B------:R-:W-:Y:S02]  /*d83a0*/  ULDC UR10, c[0x0][0x22c] ;  /* 0x00008b00000a7ab9 */ /* 0x000fe40000000800 */
[----:B------:R1:W-:Y:S01]  /*d83b0*/  @P2 STG.E.U16 desc[UR6][R6.64], R48 ;  /* 0x0000003006002986 */ /* 0x0003e2000c101506 */
[----:B------:R-:W-:Y:S01]  /*d83c0*/  ISETP.GE.AND P4, PT, R8, UR4, PT ;  /* 0x0000000408007c0c */ /* 0x000fe2000bf86270 */
[----:B------:R-:W-:Y:S02]  /*d83d0*/  ULDC UR4, c[0x0][0x248] ;  /* 0x0000920000047ab9 */ /* 0x000fe40000000800 */
[----:B------:R2:W-:Y:S01]  /*d83e0*/  @P6 STG.E.U16 desc[UR6][R46.64], R9 ;  /* 0x000000092e006986 */ /* 0x0005e2000c101506 */
[----:B------:R-:W-:Y:S01]  /*d83f0*/  ISETP.LT.AND P6, PT, R61, UR12, !P5 ;  /* 0x0000000c3d007c0c */ /* 0x000fe2000efc1270 */
[----:B------:R-:W-:Y:S01]  /*d8400*/  VIADD R8, R59, 0xde ;  /* 0x000000de3b087836 */ /* 0x000fe20000000000 */
[----:B------:R-:W-:Y:S01]  /*d8410*/  ISETP.LT.AND P5, PT, R60, UR14, !P5 ;  /* 0x0000000e3c007c0c */ /* 0x000fe2000efa1270 */
[----:B---3--:R-:W-:Y:S01]  /*d8420*/  VIADD R51, R49, UR4 ;  /* 0x0000000431337c36 */ /* 0x008fe20008000000 */
[----:B0-----:R-:W-:Y:S01]  /*d8430*/  PRMT R12, R9, 0x7632, R12 ;  /* 0x00007632090c7816 */ /* 0x001fe2000000000c */
[----:B------:R-:W-:Y:S01]  /*d8440*/  IMAD.WIDE R4, R49, 0x2, R44 ;  /* 0x0000000231047825 */ /* 0x000fe200078e022c */
[----:B------:R-:W-:Y:S01]  /*d8450*/  ISETP.GE.AND P2, PT, R8, UR8, PT ;  /* 0x0000000808007c0c */ /* 0x000fe2000bf46270 */
[----:B------:R-:W-:Y:S01]  /*d8460*/  ULDC UR4, c[0x0][0x22c] ;  /* 0x00008b0000047ab9 */ /* 0x000fe20000000800 */
[----:B------:R-:W-:Y:S01]  /*d8470*/  ULDC UR12, c[0x0][0x228] ;  /* 0x00008a00000c7ab9 */ /* 0x000fe20000000800 */
[----:B-1----:R-:W-:Y:S01]  /*d8480*/  IMAD.WIDE R6, R51, 0x2, R2 ;  /* 0x0000000233067825 */ /* 0x002fe200078e0202 */
[----:B--2---:R-:W-:-:S03]  /*d8490*/  PRMT R46, R13, 0x7632, R46 ;  /* 0x000076320d2e7816 */ /* 0x004fc6000000002e */
[----:B------:R-:W-:Y:S01]  /*d84a0*/  VIADD R47, R59, 0xdf ;  /* 0x000000df3b2f7836 */ /* 0x000fe20000000000 */
[----:B------:R0:W-:Y:S01]  /*d84b0*/  @P1 STG.E.U16 desc[UR6][R4.64], R12 ;  /* 0x0000000c04001986 */ /* 0x0001e2000c101506 */
[----:B------:R-:W-:Y:S01]  /*d84c0*/  IMAD.WIDE R8, R51, 0x2, R44 ;  /* 0x0000000233087825 */ /* 0x000fe200078e022c */
[----:B------:R-:W-:Y:S01]  /*d84d0*/  ULDC UR14, c[0x0][0x228] ;  /* 0x00008a00000e7ab9 */ /* 0x000fe20000000800 */
[----:B------:R-:W-:Y:S01]  /*d84e0*/  ULDC UR8, c[0x0][0x248] ;  /* 0x0000920000087ab9 */ /* 0x000fe20000000800 */
[----:B------:R-:W-:Y:S01]  /*d84f0*/  @P6 STG.E.U16 desc[UR6][R6.64], R13 ;  /* 0x0000000d06006986 */ /* 0x000fe2000c101506 */
[----:B------:R-:W-:Y:S01]  /*d8500*/  ISETP.GE.AND P1, PT, R47, UR4, PT ;  /* 0x000000042f007c0c */ /* 0x000fe2000bf26270 */
[----:B------:R-:W-:Y:S02]  /*d8510*/  ULDC UR4, c[0x0][0x248] ;  /* 0x0000920000047ab9 */ /* 0x000fe40000000800 */
[----:B------:R1:W-:Y:S01]  /*d8520*/  @P5 STG.E.U16 desc[UR6][R8.64], R46 ;  /* 0x0000002e08005986 */ /* 0x0003e2000c101506 */
[----:B------:R-:W-:Y:S01]  /*d8530*/  ISETP.LT.AND P5, PT, R61, UR12, !P0 ;  /* 0x0000000c3d007c0c */ /* 0x000fe2000c7a1270 */
[----:B------:R-:W-:Y:S01]  /*d8540*/  VIADD R51, R51, UR4 ;  /* 0x0000000433337c36 */ /* 0x000fe20008000000 */
[C---:B------:R-:W-:Y:S01]  /*d8550*/  ISETP.LT.AND P0, PT, R60.reuse, UR14, !P0 ;  /* 0x0000000e3c007c0c */ /* 0x040fe2000c701270 */
[----:B------:R-:W-:Y:S01]  /*d8560*/  ULDC UR12, c[0x0][0x228] ;  /* 0x00008a00000c7ab9 */ /* 0x000fe20000000800 */
[----:B------:R-:W-:Y:S01]  /*d8570*/  ISETP.LT.AND P6, PT, R61, UR16, !P4 ;  /* 0x000000103d007c0c */ /* 0x000fe2000e7c1270 */
[C---:B------:R-:W-:Y:S01]  /*d8580*/  VIADD R47, R51.reuse, UR8 ;  /* 0x00000008332f7c36 */ /* 0x040fe20008000000 */
[----:B------:R-:W-:Y:S01]  /*d8590*/  ISETP.LT.AND P4, PT, R60, UR18, !P4 ;  /* 0x000000123c007c0c */ /* 0x000fe2000e781270 */
[----:B0-----:R-:W-:Y:S01]  /*d85a0*/  IMAD.WIDE R4, R51, 0x2, R2 ;  /* 0x0000000233047825 */ /* 0x001fe200078e0202 */
[----:B------:R-:W-:Y:S01]  /*d85b0*/  PRMT R48, R10, 0x7632, R48 ;  /* 0x000076320a307816 */ /* 0x000fe20000000030 */
[----:B------:R-:W-:Y:S01]  /*d85c0*/  ULDC UR4, c[0x0][0x248] ;  /* 0x0000920000047ab9 */ /* 0x000fe20000000800 */
[----:B------:R-:W-:Y:S01]  /*d85d0*/  PRMT R49, R14, 0x7632, R49 ;  /* 0x000076320e317816 */ /* 0x000fe20000000031 */
[----:B-1----:R-:W-:Y:S01]  /*d85e0*/  VIADD R46, R59, 0xe0 ;  /* 0x000000e03b2e7836 */ /* 0x002fe20000000000 */
[----:B------:R-:W-:Y:S01]  /*d85f0*/  ULDC UR14, c[0x0][0x228] ;  /* 0x00008a00000e7ab9 */ /* 0x000fe20000000800 */
[----:B------:R-:W-:Y:S01]  /*d8600*/  IMAD.WIDE R6, R51, 0x2, R44 ;  /* 0x0000000233067825 */ /* 0x000fe200078e022c */
[----:B------:R0:W-:Y:S01]  /*d8610*/  @P5 STG.E.U16 desc[UR6][R4.64], R10 ;  /* 0x0000000a04005986 */ /* 0x0001e2000c101506 */
[----:B------:R-:W-:Y:S01]  /*d8620*/  ULDC UR8, c[0x0][0x22c] ;  /* 0x00008b0000087ab9 */ /* 0x000fe20000000800 */
[----:B------:R-:W-:Y:S01]  /*d8630*/  ULDC UR16, c[0x0][0x228] ;  /* 0x00008a0000107ab9 */ /* 0x000fe20000000800 */
[----:B------:R-:W-:Y:S01]  /*d8640*/  IMAD.WIDE R8, R47, 0x2, R2 ;  /* 0x000000022f087825 */ /* 0x000fe200078e0202 */
[----:B------:R-:W-:-:S03]  /*d8650*/  ISETP.GE.AND P5, PT, R46, UR10, PT ;  /* 0x0000000a2e007c0c */ /* 0x000fc6000bfa6270 */
[----:B------:R-:W-:Y:S01]  /*d8660*/  IMAD.WIDE R12, R47, 0x2, R44 ;  /* 0x000000022f0c7825 */ /* 0x000fe200078e022c */
[----:B------:R1:W-:Y:S01]  /*d8670*/  @P0 STG.E.U16 desc[UR6][R6.64], R48 ;  /* 0x0000003006000986 */ /* 0x0003e2000c101506 */
[----:B------:R-:W-:Y:S01]  /*d8680*/  ULDC UR10, c[0x0][0x228] ;  /* 0x00008a00000a7ab9 */ /* 0x000fe20000000800 */
[----:B------:R-:W-:Y:S02]  /*d8690*/  ULDC UR18, c[0x0][0x228] ;  /* 0x00008a0000127ab9 */ /* 0x000fe40000000800 */
[----:B------:R-:W-:Y:S01]  /*d86a0*/  @P6 STG.E.U16 desc[UR6][R8.64], R14 ;  /* 0x0000000e08006986 */ /* 0x000fe2000c101506 */
[----:B------:R-:W-:Y:S01]  /*d86b0*/  ISETP.LT.AND P6, PT, R61, UR14, !P1 ;  /* 0x0000000e3d007c0c */ /* 0x000fe2000cfc1270 */
[----:B0-----:R-:W-:Y:S01]  /*d86c0*/  VIADD R10, R59, 0xe2 ;  /* 0x000000e23b0a7836 */ /* 0x001fe20000000000 */
[----:B------:R-:W-:Y:S01]  /*d86d0*/  ULDC UR14, c[0x0][0x228] ;  /* 0x00008a00000e7ab9 */ /* 0x000fe20000000800 */
[----:B------:R0:W-:Y:S01]  /*d86e0*/  @P4 STG.E.U16 desc[UR6][R12.64], R49 ;  /* 0x000000310c004986 */ /* 0x0001e2000c101506 */
[----:B------:R-:W-:Y:S01]  /*d86f0*/  ISETP.LT.AND P4, PT, R61, UR10, !P2 ;  /* 0x0000000a3d007c0c */ /* 0x000fe2000d781270 */
[----:B------:R-:W-:Y:S01]  /*d8700*/  ULDC UR10, c[0x0][0x228] ;  /* 0x00008a00000a7ab9 */ /* 0x000fe20000000800 */
[----:B------:R-:W-:Y:S01]  /*d8710*/  ISETP.LT.AND P2, PT, R60, UR12, !P2 ;  /* 0x0000000c3c007c0c */ /* 0x000fe2000d741270 */
[----:B-1----:R-:W-:Y:S01]  /*d8720*/  VIADD R7, R47, UR4 ;  /* 0x000000042f077c36 */ /* 0x002fe20008000000 */
[----:B------:R-:W-:Y:S01]  /*d8730*/  ULDC UR4, c[0x0][0x248] ;  /* 0x0000920000047ab9 */ /* 0x000fe20000000800 */
[----:B------:R-:W-:-:S02]  /*d8740*/  ULDC UR12, c[0x0][0x228] ;  /* 0x00008a00000c7ab9 */ /* 0x000fc40000000800 */
[----:B------:R-:W-:-:S04]  /*d8750*/  IMAD.WIDE R4, R7, 0x2, R2 ;  /* 0x0000000207047825 */ /* 0x000fc800078e0202 */
[----:B0-----:R-:W-:Y:S01]  /*d8760*/  VIADD R13, R7, UR4 ;  /* 0x00000004070d7c36 */ /* 0x001fe20008000000 */
[----:B------:R-:W-:Y:S01]  /*d8770*/  PRMT R12, R11, 0x7632, R12 ;  /* 0x000076320b0c7816 */ /* 0x000fe2000000000c */
[----:B------:R-:W-:Y:S01]  /*d8780*/  IMAD.WIDE R6, R7, 0x2, R44 ;  /* 0x0000000207067825 */ /* 0x000fe200078e022c */
[----:B------:R0:W-:Y:S01]  /*d8790*/  @P4 STG.E.U16 desc[UR6][R4.64], R11 ;  /* 0x0000000b04004986 */ /* 0x0001e2000c101506 */
[----:B------:R-:W-:Y:S02]  /*d87a0*/  ULDC UR4, c[0x0][0x22c] ;  /* 0x00008b0000047ab9 */ /* 0x000fe40000000800 */
[----:B------:R-:W-:Y:S01]  /*d87b0*/  IMAD.WIDE R8, R13, 0x2, R2 ;  /* 0x000000020d087825 */ /* 0x000fe200078e0202 */
[----:B------:R-:W-:Y:S01]  /*d87c0*/  @P2 STG.E.U16 desc[UR6][R6.64], R12 ;  /* 0x0000000c06002986 */ /* 0x000fe2000c101506 */
[----:B------:R-:W-:Y:S01]  /*d87d0*/  ISETP.LT.AND P1, PT, R60, UR10, !P1 ;  /* 0x0000000a3c007c0c */ /* 0x000fe2000cf21270 */
[----:B------:R-:W-:Y:S01]  /*d87e0*/  ULDC UR10, c[0x0][0x228] ;  /* 0x00008a00000a7ab9 */ /* 0x000fe20000000800 */
[----:B------:R-:W-:Y:S01]  /*d87f0*/  VIADD R46, R59, 0xe1 ;  /* 0x000000e13b2e7836 */ /* 0x000fe20000000000 */
[----:B------:R1:W-:Y:S01]  /*d8800*/  @P6 STG.E.U16 desc[UR6][R8.64], R15 ;  /* 0x0000000f08006986 */ /* 0x0003e2000c101506 */
[----:B------:R-:W-:Y:S01]  /*d8810*/  ISETP.LT.AND P6, PT, R61, UR12, !P5 ;  /* 0x0000000c3d007c0c */ /* 0x000fe2000efc1270 */
[----:B------:R-:W-:Y:S01]  /*d8820*/  ULDC UR12, c[0x0][0x228] ;  /* 0x00008a00000c7ab9 */ /* 0x000fe20000000800 */
[----:B------:R-:W-:Y:S01]  /*d8830*/  ISETP.GE.AND P4, PT, R10, UR4, PT ;  /* 0x000000040a007c0c */ /* 0x000fe2000bf86270 */
[----:B------:R-:W-:Y:S01]  /*d8840*/  ULDC UR4, c[0x0][0x248] ;  /* 0x0000920000047ab9 */ /* 0x000fe20000000800 */
[----:B------:R-:W-:Y:S01]  /*d8850*/  ISETP.LT.AND P5, PT, R60, UR14, !P5 ;  /* 0x0000000e3c007c0c */ /* 0x000fe2000efa1270 */
[----:B------:R-:W-:Y:S01]  /*d8860*/  VIADD R10, R59, 0xe3 ;  /* 0x000000e33b0a7836 */ /* 0x000fe20000000000 */
[----:B------:R-:W-:Y:S01]  /*d8870*/  ISETP.GE.AND P0, PT, R46, UR8, PT ;  /* 0x000000082e007c0c */ /* 0x000fe2000bf06270 */
[C---:B0-----:R-:W-:Y:S01]  /*d8880*/  VIADD R11, R13.reuse, UR4 ;  /* 0x000000040d0b7c36 */ /* 0x041fe20008000000 */
[----:B------:R-:W-:Y:S01]  /*d8890*/  ULDC UR8, c[0x0][0x22c] ;  /* 0x00008b0000087ab9 */ /* 0x000fe20000000800 */
[----:B------:R-:W-:Y:S01]  /*d88a0*/  IMAD.WIDE R4, R13, 0x2, R44 ;  /* 0x000000020d047825 */ /* 0x000fe200078e022c */
[----:B------:R-:W-:Y:S01]  /*d88b0*/  ISETP.GE.AND P2, PT, R10, UR8, PT ;  /* 0x000000080a007c0c */ /* 0x000fe2000bf46270 */
[----:B------:R-:W-:Y:S01]  /*d88c0*/  ULDC UR4, c[0x0][0x22c] ;  /* 0x00008b0000047ab9 */ /* 0x000fe20000000800 */
[----:B-1----:R-:W-:Y:S01]  /*d88d0*/  PRMT R15, R15, 0x7632, R15 ;  /* 0x000076320f0f7816 */ /* 0x002fe2000000000f */
[----:B------:R-:W-:Y:S01]  /*d88e0*/  IMAD.WIDE R6, R11, 0x2, R2 ;  /* 0x000000020b067825 */ /* 0x000fe200078e0202 */
[----:B------:R-:W-:Y:S01]  /*d88f0*/  PRMT R10, R16, 0x7632, R10 ;  /* 0x00007632100a7816 */ /* 0x000fe2000000000a */
[----:B------:R-:W-:Y:S01]  /*d8900*/  ULDC UR14, c[0x0][0x228] ;  /* 0x00008a00000e7ab9 */ /* 0x000fe20000000800 */
[----:B------:R-:W-:Y:S01]  /*d8910*/  ULDC UR8, c[0x0][0x248] ;  /* 0x0000920000087ab9 */ /* 0x000fe20000000800 */
[----:B------:R-:W-:-:S02]  /*d8920*/  VIADD R12, R59, 0xe4 ;  /* 0x000000e43b0c7836 */ /* 0x000fc40000000000 */
[C---:B------:R-:W-:Y:S01]  /*d8930*/  IMAD.WIDE R8, R11.reuse, 0x2, R44 ;  /* 0x000000020b087825 */ /* 0x040fe200078e022c */
[----:B------:R0:W-:Y:S02]  /*d8940*/  @P1 STG.E.U16 desc[UR6][R4.64], R15 ;  /* 0x0000000f04001986 */ /* 0x0001e4000c101506 */
[----:B------:R-:W-:Y:S01]  /*d8950*/  ISETP.GE.AND P1, PT, R12, UR4, PT ;  /* 0x000000040c007c0c */ /* 0x000fe2000bf26270 */
[----:B------:R-:W-:Y:S01]  /*d8960*/  ULDC UR4, c[0x0][0x248] ;  /* 0x0000920000047ab9 */ /* 0x000fe20000000800 */
[----:B------:R1:W-:Y:S01]  /*d8970*/  @P6 STG.E.U16 desc[UR6][R6.64], R16 ;  /* 0x0000001006006986 */ /* 0x0003e2000c101506 */
[----:B------:R-:W-:Y:S01]  /*d8980*/  VIADD R11, R11, UR4 ;  /* 0x000000040b0b7c36 */ /* 0x000fe20008000000 */
[----:B------:R-:W-:Y:S01]  /*d8990*/  ISETP.LT.AND P6, PT, R61, UR14, !P4 ;  /* 0x0000000e3d007c0c */ /* 0x000fe2000e7c1270 */
[----:B------:R-:W-:Y:S01]  /*d89a0*/  VIADD R12, R59, 0xe5 ;  /* 0x000000e53b0c7836 */ /* 0x000fe20000000000 */
[----:B------:R2:W-:Y:S01]  /*d89b0*/  @P5 STG.E.U16 desc[UR6][R8.64], R10 ;  /* 0x0000000a08005986 */ /* 0x0005e2000c101506 */
[----:B------:R-:W-:Y:S01]  /*d89c0*/  ISETP.LT.AND P5, PT, R61, UR10, !P0 ;  /* 0x0000000a3d007c0c */ /* 0x000fe2000c7a1270 */
[C---:B------:R-:W-:Y:S01]  /*d89d0*/  VIADD R13, R11.reuse, UR8 ;  /* 0x000000080b0d7c36 */ /* 0x040fe20008000000 */
[C---:B------:R-:W-:Y:S01]  /*d89e0*/  ISETP.LT.AND P0, PT, R60.reuse, UR12, !P0 ;  /* 0x0000000c3c007c0c */ /* 0x040fe2000c701270 */
[C---:B0-----:R-:W-:Y:S01]  /*d89f0*/  IMAD.WIDE R4, R11.reuse, 0x2, R2 ;  /* 0x000000020b047825 */ /* 0x041fe200078e0202 */
[----:B------:R-:W-:Y:S01]  /*d8a00*/  ISETP.LT.AND P4, PT, R60, UR16, !P4 ;  /* 0x000000103c007c0c */ /* 0x000fe2000e781270 */
[----:B------:R-:W-:Y:S01]  /*d8a10*/  ULDC UR4, c[0x0][0x22c] ;  /* 0x00008b0000047ab9 */ /* 0x000fe20000000800 */
[----:B------:R-:W-:Y:S01]  /*d8a20*/  PRMT R14, R20, 0x7632, R14 ;  /* 0x00007632140e7816 */ /* 0x000fe2000000000e */
[----:B-1----:R-:W-:Y:S01]  /*d8a30*/  IMAD.WIDE R6, R11, 0x2, R44 ;  /* 0x000000020b067825 */ /* 0x002fe200078e022c */
[----:B------:R-:W-:Y:S01]  /*d8a40*/  PRMT R15, R17, 0x7632, R15 ;  /* 0x00007632110f7816 */ /* 0x000fe2000000000f */
[----:B------:R-:W-:Y:S01]  /*d8a50*/  ULDC UR10, c[0x0][0x228] ;  /* 0x00008a00000a7ab9 */ /* 0x000fe20000000800 */
[----:B------:R-:W-:Y:S01]  /*d8a60*/  ULDC UR12, c[0x0][0x228] ;  /* 0x00008a00000c7ab9 */ /* 0x000fe20000000800 */
[C---:B--2---:R-:W-:Y:S01]  /*d8a70*/  IMAD.WIDE R8, R13.reuse, 0x2, R2 ;  /* 0x000000020d087825 */ /* 0x044fe200078e0202 */
[----:B------:R-:W-:Y:S01]  /*d8a80*/  ULDC UR14, c[0x0][0x228] ;  /* 0x00008a00000e7ab9 */ /* 0x000fe20000000800 */
[----:B------:R-:W-:Y:S01]  /*d8a90*/  @P5 STG.E.U16 desc[UR6][R4.64], R20 ;  /* 0x0000001404005986 */ /* 0x000fe2000c101506 */
[----:B------:R-:W-:Y:S01]  /*d8aa0*/  ULDC UR8, c[0x0][0x22c] ;  /* 0x00008b0000087ab9 */ /* 0x000fe20000000800 */
[----:B------:R-:W-:Y:S01]  /*d8ab0*/  IMAD.WIDE R10, R13, 0x2, R44 ;  /* 0x000000020d0a7825 */ /* 0x000fe200078e022c */
[----:B------:R-:W-:Y:S01]  /*d8ac0*/  ISETP.GE.AND P5, PT, R12, UR4, PT ;  /* 0x000000040c007c0c */ /* 0x000fe2000bfa6270 */
[----:B------:R0:W-:Y:S01]  /*d8ad0*/  @P0 STG.E.U16 desc[UR6][R6.64], R14 ;  /* 0x0000000e06000986 */ /* 0x0001e2000c101506 */
[----:B------:R-:W-:Y:S01]  /*d8ae0*/  ULDC UR4, c[0x0][0x248] ;  /* 0x0000920000047ab9 */ /* 0x000fe20000000800 */
[----:B------:R-:W-:-:S02]  /*d8af0*/  ULDC UR16, c[0x0][0x228] ;  /* 0x00008a0000107ab9 */ /* 0x000fc40000000800 */
[----:B------:R-:W-:Y:S01]  /*d8b00*/  @P6 STG.E.U16 desc[UR6][R8.64], R17 ;  /* 0x0000001108006986 */ /* 0x000fe2000c101506 */
[----:B------:R-:W-:Y:S01]  /*d8b10*/  ISETP.LT.AND P6, PT, R61, UR14, !P1 ;  /* 0x0000000e3d007c0c */ /* 0x000fe2000cfc1270 */
[----:B------:R-:W-:Y:S01]  /*d8b20*/  VIADD R12, R59, 0xe6 ;  /* 0x000000e63b0c7836 */ /* 0x000fe20000000000 */
[----:B------:R-:W-:Y:S01]  /*d8b30*/  ULDC UR14, c[0x0][0x228] ;  /* 0x00008a00000e7ab9 */ /* 0x000fe20000000800 */
[----:B------:R1:W-:Y:S01]  /*d8b40*/  @P4 STG.E.U16 desc[UR6][R10.64], R15 ;  /* 0x0000000f0a004986 */ /* 0x0003e2000c101506 */
[----:B------:R-:W-:Y:S01]  /*d8b50*/  ISETP.LT.AND P4, PT, R61, UR10, !P2 ;  /* 0x0000000a3d007c0c */ /* 0x000fe2000d781270 */
[----:B------:R-:W-:Y:S01]  /*d8b60*/  ULDC UR10, c[0x0][0x228] ;  /* 0x00008a00000a7ab9 */ /* 0x000fe20000000800 */
[----:B------:R-:W-:Y:S01]  /*d8b70*/  ISETP.LT.AND P2, PT, R60, UR12, !P2 ;  /* 0x0000000c3c007c0c */ /* 0x000fe2000d741270 */
[----:B------:R-:W-:Y:S01]  /*d8b80*/  ULDC UR12, c[0x0][0x228] ;  /* 0x00008a00000c7ab9 */ /* 0x000fe20000000800 */
[----:B0-----:R-:W-:Y:S01]  /*d8b90*/  IADD3 R7, R13, UR4, RZ ;  /* 0x000000040d077c10 */ /* 0x001fe2000fffe0ff */
[----:B------:R-:W-:Y:S01]  /*d8ba0*/  ULDC UR4, c[0x0][0x248] ;  /* 0x0000920000047ab9 */ /* 0x000fe20000000800 */
[----:B------:R-:W-:Y:S01]  /*d8bb0*/  ISETP.GE.AND P0, PT, R12, UR8, PT ;  /* 0x000000080c007c0c */ /* 0x000fe2000bf06270 */
[----:B------:R-:W-:Y:S01]  /*d8bc0*/  ULDC UR8, c[0x0][0x22c] ;  /* 0x00008b0000087ab9 */ /* 0x000fe20000000800 */
[----:B------:R-:W-:Y:S01]  /*d8bd0*/  PRMT R12, R21, 0x7632, R12 ;  /* 0x00007632150c7816 */ /* 0x000fe2000000000c */
[----:B------:R-:W-:-:S04]  /*d8be0*/  IMAD.WIDE R4, R7, 0x2, R2 ;  /* 0x0000000207047825 */ /* 0x000fc800078e0202 */
[C---:B-1----:R-:W-:Y:S01]  /*d8bf0*/  VIADD R11, R7.reuse, UR4 ;  /* 0x00000004070b7c36 */ /* 0x042fe20008000000 */
[----:B------:R0:W-:Y:S01]  /*d8c00*/  @P4 STG.E.U16 desc[UR6][R4.64], R21 ;  /* 0x0000001504004986 */ /* 0x0001e2000c101506 */
[----:B------:R-:W-:Y:S01]  /*d8c10*/  IMAD.WIDE R6, R7, 0x2, R44 ;  /* 0x0000000207067825 */ /* 0x000fe200078e022c */
[----:B------:R-:W-:-:S03]  /*d8c20*/  ULDC UR4, c[0x0][0x22c] ;  /* 0x00008b0000047ab9 */ /* 0x000fc60000000800 */
[----:B------:R-:W-:Y:S01]  /*d8c30*/  IMAD.WIDE R8, R11, 0x2, R2 ;  /* 0x000000020b087825 */ /* 0x000fe200078e0202 */
[----:B------:R-:W-:Y:S03]  /*d8c40*/  @P2 STG.E.U16 desc[UR6][R6.64], R12 ;  /* 0x0000000c06002986 */ /* 0x000fe6000c101506 */
[----:B------:R-:W-:Y:S01]  /*d8c50*/  VIADD R10, R59, 0xe7 ;  /* 0x000000e73b0a7836 */ /* 0x000fe20000000000 */
[----:B------:R1:W-:Y:S01]  /*d8c60*/  @P6 STG.E.U16 desc[UR6][R8.64], R18 ;  /* 0x0000001208006986 */ /* 0x0003e2000c101506 */
[----:B------:R-:W-:Y:S01]  /*d8c70*/  ISETP.LT.AND P1, PT, R60, UR10, !P1 ;  /* 0x0000000a3c007c0c */ /* 0x000fe2000cf21270 */
[----:B0-----:R-:W-:Y:S01]  /*d8c80*/  IMAD.WIDE R4, R11, 0x2, R44 ;  /* 0x000000020b047825 */ /* 0x001fe200078e022c */
[----:B------:R-:W-:Y:S01]  /*d8c90*/  ISETP.LT.AND P6, PT, R61, UR12, !P5 ;  /* 0x0000000c3d007c0c */ /* 0x000fe2000efc1270 */
[----:B------:R-:W-:Y:S01]  /*d8ca0*/  ULDC UR12, c[0x0][0x228] ;  /* 0x00008a00000c7ab9 */ /* 0x000fe20000000800 */
[----:B------:R-:W-:Y:S01]  /*d8cb0*/  ISETP.GE.AND P4, PT, R10, UR4, PT ;  /* 0x000000040a007c0c */ /* 0x000fe2000bf86270 */
[----:B------:R-:W-:Y:S01]  /*d8cc0*/  ULDC UR4, c[0x0][0x248] ;  /* 0x0000920000047ab9 */ /* 0x000fe20000000800 */
[----:B------:R-:W-:Y:S01]  /*d8cd0*/  ISETP.LT.AND P5, PT, R60, UR14, !P5 ;  /* 0x0000000e3c007c0c */ /* 0x000fe2000efa1270 */
[----:B------:R-:W-:Y:S01]  /*d8ce0*/  VIADD R10, R59, 0xe8 ;  /* 0x000000e83b0a7836 */ /* 0x000fe20000000000 */
[----:B------:R-:W-:Y:S01]  /*d8cf0*/  ULDC UR14, c[0x0][0x228] ;  /* 0x00008a00000e7ab9 */ /* 0x000fe20000000800 */
[----:B------:R-:W-:Y:S01]  /*d8d00*/  VIADD R13, R11, UR4 ;  /* 0x000000040b0d7c36 */ /* 0x000fe20008000000 */
[----:B------:R-:W-:Y:S01]  /*d8d10*/  ULDC UR4, c[0x0][0x22c] ;  /* 0x00008b0000047ab9 */ /* 0x000fe20000000800 */
[----:B-1----:R-:W-:Y:S01]  /*d8d20*/  PRMT R18, R18, 0x7632, R18 ;  /* 0x0000763212127816 */ /* 0x002fe20000000012 */
[----:B------:R-:W-:Y:S01]  /*d8d30*/  VIADD R12, R59, 0xe9 ;  /* 0x000000e93b0c7836 */ /* 0x000fe20000000000 */
[----:B------:R-:W-:Y:S01]  /*d8d40*/  ISETP.GE.AND P2, PT, R10, UR8, PT ;  /* 0x000000080a007c0c */ /* 0x000fe2000bf46270 */
[----:B------:R-:W-:Y:S01]  /*d8d50*/  IMAD.WIDE R6, R13, 0x2, R2 ;  /* 0x000000020d067825 */ /* 0x000fe200078e0202 */
[----:B------:R-:W-:Y:S01]  /*d8d60*/  PRMT R10, R22, 0x7632, R10 ;  /* 0x00007632160a7816 */ /* 0x000fe2000000000a */
[----:B------:R-:W-:-:S02]  /*d8d70*/  ULDC UR10, c[0x0][0x22c] ;  /* 0x00008b00000a7ab9 */ /* 0x000fc40000000800 */
[C---:B------:R-:W-:Y:S01]  /*d8d80*/  IMAD.WIDE R8, R13.reuse, 0x2, R44 ;  /* 0x000000020d087825 */ /* 0x040fe200078e022c */
[----:B------:R0:W-:Y:S01]  /*d8d90*/  @P1 STG.E.U16 desc[UR6][R4.64], R18 ;  /* 0x0000001204001986 */ /* 0x0001e2000c101506 */
[----:B------:R-:W-:Y:S01]  /*d8da0*/  ISETP.GE.AND P1, PT, R12, UR4, PT ;  /* 0x000000040c007c0c */ /* 0x000fe2000bf26270 */
[----:B------:R-:W-:Y:S01]  /*d8db0*/  ULDC UR4, c[0x0][0x248] ;  /* 0x0000920000047ab9 */ /* 0x000fe20000000800 */
        /* <DEDUP_REMOVED lines=9> */
[----:B0-----:R-:W-:Y:S01]  /*d8e50*/  IMAD.WIDE R4, R13, 0x2, R2 ;  /* 0x000000020d047825 */ /* 0x001fe200078e0202 */
        /* <DEDUP_REMOVED lines=14> */
[----:B------:R-:W-:-:S03]  /*d8f40*/  ULDC UR10, c[0x0][0x228] ;  /* 0x00008a00000a7ab9 */ /* 0x000fc60000000800 */
        /* <DEDUP_REMOVED lines=13> */
[----:B------:R-:W-:Y:S01]  /*d9020*/  PRMT R12, R24, 0x7632, R12 ;  /* 0x00007632180c7816 */ /* 0x000fe2000000000c */
[----:B------:R-:W-:-:S02]  /*d9030*/  ULDC UR8, c[0x0][0x22c] ;  /* 0x00008b0000087ab9 */ /* 0x000fc40000000800 */
[C---:B-1----:R-:W-:Y:S01]  /*d9040*/  VIADD R11, R7.reuse, UR4 ;  /* 0x00000004070b7c36 */ /* 0x042fe20008000000 */
[----:B------:R-:W-:Y:S01]  /*d9050*/  ULDC UR4, c[0x0][0x22c] ;  /* 0x00008b0000047ab9 */ /* 0x000fe20000000800 */
[----:B------:R-:W-:Y:S01]  /*d9060*/  IMAD.WIDE R6, R7, 0x2, R44 ;  /* 0x0000000207067825 */ /* 0x000fe200078e022c */
[----:B------:R0:W-:Y:S03]  /*d9070*/  @P4 STG.E.U16 desc[UR6][R4.64], R24 ;  /* 0x0000001804004986 */ /* 0x0001e6000c101506 */
[----:B------:R-:W-:Y:S01]  /*d9080*/  IMAD.WIDE R8, R11, 0x2, R2 ;  /* 0x000000020b087825 */ /* 0x000fe200078e0202 */
[----:B------:R-:W-:Y:S03]  /*d9090*/  @P2 STG.E.U16 desc[UR6][R6.64], R12 ;  /* 0x0000000c06002986 */ /* 0x000fe6000c101506 */
[----:B------:R-:W-:Y:S01]  /*d90a0*/  VIADD R10, R59, 0xec ;  /* 0x000000ec3b0a7836 */ /* 0x000fe20000000000 */
[----:B------:R1:W-:Y:S01]  /*d90b0*/  @P6 STG.E.U16 desc[UR6][R8.64], R28 ;  /* 0x0000001c08006986 */ /* 0x0003e2000c101506 */
[----:B------:R-:W-:Y:S01]  /*d90c0*/  ISETP.LT.AND P1, PT, R60, UR10, !P1 ;  /* 0x0000000a3c007c0c */ /* 0x000fe2000cf21270 */
[----:B------:R-:W-:Y:S01]  /*d90d0*/  ULDC UR10, c[0x0][0x228] ;  /* 0x00008a00000a7ab9 */ /* 0x000fe20000000800 */
[----:B------:R-:W-:Y:S01]  /*d90e0*/  ISETP.LT.AND P6, PT, R61, UR12, !P5 ;  /* 0x0000000c3d007c0c */ /* 0x000fe2000efc1270 */
[----:B0-----:R-:W-:Y:S01]  /*d90f0*/  IMAD.WIDE R4, R11, 0x2, R44 ;  /* 0x000000020b047825 */ /* 0x001fe200078e022c */
        /* <DEDUP_REMOVED lines=33> */
[----:B------:R-:W-:Y:S01]  /*d9310*/  IADD3 R12, R59, 0xef, RZ ;  /* 0x000000ef3b0c7810 */ /* 0x000fe20007ffe0ff */
[C---:B--2---:R-:W-:Y:S01]  /*d9320*/  IMAD.WIDE R8, R15.reuse, 0x2, R2 ;  /* 0x000000020f087825 */ /* 0x044fe200078e0202 */
[----:B------:R-:W-:Y:S01]  /*d9330*/  ULDC UR14, c[0x0][0x228] ;  /* 0x00008a00000e7ab9 */ /* 0x000fe20000000800 */
[----:B------:R-:W-:Y:S01]  /*d9340*/  @P5 STG.E.U16 desc[UR6][R4.64], R29 ;  /* 0x0000001d04005986 */ /* 0x000fe2000c101506 */
[----:B------:R-:W-:Y:S01]  /*d9350*/  ULDC UR8, c[0x0][0x22c] ;  /* 0x00008b0000087ab9 */ /* 0x000fe20000000800 */
[----:B------:R-:W-:Y:S01]  /*d9360*/  IMAD.WIDE R10, R15, 0x2, R44 ;  /* 0x000000020f0a7825 */ /* 0x000fe200078e022c */
[----:B------:R-:W-:Y:S01]  /*d9370*/  ULDC UR16, c[0x0][0x228] ;  /* 0x00008a0000107ab9 */ /* 0x000fe20000000800 */
[----:B------:R0:W-:Y:S01]  /*d9380*/  @P0 STG.E.U16 desc[UR6][R6.64], R13 ;  /* 0x0000000d06000986 */ /* 0x0001e2000c101506 */
[----:B------:R-:W-:Y:S01]  /*d9390*/  ISETP.GE.AND P5, PT, R12, UR4, PT ;  /* 0x000000040c007c0c */ /* 0x000fe2000bfa6270 */
        /* <DEDUP_REMOVED lines=64> */
[----:B------:R0:W-:Y:S01]  /*d97a0*/  @P5 STG.E.U16 desc[UR6][R4.64], R32 ;  /* 0x0000002004005986 */ /* 0x0001e2000c101506 */
[----:B------:R-:W-:Y:S01]  /*d97b0*/  ULDC UR8, c[0x0][0x248] ;  /* 0x0000920000087ab9 */ /* 0x000fe20000000800 */
[----:B------:R-:W-:Y:S01]  /*d97c0*/  IMAD.WIDE R10, R15, 0x2, R44 ;  /* 0x000000020f0a7825 */ /* 0x000fe200078e022c */
[----:B------:R-:W-:Y:S01]  /*d97d0*/  ULDC UR16, c[0x0][0x228] ;  /* 0x00008a0000107ab9 */ /* 0x000fe20000000800 */
[----:B------:R1:W-:Y:S01]  /*d97e0*/  @P0 STG.E.U16 desc[UR6][R6.64], R12 ;  /* 0x0000000c06000986 */ /* 0x0003e2000c101506 */
[----:B------:R-:W-:Y:S01]  /*d97f0*/  ISETP.GE.AND P5, PT, R14, UR4, PT ;  /* 0x000000040e007c0c */ /* 0x000fe2000bfa6270 */
[----:B------:R-:W-:-:S02]  /*d9800*/  ULDC UR4, c[0x0][0x248] ;  /* 0x0000920000047ab9 */ /* 0x000fc40000000800 */
[----:B------:R-:W-:Y:S01]  /*d9810*/  @P6 STG.E.U16 desc[UR6][R8.64], R36 ;  /* 0x0000002408006986 */ /* 0x000fe2000c101506 */
[----:B------:R-:W-:Y:S01]  /*d9820*/  VIADD R15, R15, UR4 ;  /* 0x000000040f0f7c36 */ /* 0x000fe20008000000 */
[C---:B------:R-:W-:Y:S01]  /*d9830*/  ISETP.LT.AND P6, PT, R61.reuse, UR14, !P1 ;  /* 0x0000000e3d007c0c */ /* 0x040fe2000cfc1270 */
[----:B------:R-:W-:Y:S01]  /*d9840*/  ULDC UR4, c[0x0][0x22c] ;  /* 0x00008b0000047ab9 */ /* 0x000fe20000000800 */
[----:B------:R2:W-:Y:S01]  /*d9850*/  @P4 STG.E.U16 desc[UR6][R10.64], R13 ;  /* 0x0000000d0a004986 */ /* 0x0005e2000c101506 */
[----:B------:R-:W-:Y:S01]  /*d9860*/  ISETP.LT.AND P4, PT, R61, UR10, !P2 ;  /* 0x0000000a3d007c0c */ /* 0x000fe2000d781270 */
[----:B0-----:R-:W-:Y:S01]  /*d9870*/  IMAD.WIDE R4, R15, 0x2, R2 ;  /* 0x000000020f047825 */ /* 0x001fe200078e0202 */
[----:B------:R-:W-:Y:S01]  /*d9880*/  ISETP.LT.AND P2, PT, R60, UR12, !P2 ;  /* 0x0000000c3c007c0c */ /* 0x000fe2000d741270 */
[----:B------:R-:W-:Y:S02]  /*d9890*/  ULDC UR10, c[0x0][0x228] ;  /* 0x00008a00000a7ab9 */ /* 0x000fe40000000800 */
[----:B-1----:R-:W-:Y:S01]  /*d98a0*/  VIADD R12, R59, 0xf5 ;  /* 0x000000f53b0c7836 */ /* 0x002fe20000000000 */
[----:B------:R-:W-:Y:S01]  /*d98b0*/  PRMT R14, R34, 0x7632, R14 ;  /* 0x00007632220e7816 */ /* 0x000fe2000000000e */
[----:B------:R-:W-:Y:S01]  /*d98c0*/  IMAD.WIDE R6, R15, 0x2, R44 ;  /* 0x000000020f067825 */ /* 0x000fe200078e022c */
[----:B------:R-:W-:Y:S01]  /*d98d0*/  ULDC UR12, c[0x0][0x228] ;  /* 0x00008a00000c7ab9 */ /* 0x000fe20000000800 */
[----:B------:R-:W-:-:S02]  /*d98e0*/  ULDC UR14, c[0x0][0x228] ;  /* 0x00008a00000e7ab9 */ /* 0x000fc40000000800 */
[----:B--2---:R-:W-:Y:S01]  /*d98f0*/  VIADD R11, R15, UR8 ;  /* 0x000000080f0b7c36 */ /* 0x004fe20008000000 */
[----:B------:R-:W-:Y:S01]  /*d9900*/  PRMT R10, R33, 0x7632, R10 ;  /* 0x00007632210a7816 */ /* 0x000fe2000000000a */
[----:B------:R-:W-:Y:S02]  /*d9910*/  ULDC UR8, c[0x0][0x228] ;  /* 0x00008a0000087ab9 */ /* 0x000fe40000000800 */
[----:B------:R-:W-:Y:S01]  /*d9920*/  IMAD.WIDE R8, R11, 0x2, R2 ;  /* 0x000000020b087825 */ /* 0x000fe200078e0202 */
[----:B------:R0:W-:Y:S01]  /*d9930*/  @P4 STG.E.U16 desc[UR6][R4.64], R33 ;  /* 0x0000002104004986 */ /* 0x0001e2000c101506 */
[----:B------:R-:W-:Y:S01]  /*d9940*/  ISETP.LT.AND P1, PT, R60, UR8, !P1 ;  /* 0x000000083c007c0c */ /* 0x000fe2000cf21270 */
[----:B------:R-:W-:Y:S01]  /*d9950*/  ULDC UR8, c[0x0][0x228] ;  /* 0x00008a0000087ab9 */ /* 0x000fe20000000800 */
[----:B------:R-:W-:Y:S01]  /*d9960*/  VIADD R13, R59, 0xf6 ;  /* 0x000000f63b0d7836 */ /* 0x000fe20000000000 */
[----:B------:R1:W-:Y:S01]  /*d9970*/  @P2 STG.E.U16 desc[UR6][R6.64], R10 ;  /* 0x0000000a06002986 */ /* 0x0003e2000c101506 */
[----:B------:R-:W-:Y:S01]  /*d9980*/  ISETP.GE.AND P0, PT, R12, UR4, PT ;  /* 0x000000040c007c0c */ /* 0x000fe2000bf06270 */
[----:B------:R-:W-:-:S02]  /*d9990*/  ULDC UR4, c[0x0][0x248] ;  /* 0x0000920000047ab9 */ /* 0x000fc40000000800 */
[----:B------:R2:W-:Y:S01]  /*d99a0*/  @P6 STG.E.U16 desc[UR6][R8.64], R37 ;  /* 0x0000002508006986 */ /* 0x0005e2000c101506 */
[----:B------:R-:W-:Y:S01]  /*d99b0*/  ISETP.LT.AND P6, PT, R61, UR10, !P5 ;  /* 0x0000000a3d007c0c */ /* 0x000fe2000efc1270 */
[----:B------:R-:W-:Y:S01]  /*d99c0*/  ULDC UR10, c[0x0][0x228] ;  /* 0x00008a00000a7ab9 */ /* 0x000fe20000000800 */
[----:B------:R-:W-:Y:S01]  /*d99d0*/  ISETP.LT.AND P5, PT, R60, UR8, !P5 ;  /* 0x000000083c007c0c */ /* 0x000fe2000efa1270 */
[----:B0-----:R-:W-:Y:S01]  /*d99e0*/  IMAD.WIDE R4, R11, 0x2, R44 ;  /* 0x000000020b047825 */ /* 0x001fe200078e022c */
[----:B------:R-:W-:Y:S01]  /*d99f0*/  ISETP.GE.AND P4, PT, R13, UR23, PT ;  /* 0x000000170d007c0c */ /* 0x000fe2000bf86270 */
[----:B------:R-:W-:Y:S02]  /*d9a00*/  ULDC UR8, c[0x0][0x248] ;  /* 0x0000920000087ab9 */ /* 0x000fe40000000800 */
[----:B------:R-:W-:Y:S01]  /*d9a10*/  VIADD R13, R11, UR4 ;  /* 0x000000040b0d7c36 */ /* 0x000fe20008000000 */
[----:B------:R-:W-:Y:S01]  /*d9a20*/  PRMT R12, R37, 0x7632, R12 ;  /* 0x00007632250c7816 */ /* 0x000fe2000000000c */
[----:B------:R-:W-:-:S02]  /*d9a30*/  ULDC UR4, c[0x0][0x248] ;  /* 0x0000920000047ab9 */ /* 0x000fc40000000800 */
[----:B-1----:R-:W-:-:S04]  /*d9a40*/  IMAD.WIDE R6, R13, 0x2, R2 ;  /* 0x000000020d067825 */ /* 0x002fc800078e0202 */
[----:B--2---:R-:W-:Y:S01]  /*d9a50*/  IMAD.WIDE R8, R13, 0x2, R44 ;  /* 0x000000020d087825 */ /* 0x004fe200078e022c */
[----:B------:R0:W-:Y:S04]  /*d9a60*/  @P1 STG.E.U16 desc[UR6][R4.64], R12 ;  /* 0x0000000c04001986 */ /* 0x0001e8000c101506 */
[----:B------:R-:W-:Y:S04]  /*d9a70*/  @P6 STG.E.U16 desc[UR6][R6.64], R34 ;  /* 0x0000002206006986 */ /* 0x000fe8000c101506 */
[----:B------:R1:W-:Y:S01]  /*d9a80*/  @P5 STG.E.U16 desc[UR6][R8.64], R14 ;  /* 0x0000000e08005986 */ /* 0x0003e2000c101506 */
[----:B------:R-:W-:Y:S01]  /*d9a90*/  ISETP.LT.AND P5, PT, R61, UR10, !P0 ;  /* 0x0000000a3d007c0c */ /* 0x000fe2000c7a1270 */
[----:B------:R-:W-:Y:S01]  /*d9aa0*/  VIADD R10, R59, 0xf7 ;  /* 0x000000f73b0a7836 */ /* 0x000fe20000000000 */
[----:B------:R-:W-:Y:S01]  /*d9ab0*/  IADD3 R11, R13, UR4, RZ ;  /* 0x000000040d0b7c10 */ /* 0x000fe2000fffe0ff */
[C---:B0-----:R-:W-:Y:S01]  /*d9ac0*/  VIADD R4, R59.reuse, 0xf9 ;  /* 0x000000f93b047836 */ /* 0x041fe20000000000 */
[----:B------:R-:W-:Y:S01]  /*d9ad0*/  ISETP.LT.AND P0, PT, R60, UR12, !P0 ;  /* 0x0000000c3c007c0c */ /* 0x000fe2000c701270 */
[----:B------:R-:W-:Y:S01]  /*d9ae0*/  VIADD R15, R59, 0xf8 ;  /* 0x000000f83b0f7836 */ /* 0x000fe20000000000 */
[----:B------:R-:W-:Y:S01]  /*d9af0*/  ISETP.LT.AND P6, PT, R61, UR14, !P4 ;  /* 0x0000000e3d007c0c */ /* 0x000fe2000e7c1270 */
[----:B------:R-:W-:Y:S01]  /*d9b00*/  ULDC UR10, c[0x0][0x228] ;  /* 0x00008a00000a7ab9 */ /* 0x000fe20000000800 */
[----:B------:R-:W-:Y:S01]  /*d9b10*/  ISETP.GE.AND P2, PT, R10, UR21, PT ;  /* 0x000000150a007c0c */ /* 0x000fe2000bf46270 */
[----:B------:R-:W-:Y:S01]  /*d9b20*/  ULDC UR4, c[0x0][0x248] ;  /* 0x0000920000047ab9 */ /* 0x000fe20000000800 */
[----:B-1----:R-:W-:Y:S01]  /*d9b30*/  IMAD.WIDE R8, R11, 0x2, R2 ;  /* 0x000000020b087825 */ /* 0x002fe200078e0202 */
[----:B------:R-:W-:Y:S01]  /*d9b40*/  ISETP.LT.AND P4, PT, R60, UR16, !P4 ;  /* 0x000000103c007c0c */ /* 0x000fe2000e781270 */
[----:B------:R-:W-:-:S02]  /*d9b50*/  ULDC UR12, c[0x0][0x228] ;  /* 0x00008a00000c7ab9 */ /* 0x000fc40000000800 */
[C---:B------:R-:W-:Y:S01]  /*d9b60*/  VIADD R17, R11.reuse, UR8 ;  /* 0x000000080b117c36 */ /* 0x040fe20008000000 */
[----:B------:R0:W-:Y:S01]  /*d9b70*/  @P5 STG.E.U16 desc[UR6][R8.64], R38 ;  /* 0x0000002608005986 */ /* 0x0001e2000c101506 */
[----:B------:R-:W-:Y:S01]  /*d9b80*/  ISETP.GE.AND P5, PT, R4, UR17, PT ;  /* 0x0000001104007c0c */ /* 0x000fe2000bfa6270 */
[----:B------:R-:W-:Y:S01]  /*d9b90*/  IMAD.WIDE R10, R11, 0x2, R44 ;  /* 0x000000020b0a7825 */ /* 0x000fe200078e022c */
[----:B------:R-:W-:Y:S01]  /*d9ba0*/  PRMT R16, R38, 0x7632, R16 ;  /* 0x0000763226107816 */ /* 0x000fe20000000010 */
[----:B------:R-:W1:Y:S01]  /*d9bb0*/  LDS.128 R4, [R0] ;  /* 0x0000000000047984 */ /* 0x000e620000000c00 */
[----:B------:R-:W-:Y:S01]  /*d9bc0*/  ISETP.GE.AND P1, PT, R15, UR19, PT ;  /* 0x000000130f007c0c */ /* 0x000fe2000bf26270 */
[----:B------:R-:W-:Y:S01]  /*d9bd0*/  IMAD.WIDE R12, R17, 0x2, R2 ;  /* 0x00000002110c7825 */ /* 0x000fe200078e0202 */
[----:B------:R-:W-:Y:S01]  /*d9be0*/  PRMT R18, R35, 0x7632, R18 ;  /* 0x0000763223127816 */ /* 0x000fe20000000012 */
[----:B------:R-:W-:Y:S01]  /*d9bf0*/  ULDC UR14, c[0x0][0x228] ;  /* 0x00008a00000e7ab9 */ /* 0x000fe20000000800 */
[----:B------:R-:W-:Y:S01]  /*d9c00*/  ULDC UR8, c[0x0][0x248] ;  /* 0x0000920000087ab9 */ /* 0x000fe20000000800 */
[----:B------:R-:W-:Y:S01]  /*d9c10*/  IMAD.WIDE R14, R17, 0x2, R44 ;  /* 0x00000002110e7825 */ /* 0x000fe200078e022c */
[----:B------:R2:W-:Y:S01]  /*d9c20*/  @P0 STG.E.U16 desc[UR6][R10.64], R16 ;  /* 0x000000100a000986 */ /* 0x0005e2000c101506 */
[----:B------:R-:W-:-:S03]  /*d9c30*/  ULDC UR16, c[0x0][0x228] ;  /* 0x00008a0000107ab9 */ /* 0x000fc60000000800 */
[----:B------:R3:W-:Y:S01]  /*d9c40*/  @P6 STG.E.U16 desc[UR6][R12.64], R35 ;  /* 0x000000230c006986 */ /* 0x0007e2000c101506 */
[----:B0-----:R-:W-:-:S03]  /*d9c50*/  VIADD R8, R59, 0xfa ;  /* 0x000000fa3b087836 */ /* 0x001fc60000000000 */
[----:B------:R0:W-:Y:S01]  /*d9c60*/  @P4 STG.E.U16 desc[UR6][R14.64], R18 ;  /* 0x000000120e004986 */ /* 0x0001e2000c101506 */
[----:B------:R-:W-:Y:S01]  /*d9c70*/  ISETP.LT.AND P4, PT, R61, UR10, !P2 ;  /* 0x0000000a3d007c0c */ /* 0x000fe2000d781270 */
[----:B------:R-:W-:Y:S01]  /*d9c80*/  ULDC UR10, c[0x0][0x228] ;  /* 0x00008a00000a7ab9 */ /* 0x000fe20000000800 */
[----:B------:R-:W-:Y:S01]  /*d9c90*/  ISETP.LT.AND P2, PT, R60, UR12, !P2 ;  /* 0x0000000c3c007c0c */ /* 0x000fe2000d741270 */
[----:B--2---:R-:W-:Y:S01]  /*d9ca0*/  VIADD R11, R17, UR4 ;  /* 0x00000004110b7c36 */ /* 0x004fe20008000000 */
[----:B------:R-:W-:Y:S01]  /*d9cb0*/  ISETP.LT.AND P6, PT, R61, UR14, !P1 ;  /* 0x0000000e3d007c0c */ /* 0x000fe2000cfc1270 */
[----:B------:R-:W-:Y:S01]  /*d9cc0*/  ULDC UR4, c[0x0][0x248] ;  /* 0x0000920000047ab9 */ /* 0x000fe20000000800 */
[----:B------:R-:W-:Y:S01]  /*d9cd0*/  ISETP.GE.AND P0, PT, R8, UR15, PT ;  /* 0x0000000f08007c0c */ /* 0x000fe2000bf06270 */
[----:B------:R-:W-:Y:S01]  /*d9ce0*/  VIADD R17, R11, UR8 ;  /* 0x000000080b117c36 */ /* 0x000fe20008000000 */
[----:B------:R-:W-:Y:S01]  /*d9cf0*/  PRMT R0, R39, 0x7632, R0 ;  /* 0x0000763227007816 */ /* 0x000fe20000000000 */
[C---:B------:R-:W-:Y:S01]  /*d9d00*/  IMAD.WIDE R8, R11.reuse, 0x2, R2 ;  /* 0x000000020b087825 */ /* 0x040fe200078e0202 */
[----:B------:R-:W-:Y:S01]  /*d9d10*/  ISETP.LT.AND P1, PT, R60, UR16, !P1 ;  /* 0x000000103c007c0c */ /* 0x000fe2000cf21270 */
[----:B------:R-:W-:Y:S01]  /*d9d20*/  ULDC UR8, c[0x0][0x228] ;  /* 0x00008a0000087ab9 */ /* 0x000fe20000000800 */
[----:B------:R-:W-:Y:S01]  /*d9d30*/  PRMT R16, R40, 0x7632, R16 ;  /* 0x0000763228107816 */ /* 0x000fe20000000010 */
[----:B------:R-:W-:Y:S01]  /*d9d40*/  IMAD.WIDE R10, R11, 0x2, R44 ;  /* 0x000000020b0a7825 */ /* 0x000fe200078e022c */
[----:B------:R2:W-:Y:S01]  /*d9d50*/  @P4 STG.E.U16 desc[UR6][R8.64], R39 ;  /* 0x0000002708004986 */ /* 0x0005e2000c101506 */
[----:B------:R-:W-:-:S02]  /*d9d60*/  ULDC UR12, c[0x0][0x228] ;  /* 0x00008a00000c7ab9 */ /* 0x000fc40000000800 */
[----:B---3--:R-:W-:Y:S01]  /*d9d70*/  IMAD.WIDE R12, R17, 0x2, R2 ;  /* 0x00000002110c7825 */ /* 0x008fe200078e0202 */
[----:B------:R3:W-:Y:S01]  /*d9d80*/  @P2 STG.E.U16 desc[UR6][R10.64], R0 ;  /* 0x000000000a002986 */ /* 0x0007e2000c101506 */
[----:B------:R-:W-:Y:S01]  /*d9d90*/  ISETP.LT.AND P2, PT, R61, UR8, !P5 ;  /* 0x000000083d007c0c */ /* 0x000fe2000ef41270 */
[----:B------:R-:W-:Y:S01]  /*d9da0*/  ULDC UR8, c[0x0][0x228] ;  /* 0x00008a0000087ab9 */ /* 0x000fe20000000800 */
[----:B0-----:R-:W-:Y:S01]  /*d9db0*/  IMAD.WIDE R14, R17, 0x2, R44 ;  /* 0x00000002110e7825 */ /* 0x001fe200078e022c */
[----:B------:R-:W-:Y:S01]  /*d9dc0*/  ISETP.LT.AND P5, PT, R60, UR10, !P5 ;  /* 0x0000000a3c007c0c */ /* 0x000fe2000efa1270 */
[----:B------:R-:W-:Y:S01]  /*d9dd0*/  @P6 STG.E.U16 desc[UR6][R12.64], R40 ;  /* 0x000000280c006986 */ /* 0x000fe2000c101506 */
[----:B------:R-:W-:Y:S01]  /*d9de0*/  ISETP.LT.AND P6, PT, R61, UR12, !P0 ;  /* 0x0000000c3d007c0c */ /* 0x000fe2000c7c1270 */
[----:B------:R-:W-:Y:S01]  /*d9df0*/  VIADD R17, R17, UR4 ;  /* 0x0000000411117c36 */ /* 0x000fe20008000000 */
[----:B------:R-:W-:Y:S01]  /*d9e00*/  ULDC UR4, c[0x0][0x248] ;  /* 0x0000920000047ab9 */ /* 0x000fe20000000800 */
[----:B------:R-:W-:Y:S01]  /*d9e10*/  VIADD R18, R59, 0xfb ;  /* 0x000000fb3b127836 */ /* 0x000fe20000000000 */
[----:B------:R0:W-:Y:S01]  /*d9e20*/  @P1 STG.E.U16 desc[UR6][R14.64], R16 ;  /* 0x000000100e001986 */ /* 0x0001e2000c101506 */
[----:B--2---:R-:W-:Y:S01]  /*d9e30*/  IMAD.WIDE R8, R17, 0x2, R2 ;  /* 0x0000000211087825 */ /* 0x004fe200078e0202 */
[----:B------:R-:W-:-:S03]  /*d9e40*/  ULDC UR10, c[0x0][0x228] ;  /* 0x00008a00000a7ab9 */ /* 0x000fc60000000800 */
[----:B---3--:R-:W-:Y:S02]  /*d9e50*/  VIADD R0, R59, 0xfc ;  /* 0x000000fc3b007836 */ /* 0x008fe40000000000 */
[----:B------:R-:W-:Y:S01]  /*d9e60*/  IMAD.WIDE R10, R17, 0x2, R44 ;  /* 0x00000002110a7825 */ /* 0x000fe200078e022c */
[----:B------:R-:W-:-:S03]  /*d9e70*/  ISETP.GE.AND P4, PT, R18, UR13, PT ;  /* 0x0000000d12007c0c */ /* 0x000fc6000bf86270 */
[----:B0-----:R-:W-:Y:S02]  /*d9e80*/  VIADD R15, R17, UR4 ;  /* 0x00000004110f7c36 */ /* 0x001fe40008000000 */
[----:B------:R-:W-:Y:S01]  /*d9e90*/  VIADD R16, R59, 0xfd ;  /* 0x000000fd3b107836 */ /* 0x000fe20000000000 */
[----:B-1----:R-:W-:Y:S01]  /*d9ea0*/  PRMT R14, R4, 0x7632, R14 ;  /* 0x00007632040e7816 */ /* 0x002fe2000000000e */
[----:B------:R-:W-:Y:S01]  /*d9eb0*/  IMAD.WIDE R12, R15, 0x2, R2 ;  /* 0x000000020f0c7825 */ /* 0x000fe200078e0202 */
[----:B------:R0:W-:Y:S01]  /*d9ec0*/  @P2 STG.E.U16 desc[UR6][R8.64], R4 ;  /* 0x0000000408002986 */ /* 0x0001e2000c101506 */
[----:B------:R-:W-:Y:S01]  /*d9ed0*/  ISETP.GE.AND P1, PT, R0, UR11, PT ;  /* 0x0000000b00007c0c */ /* 0x000fe2000bf26270 */
[----:B------:R-:W-:Y:S01]  /*d9ee0*/  ULDC UR4, c[0x0][0x248] ;  /* 0x0000920000047ab9 */ /* 0x000fe20000000800 */
[----:B------:R-:W-:Y:S01]  /*d9ef0*/  ISETP.GE.AND P2, PT, R16, UR9, PT ;  /* 0x0000000910007c0c */ /* 0x000fe2000bf46270 */
[----:B------:R-:W-:Y:S01]  /*d9f00*/  ULDC UR9, c[0x0][0x228] ;  /* 0x00008a0000097ab9 */ /* 0x000fe20000000800 */
[----:B------:R1:W-:Y:S01]  /*d9f10*/  @P5 STG.E.U16 desc[UR6][R10.64], R14 ;  /* 0x0000000e0a005986 */ /* 0x0003e2000c101506 */
[C---:B------:R-:W-:Y:S01]  /*d9f20*/  ISETP.LT.AND P0, PT, R60.reuse, UR8, !P0 ;  /* 0x000000083c007c0c */ /* 0x040fe2000c701270 */
[----:B------:R-:W-:Y:S01]  /*d9f30*/  ULDC UR11, c[0x0][0x228] ;  /* 0x00008a00000b7ab9 */ /* 0x000fe20000000800 */
[----:B------:R-:W-:Y:S01]  /*d9f40*/  ISETP.LT.AND P5, PT, R61, UR9, !P4 ;  /* 0x000000093d007c0c */ /* 0x000fe2000e7a1270 */
[----:B------:R2:W-:Y:S01]  /*d9f50*/  @P6 STG.E.U16 desc[UR6][R12.64], R41 ;  /* 0x000000290c006986 */ /* 0x0005e2000c101506 */
[----:B------:R-:W-:Y:S01]  /*d9f60*/  ISETP.LT.AND P4, PT, R60, UR10, !P4 ;  /* 0x0000000a3c007c0c */ /* 0x000fe2000e781270 */
[----:B------:R-:W-:Y:S01]  /*d9f70*/  VIADD R17, R15, UR4 ;  /* 0x000000040f117c36 */ /* 0x000fe20008000000 */
[----:B------:R-:W-:Y:S01]  /*d9f80*/  ISETP.LT.AND P6, PT, R61, UR11, !P1 ;  /* 0x0000000b3d007c0c */ /* 0x000fe2000cfc1270 */
[----:B------:R-:W-:Y:S01]  /*d9f90*/  ULDC UR4, c[0x0][0x248] ;  /* 0x0000920000047ab9 */ /* 0x000fe20000000800 */
[----:B------:R-:W-:Y:S01]  /*d9fa0*/  PRMT R16, R41, 0x7632, R16 ;  /* 0x0000763229107816 */ /* 0x000fe20000000010 */
[----:B------:R-:W-:Y:S01]  /*d9fb0*/  VIADD R19, R17, UR4 ;  /* 0x0000000411137c36 */ /* 0x000fe20008000000 */
[----:B0-----:R-:W-:Y:S01]  /*d9fc0*/  PRMT R4, R5, 0x7632, R4 ;  /* 0x0000763205047816 */ /* 0x001fe20000000004 */
[----:B------:R-:W-:Y:S01]  /*d9fd0*/  IMAD.WIDE R8, R15, 0x2, R44 ;  /* 0x000000020f087825 */ /* 0x000fe200078e022c */
[----:B------:R-:W-:Y:S01]  /*d9fe0*/  ULDC UR8, c[0x0][0x228] ;  /* 0x00008a0000087ab9 */ /* 0x000fe20000000800 */
[----:B------:R-:W-:Y:S01]  /*d9ff0*/  ULDC UR4, c[0x0][0x228] ;  /* 0x00008a0000047ab9 */ /* 0x000fe20000000800 */
[----:B------:R-:W-:Y:S01]  /*da000*/  ULDC UR9, c[0x0][0x228] ;  /* 0x00008a0000097ab9 */ /* 0x000fe20000000800 */
[C---:B-1----:R-:W-:Y:S01]  /*da010*/  IMAD.WIDE R10, R17.reuse, 0x2, R2 ;  /* 0x00000002110a7825 */ /* 0x042fe200078e0202 */
[----:B------:R-:W-:Y:S01]  /*da020*/  @P0 STG.E.U16 desc[UR6][R8.64], R16 ;  /* 0x0000001008000986 */ /* 0x000fe2000c101506 */
[----:B------:R-:W-:Y:S01]  /*da030*/  ULDC UR10, c[0x0][0x228] ;  /* 0x00008a00000a7ab9 */ /* 0x000fe20000000800 */
[----:B------:R-:W-:Y:S01]  /*da040*/  ULDC UR11, c[0x0][0x228] ;  /* 0x00008a00000b7ab9 */ /* 0x000fe20000000800 */
[----:B--2---:R-:W-:Y:S01]  /*da050*/  IMAD.WIDE R12, R17, 0x2, R44 ;  /* 0x00000002110c7825 */ /* 0x004fe200078e022c */
[----:B------:R0:W-:Y:S03]  /*da060*/  @P5 STG.E.U16 desc[UR6][R10.64], R5 ;  /* 0x000000050a005986 */ /* 0x0001e6000c101506 */
[----:B------:R-:W-:Y:S01]  /*da070*/  IMAD.WIDE R14, R19, 0x2, R2 ;  /* 0x00000002130e7825 */ /* 0x000fe200078e0202 */
[----:B------:R-:W-:Y:S03]  /*da080*/  @P4 STG.E.U16 desc[UR6][R12.64], R4 ;  /* 0x000000040c004986 */ /* 0x000fe6000c101506 */
[----:B------:R-:W-:Y:S01]  /*da090*/  VIADD R0, R59, 0xfe ;  /* 0x000000fe3b007836 */ /* 0x000fe20000000000 */
[----:B------:R1:W-:Y:S01]  /*da0a0*/  @P6 STG.E.U16 desc[UR6][R14.64], R42 ;  /* 0x0000002a0e006986 */ /* 0x0003e2000c101506 */
[C---:B------:R-:W-:Y:S01]  /*da0b0*/  ISETP.LT.AND P4, PT, R61.reuse, UR8, !P3 ;  /* 0x000000083d007c0c */ /* 0x040fe2000df81270 */
[----:B------:R-:W-:Y:S01]  /*da0c0*/  ULDC UR8, c[0x0][0x228] ;  /* 0x00008a0000087ab9 */ /* 0x000fe20000000800 */
[----:B------:R-:W-:Y:S01]  /*da0d0*/  ISETP.LT.AND P6, PT, R61, UR4, !P2 ;  /* 0x000000043d007c0c */ /* 0x000fe2000d7c1270 */
[----:B------:R-:W-:Y:S01]  /*da0e0*/  ULDC UR4, c[0x0][0x248] ;  /* 0x0000920000047ab9 */ /* 0x000fe20000000800 */
[----:B------:R-:W-:Y:S01]  /*da0f0*/  ISETP.GE.AND P0, PT, R0, UR5, PT ;  /* 0x0000000500007c0c */ /* 0x000fe2000bf06270 */
[----:B------:R-:W-:Y:S01]  /*da100*/  ULDC UR5, c[0x0][0x228] ;  /* 0x00008a0000057ab9 */ /* 0x000fe20000000800 */
[C---:B------:R-:W-:Y:S01]  /*da110*/  ISETP.LT.AND P1, PT, R60.reuse, UR8, !P1 ;  /* 0x000000083c007c0c */ /* 0x040fe2000cf21270 */
[----:B0-----:R-:W-:Y:S01]  /*da120*/  VIADD R11, R19, UR4 ;  /* 0x00000004130b7c36 */ /* 0x001fe20008000000 */
[----:B------:R-:W-:Y:S01]  /*da130*/  ISETP.LT.AND P5, PT, R61, UR5, !P0 ;  /* 0x000000053d007c0c */ /* 0x000fe2000c7a1270 */
[----:B------:R-:W-:Y:S01]  /*da140*/  ULDC UR5, c[0x0][0x248] ;  /* 0x0000920000057ab9 */ /* 0x000fe20000000800 */
[C---:B------:R-:W-:Y:S01]  /*da150*/  ISETP.LT.AND P2, PT, R60.reuse, UR9, !P2 ;  /* 0x000000093c007c0c */ /* 0x040fe2000d741270 */
[----:B-1----:R-:W-:Y:S01]  /*da160*/  VIADD R15, R11, UR5 ;  /* 0x000000050b0f7c36 */ /* 0x002fe20008000000 */
[C---:B------:R-:W-:Y:S01]  /*da170*/  ISETP.LT.AND P0, PT, R60.reuse, UR10, !P0 ;  /* 0x0000000a3c007c0c */ /* 0x040fe2000c701270 */
[----:B------:R-:W-:Y:S01]  /*da180*/  ULDC UR4, c[0x0][0x248] ;  /* 0x0000920000047ab9 */ /* 0x000fe20000000800 */
[----:B------:R-:W-:Y:S01]  /*da190*/  ISETP.LT.AND P3, PT, R60, UR11, !P3 ;  /* 0x0000000b3c007c0c */ /* 0x000fe2000df61270 */
[----:B------:R-:W-:Y:S01]  /*da1a0*/  IMAD.WIDE R4, R19, 0x2, R44 ;  /* 0x0000000213047825 */ /* 0x000fe200078e022c */
[----:B------:R-:W-:-:S02]  /*da1b0*/  PRMT R42, R42, 0x7632, R42 ;  /* 0x000076322a2a7816 */ /* 0x000fc4000000002a */
[----:B------:R-:W-:Y:S01]  /*da1c0*/  PRMT R0, R6, 0x7632, R0 ;  /* 0x0000763206007816 */ /* 0x000fe20000000000 */
[----:B------:R-:W-:Y:S02]  /*da1d0*/  VIADD R17, R15, UR4 ;  /* 0x000000040f117c36 */ /* 0x000fe40008000000 */
[----:B------:R-:W-:Y:S01]  /*da1e0*/  IMAD.WIDE R8, R11, 0x2, R2 ;  /* 0x000000020b087825 */ /* 0x000fe200078e0202 */
[----:B------:R-:W-:-:S03]  /*da1f0*/  PRMT R16, R43, 0x7632, R16 ;  /* 0x000076322b107816 */ /* 0x000fc60000000010 */
[----:B------:R-:W-:Y:S01]  /*da200*/  IMAD.WIDE R10, R11, 0x2, R44 ;  /* 0x000000020b0a7825 */ /* 0x000fe200078e022c */
[----:B------:R0:W-:Y:S03]  /*da210*/  @P1 STG.E.U16 desc[UR6][R4.64], R42 ;  /* 0x0000002a04001986 */ /* 0x0001e6000c101506 */
[C---:B------:R-:W-:Y:S01]  /*da220*/  IMAD.WIDE R12, R15.reuse, 0x2, R2 ;  /* 0x000000020f0c7825 */ /* 0x040fe200078e0202 */
[----:B------:R0:W-:Y:S03]  /*da230*/  @P6 STG.E.U16 desc[UR6][R8.64], R6 ;  /* 0x0000000608006986 */ /* 0x0001e6000c101506 */
[----:B------:R-:W-:Y:S01]  /*da240*/  IMAD.WIDE R14, R15, 0x2, R44 ;  /* 0x000000020f0e7825 */ /* 0x000fe200078e022c */
[----:B------:R0:W-:Y:S03]  /*da250*/  @P2 STG.E.U16 desc[UR6][R10.64], R0 ;  /* 0x000000000a002986 */ /* 0x0001e6000c101506 */
[C---:B------:R-:W-:Y:S01]  /*da260*/  IMAD.WIDE R2, R17.reuse, 0x2, R2 ;  /* 0x0000000211027825 */ /* 0x040fe200078e0202 */
[----:B------:R0:W-:Y:S04]  /*da270*/  @P5 STG.E.U16 desc[UR6][R12.64], R43 ;  /* 0x0000002b0c005986 */ /* 0x0001e8000c101506 */
[----:B------:R0:W-:Y:S01]  /*da280*/  @P0 STG.E.U16 desc[UR6][R14.64], R16 ;  /* 0x000000100e000986 */ /* 0x0001e2000c101506 */
[----:B------:R-:W-:-:S03]  /*da290*/  IMAD.WIDE R44, R17, 0x2, R44 ;  /* 0x00000002112c7825 */ /* 0x000fc600078e022c */
[----:B------:R0:W-:Y:S01]  /*da2a0*/  @P4 STG.E.U16 desc[UR6][R2.64], R7 ;  /* 0x0000000702004986 */ /* 0x0001e2000c101506 */
[----:B------:R-:W-:Y:S05]  /*da2b0*/  @!P3 EXIT ;  /* 0x000000000000b94d */ /* 0x000fea0003800000 */
[----:B------:R-:W-:-:S05]  /*da2c0*/  PRMT R22, R7, 0x7632, R22 ;  /* 0x0000763207167816 */ /* 0x000fca0000000016 */
[----:B------:R-:W-:Y:S01]  /*da2d0*/  STG.E.U16 desc[UR6][R44.64], R22 ;  /* 0x000000162c007986 */ /* 0x000fe2000c101506 */
[----:B------:R-:W-:Y:S05]  /*da2e0*/  EXIT ;  /* 0x000000000000794d */ /* 0x000fea0003800000 */
.L_x_2:
[----:B------:R-:W-:-:S00]  /*da2f0*/  BRA `(.L_x_2) ;  /* 0xfffffffc00fc7947 */ /* 0x000fc0000383ffff */
[----:B------:R-:W-:-:S00]  /*da300*/  NOP ;  /* 0x0000000000007918 */ /* 0x000fc00000000000 */
[----:B------:R-:W-:-:S00]  /*da310*/  NOP ;  /* 0x0000000000007918 */ /* 0x000fc00000000000 */
[----:B------:R-:W-:-:S00]  /*da320*/  NOP ;  /* 0x0000000000007918 */ /* 0x000fc00000000000 */
[----:B------:R-:W-:-:S00]  /*da330*/  NOP ;  /* 0x0000000000007918 */ /* 0x000fc00000000000 */
[----:B------:R-:W-:-:S00]  /*da340*/  NOP ;  /* 0x0000000000007918 */ /* 0x000fc00000000000 */
[----:B------:R-:W-:-:S00]  /*da350*/  NOP ;  /* 0x0000000000007918 */ /* 0x000fc00000000000 */
[----:B------:R-:W-:-:S00]  /*da360*/  NOP ;  /* 0x0000000000007918 */ /* 0x000fc00000000000 */
[----:B------:R-:W-:-:S00]  /*da370*/  NOP ;  /* 0x0000000000007918 */ /* 0x000fc00000000000 */
.L_x_3:


//--------------------- .nv.shared.matmul_kernel  --------------------------
	.section	.nv.shared.matmul_kernel,"aw",@nobits
	.sectionflags	@""
	.align	16
	.zero		1024


//--------------------- .nv.shared.reserved.0     --------------------------
	.section	.nv.shared.reserved.0,"aw",@nobits
	.weak		__nv_reservedSMEM_offset_0_alias
	.size		__nv_reservedSMEM_offset_0_alias, 0, 0
	.other		__nv_reservedSMEM_offset_0_alias,@"STO_CUDA_RESERVED_SHARED STV_DEFAULT"
__nv_reservedSMEM_offset_0_alias:
	.zero		0


//--------------------- .nv.constant0.matmul_kernel --------------------------
	.section	.nv.constant0.matmul_kernel,"a",@progbits
	.sectionflags	@""
	.align	4
.nv.constant0.matmul_kernel:
	.zero		608


//--------------------- SYMBOLS --------------------------

	.type		.nv.reservedSmem.offset0,@object
	.size		.nv.reservedSmem.offset0,0x4
